def matmul_kernel(
    a_ptr,
    b_ptr,
    c_ptr,
    M,
    N,
    K,
    stride_am,
    stride_ak,
    stride_bk,
    stride_bn,
    stride_cm,
    stride_cn,
    BLOCK_M: tl.constexpr,
    BLOCK_N: tl.constexpr,
    BLOCK_K: tl.constexpr,
    GROUP_M: tl.constexpr,
):
    pid = tl.program_id(axis=0)
    num_pid_m = tl.cdiv(M, BLOCK_M)
    num_pid_n = tl.cdiv(N, BLOCK_N)
    num_pid_in_group = GROUP_M * num_pid_n
    group_id = pid // num_pid_in_group
    first_pid_m = group_id * GROUP_M
    group_size_m = min(num_pid_m - first_pid_m, GROUP_M)
    pid_m = first_pid_m + ((pid % num_pid_in_group) % group_size_m)
    pid_n = (pid % num_pid_in_group) // group_size_m

    offs_am = (pid_m * BLOCK_M + tl.arange(0, BLOCK_M)) % M
    offs_bn = (pid_n * BLOCK_N + tl.arange(0, BLOCK_N)) % N
    offs_k = tl.arange(0, BLOCK_K)
    a_ptrs = a_ptr + offs_am[:, None] * stride_am + offs_k[None, :] * stride_ak
    b_ptrs = b_ptr + offs_k[:, None] * stride_bk + offs_bn[None, :] * stride_bn

    acc = tl.zeros((BLOCK_M, BLOCK_N), dtype=tl.float32)
    for kk in range(0, tl.cdiv(K, BLOCK_K)):
        a = tl.load(a_ptrs, mask=offs_k[None, :] < K - kk * BLOCK_K, other=0.0)
        b = tl.load(b_ptrs, mask=offs_k[:, None] < K - kk * BLOCK_K, other=0.0)
        acc = tl.dot(a, b, acc)
        a_ptrs += BLOCK_K * stride_ak
        b_ptrs += BLOCK_K * stride_bk

    c = acc.to(c_ptr.dtype.element_ty)
    offs_cm = pid_m * BLOCK_M + tl.arange(0, BLOCK_M)
    offs_cn = pid_n * BLOCK_N + tl.arange(0, BLOCK_N)
    c_ptrs = c_ptr + offs_cm[:, None] * stride_cm + offs_cn[None, :] * stride_cn
    mask = (offs_cm[:, None] < M) & (offs_cn[None, :] < N)
    tl.store(c_ptrs, c, mask=mask)

# config = {"BLOCK_K": 64, "BLOCK_M": 128, "BLOCK_N": 256, "GROUP_M": 4, "arch": "sm_100", "dtype": "fp32", "num_ctas": 1, "num_stages": 3, "num_warps": 4}
# arch = sm_100


// ===== COMPILED SASS (sm_100a) =====

	.target	sm_100a

	.elftype	@"ET_EXEC"


//--------------------- .note.nv.tkinfo           --------------------------
	.section	.note.nv.tkinfo,"",@"SHT_NOTE"
	.sectionflags	@"SHF_NOTE_NV_TKINFO"
	.tkinfo
        /*0018*/ 	.word	0x00000081
        /*0030*/ 	.string	""
        /*0030*/ 	.string	"ptxas-blackwell"
        /*0030*/ 	.string	"Cuda compilation tools, release 12.9, V12.9.86"
        /*0030*/ 	.string	"Build cuda_12.9.r12.9/compiler.36037853_0"
        /*0030*/ 	.string	"-v  -suppress-debug-info  -lineinfo  -arch sm_100a "



//--------------------- .note.nv.cuver            --------------------------
	.section	.note.nv.cuver,"",@"SHT_NOTE"
	.sectionflags	@"SHF_NOTE_NV_CUVER"
        /*0018*/ 	.short	0x0001
        /*001a*/ 	.short	0x0064
        /*001c*/ 	.short	0x0001
        /*001e*/ 	.short	0x0000
        /*0020*/ 	.short	0x0001
        /*0022*/ 	.short	0x0000


//--------------------- .nv.info                  --------------------------
	.section	.nv.info,"",@"SHT_CUDA_INFO"
	.align	4


	//----- nvinfo : EIATTR_REGCOUNT
	.align		4
        /*0000*/ 	.byte	0x04, 0x2f
        /*0002*/ 	.short	(.L_4 - .L_3)
	.align		4
.L_3:
        /*0004*/ 	.word	index@(matmul_kernel)
        /*0008*/ 	.word	0x000000ff


	//----- nvinfo : EIATTR_FRAME_SIZE
	.align		4
.L_4:
        /*000c*/ 	.byte	0x04, 0x11
        /*000e*/ 	.short	(.L_6 - .L_5)
	.align		4
.L_5:
        /*0010*/ 	.word	index@($__internal_2_$__cuda_sm10x_tcgen05_guardrail_trap_unallocated_columns_being_dealloced)
        /*0014*/ 	.word	0x00000758


	//----- nvinfo : EIATTR_FRAME_SIZE
	.align		4
.L_6:
        /*0018*/ 	.byte	0x04, 0x11
        /*001a*/ 	.short	(.L_8 - .L_7)
	.align		4
.L_7:
        /*001c*/ 	.word	index@($__internal_1_$__cuda_sm10x_tcgen05_guardrail_trap_phase_invalid_during_alloc)
        /*0020*/ 	.word	0x00000758


	//----- nvinfo : EIATTR_FRAME_SIZE
	.align		4
.L_8:
        /*0024*/ 	.byte	0x04, 0x11
        /*0026*/ 	.short	(.L_10 - .L_9)
	.align		4
.L_9:
        /*0028*/ 	.word	index@($__internal_0_$__cuda_sm10x_tcgen05_guardrail_trap_col_being_dealloced_not_returned_by_alloc)
        /*002c*/ 	.word	0x00000758


	//----- nvinfo : EIATTR_FRAME_SIZE
	.align		4
.L_10:
        /*0030*/ 	.byte	0x04, 0x11
        /*0032*/ 	.short	(.L_12 - .L_11)
	.align		4
.L_11:
        /*0034*/ 	.word	index@(matmul_kernel)
        /*0038*/ 	.word	0x00000758


	//----- nvinfo : EIATTR_MIN_STACK_SIZE
	.align		4
.L_12:
        /*003c*/ 	.byte	0x04, 0x12
        /*003e*/ 	.short	(.L_14 - .L_13)
	.align		4
.L_13:
        /*0040*/ 	.word	index@(matmul_kernel)
        /*0044*/ 	.word	0x00000758
.L_14:


//--------------------- .nv.info.matmul_kernel    --------------------------
	.section	.nv.info.matmul_kernel,"",@"SHT_CUDA_INFO"
	.sectionflags	@""
	.align	4


	//----- nvinfo : EIATTR_CUDA_API_VERSION
	.align		4
        /*0000*/ 	.byte	0x04, 0x37
        /*0002*/ 	.short	(.L_16 - .L_15)
.L_15:
        /*0004*/ 	.word	0x00000081


	//----- nvinfo : EIATTR_KPARAM_INFO
	.align		4
.L_16:
        /*0008*/ 	.byte	0x04, 0x17
        /*000a*/ 	.short	(.L_18 - .L_17)
.L_17:
        /*000c*/ 	.word	0x00000000
        /*0010*/ 	.short	0x000d
        /*0012*/ 	.short	0x0048
        /*0014*/ 	.byte	0x00, 0xf4, 0x21, 0x00


	//----- nvinfo : EIATTR_KPARAM_INFO
	.align		4
.L_18:
        /*0018*/ 	.byte	0x04, 0x17
        /*001a*/ 	.short	(.L_20 - .L_19)
.L_19:
        /*001c*/ 	.word	0x00000000
        /*0020*/ 	.short	0x000c
        /*0022*/ 	.short	0x0040
        /*0024*/ 	.byte	0x00, 0xf4, 0x21, 0x00


	//----- nvinfo : EIATTR_KPARAM_INFO
	.align		4
.L_20:
        /*0028*/ 	.byte	0x04, 0x17
        /*002a*/ 	.short	(.L_22 - .L_21)
.L_21:
        /*002c*/ 	.word	0x00000000
        /*0030*/ 	.short	0x000b
        /*0032*/ 	.short	0x0038
        /*0034*/ 	.byte	0x00, 0xf0, 0x11, 0x00


	//----- nvinfo : EIATTR_KPARAM_INFO
	.align		4
.L_22:
        /*0038*/ 	.byte	0x04, 0x17
        /*003a*/ 	.short	(.L_24 - .L_23)
.L_23:
        /*003c*/ 	.word	0x00000000
        /*0040*/ 	.short	0x000a
        /*0042*/ 	.short	0x0034
        /*0044*/ 	.byte	0x00, 0xf0, 0x11, 0x00


	//----- nvinfo : EIATTR_KPARAM_INFO
	.align		4
.L_24:
        /*0048*/ 	.byte	0x04, 0x17
        /*004a*/ 	.short	(.L_26 - .L_25)
.L_25:
        /*004c*/ 	.word	0x00000000
        /*0050*/ 	.short	0x0009
        /*0052*/ 	.short	0x0030
        /*0054*/ 	.byte	0x00, 0xf0, 0x11, 0x00


	//----- nvinfo : EIATTR_KPARAM_INFO
	.align		4
.L_26:
        /*0058*/ 	.byte	0x04, 0x17
        /*005a*/ 	.short	(.L_28 - .L_27)
.L_27:
        /*005c*/ 	.word	0x00000000
        /*0060*/ 	.short	0x0008
        /*0062*/ 	.short	0x002c
        /*0064*/ 	.byte	0x00, 0xf0, 0x11, 0x00


	//----- nvinfo : EIATTR_KPARAM_INFO
	.align		4
.L_28:
        /*0068*/ 	.byte	0x04, 0x17
        /*006a*/ 	.short	(.L_30 - .L_29)
.L_29:
        /*006c*/ 	.word	0x00000000
        /*0070*/ 	.short	0x0007
        /*0072*/ 	.short	0x0028
        /*0074*/ 	.byte	0x00, 0xf0, 0x11, 0x00


	//----- nvinfo : EIATTR_KPARAM_INFO
	.align		4
.L_30:
        /*0078*/ 	.byte	0x04, 0x17
        /*007a*/ 	.short	(.L_32 - .L_31)
.L_31:
        /*007c*/ 	.word	0x00000000
        /*0080*/ 	.short	0x0006
        /*0082*/ 	.short	0x0024
        /*0084*/ 	.byte	0x00, 0xf0, 0x11, 0x00


	//----- nvinfo : EIATTR_KPARAM_INFO
	.align		4
.L_32:
        /*0088*/ 	.byte	0x04, 0x17
        /*008a*/ 	.short	(.L_34 - .L_33)
.L_33:
        /*008c*/ 	.word	0x00000000
        /*0090*/ 	.short	0x0005
        /*0092*/ 	.short	0x0020
        /*0094*/ 	.byte	0x00, 0xf0, 0x11, 0x00


	//----- nvinfo : EIATTR_KPARAM_INFO
	.align		4
.L_34:
        /*0098*/ 	.byte	0x04, 0x17
        /*009a*/ 	.short	(.L_36 - .L_35)
.L_35:
        /*009c*/ 	.word	0x00000000
        /*00a0*/ 	.short	0x0004
        /*00a2*/ 	.short	0x001c
        /*00a4*/ 	.byte	0x00, 0xf0, 0x11, 0x00


	//----- nvinfo : EIATTR_KPARAM_INFO
	.align		4
.L_36:
        /*00a8*/ 	.byte	0x04, 0x17
        /*00aa*/ 	.short	(.L_38 - .L_37)
.L_37:
        /*00ac*/ 	.word	0x00000000
        /*00b0*/ 	.short	0x0003
        /*00b2*/ 	.short	0x0018
        /*00b4*/ 	.byte	0x00, 0xf0, 0x11, 0x00


	//----- nvinfo : EIATTR_KPARAM_INFO
	.align		4
.L_38:
        /*00b8*/ 	.byte	0x04, 0x17
        /*00ba*/ 	.short	(.L_40 - .L_39)
.L_39:
        /*00bc*/ 	.word	0x00000000
        /*00c0*/ 	.short	0x0002
        /*00c2*/ 	.short	0x0010
        /*00c4*/ 	.byte	0x00, 0xf4, 0x21, 0x00


	//----- nvinfo : EIATTR_KPARAM_INFO
	.align		4
.L_40:
        /*00c8*/ 	.byte	0x04, 0x17
        /*00ca*/ 	.short	(.L_42 - .L_41)
.L_41:
        /*00cc*/ 	.word	0x00000000
        /*00d0*/ 	.short	0x0001
        /*00d2*/ 	.short	0x0008
        /*00d4*/ 	.byte	0x00, 0xf4, 0x21, 0x00


	//----- nvinfo : EIATTR_KPARAM_INFO
	.align		4
.L_42:
        /*00d8*/ 	.byte	0x04, 0x17
        /*00da*/ 	.short	(.L_44 - .L_43)
.L_43:
        /*00dc*/ 	.word	0x00000000
        /*00e0*/ 	.short	0x0000
        /*00e2*/ 	.short	0x0000
        /*00e4*/ 	.byte	0x00, 0xf4, 0x21, 0x00


	//----- nvinfo : EIATTR_AT_ENTRY_FRAGMENTS
	.align		4
.L_44:
        /*00e8*/ 	.byte	0x04, 0x4f
        /*00ea*/ 	.short	(.L_46 - .L_45)


	//   ....[0]....
.L_45:
        /*00ec*/ 	.word	0x00000004


	//----- nvinfo : EIATTR_RESERVED_SMEM_USED
	.align		4
.L_46:
        /*00f0*/ 	.byte	0x01, 0x41
	.zero		2


	//----- nvinfo : EIATTR_SPARSE_MMA_MASK
	.align		4
        /*00f4*/ 	.byte	0x03, 0x50
        /*00f6*/ 	.short	0x0000


	//----- nvinfo : EIATTR_TCGEN05_1CTA_USED
	.align		4
        /*00f8*/ 	.byte	0x01, 0x51
	.zero		2


	//----- nvinfo : EIATTR_MAXREG_COUNT
	.align		4
        /*00fc*/ 	.byte	0x03, 0x1b
        /*00fe*/ 	.short	0x00ff


	//----- nvinfo : EIATTR_NUM_BARRIERS
	.align		4
        /*0100*/ 	.byte	0x02, 0x4c
        /*0102*/ 	.byte	0x01
	.zero		1


	//----- nvinfo : EIATTR_ANNOTATIONS
	.align		4
        /*0104*/ 	.byte	0x04, 0x55
        /*0106*/ 	.short	(.L_48 - .L_47)


	//   ....[0]....
.L_47:
        /*0108*/ 	.word	0x00000001
        /*010c*/ 	.byte	0x70, 0x0f, 0x00, 0x00, 0x01, 0x00, 0x00, 0x00, 0x10, 0x10, 0x00, 0x00, 0x01, 0x00, 0x00, 0x00
        /* <DEDUP_REMOVED lines=841> */
        /*35ac*/ 	.byte	0x30, 0x0a, 0x02, 0x00


	//----- nvinfo : EIATTR_INT_WARP_WIDE_INSTR_OFFSETS
	.align		4
.L_48:
        /*35b0*/ 	.byte	0x04, 0x31
        /*35b2*/ 	.short	(.L_50 - .L_49)


	//   ....[0]....
.L_49:
        /*35b4*/ 	.word	0x0000a4f0


	//   ....[1]....
        /*35b8*/ 	.word	0x0000a620


	//   ....[2]....
        /*35bc*/ 	.word	0x0000a640


	//   ....[3]....
        /*35c0*/ 	.word	0x00026370


	//   ....[4]....
        /*35c4*/ 	.word	0x000263c0


	//----- nvinfo : EIATTR_COOP_GROUP_MASK_REGIDS
	.align		4
.L_50:
        /*35c8*/ 	.byte	0x04, 0x29
        /*35ca*/ 	.short	(.L_52 - .L_51)


	//   ....[0]....
.L_51:
        /*35cc*/ 	.word	0xffffffff


	//   ....[1]....
        /*35d0*/ 	.word	0xffffffff


	//   ....[2]....
        /*35d4*/ 	.word	0xffffffff


	//   ....[3]....
        /*35d8*/ 	.word	0xffffffff


	//----- nvinfo : EIATTR_COOP_GROUP_INSTR_OFFSETS
	.align		4
.L_52:
        /*35dc*/ 	.byte	0x04, 0x28
        /*35de*/ 	.short	(.L_54 - .L_53)


	//   ....[0]....
.L_53:
        /*35e0*/ 	.word	0x00000070


	//   ....[1]....
        /*35e4*/ 	.word	0x00000330


	//   ....[2]....
        /*35e8*/ 	.word	0x00026200


	//   ....[3]....
        /*35ec*/ 	.word	0x00026470


	//----- nvinfo : EIATTR_VRC_CTA_INIT_COUNT
	.align		4
.L_54:
        /*35f0*/ 	.byte	0x02, 0x4a
        /*35f2*/ 	.byte	0x80
	.zero		1


	//----- nvinfo : EIATTR_MBARRIER_INSTR_OFFSETS
	.align		4
        /*35f4*/ 	.byte	0x04, 0x39
        /*35f6*/ 	.short	(.L_56 - .L_55)


	//   ....[0]....
.L_55:
        /*35f8*/ 	.word	0x0000a660
        /*35fc*/ 	.word	0x000000ff
        /*3600*/ 	.word	0x00000000
        /*3604*/ 	.short	0x0100
        /*3606*/ 	.byte	0x08
	.zero		1


	//   ....[1]....
        /*3608*/ 	.word	0x0000a6b0
        /*360c*/ 	.word	0x000000ff
        /*3610*/ 	.word	0x00040008
        /*3614*/ 	.short	0x0100
        /*3616*/ 	.byte	0x0a
	.zero		1


	//   ....[2]....
        /*3618*/ 	.word	0x00017650
        /*361c*/ 	.word	0x000000ff
        /*3620*/ 	.word	0x00000000
        /*3624*/ 	.short	0x010a
        /*3626*/ 	.byte	0x08
	.zero		1


	//   ....[3]....
        /*3628*/ 	.word	0x0001e610
        /*362c*/ 	.word	0x000000ff
        /*3630*/ 	.word	0x00000000
        /*3634*/ 	.short	0x010a
        /*3636*/ 	.byte	0x08
	.zero		1


	//   ....[4]....
        /*3638*/ 	.word	0x0001e790
        /*363c*/ 	.word	0x000000ff
        /*3640*/ 	.word	0x00040000
        /*3644*/ 	.short	0x0108
        /*3646*/ 	.byte	0x0a
	.zero		1


	//   ....[5]....
        /*3648*/ 	.word	0x0001e810
        /*364c*/ 	.word	0x000000ff
        /*3650*/ 	.word	0x00040008
        /*3654*/ 	.short	0x0108
        /*3656*/ 	.byte	0x0a
	.zero		1


	//   ....[6]....
        /*3658*/ 	.word	0x00026490
        /*365c*/ 	.word	0x000000ff
        /*3660*/ 	.word	0x00000000
        /*3664*/ 	.short	0x010a
        /*3666*/ 	.byte	0x08
	.zero		1


	//   ....[7]....
        /*3668*/ 	.word	0x000264c0
        /*366c*/ 	.word	0x000000ff
        /*3670*/ 	.word	0x00000000
        /*3674*/ 	.short	0x010a
        /*3676*/ 	.byte	0x08
	.zero		1


	//----- nvinfo : EIATTR_NUM_MBARRIERS
	.align		4
.L_56:
        /*3678*/ 	.byte	0x03, 0x38
        /*367a*/ 	.short	0x0002


	//----- nvinfo : EIATTR_EXIT_INSTR_OFFSETS
	.align		4
        /*367c*/ 	.byte	0x04, 0x1c
        /*367e*/ 	.short	(.L_58 - .L_57)


	//   ....[0]....
.L_57:
        /*3680*/ 	.word	0x00026480


	//----- nvinfo : EIATTR_REQNTID
	.align		4
.L_58:
        /*3684*/ 	.byte	0x04, 0x10
        /*3686*/ 	.short	(.L_60 - .L_59)
.L_59:
        /*3688*/ 	.word	0x00000080
        /*368c*/ 	.word	0x00000001
        /*3690*/ 	.word	0x00000001


	//----- nvinfo : EIATTR_CRS_STACK_SIZE
	.align		4
.L_60:
        /*3694*/ 	.byte	0x04, 0x1e
        /*3696*/ 	.short	(.L_62 - .L_61)
.L_61:
        /*3698*/ 	.word	0x00000000


	//----- nvinfo : EIATTR_CBANK_PARAM_SIZE
	.align		4
.L_62:
        /*369c*/ 	.byte	0x03, 0x19
        /*369e*/ 	.short	0x0050


	//----- nvinfo : EIATTR_PARAM_CBANK
	.align		4
        /*36a0*/ 	.byte	0x04, 0x0a
        /*36a2*/ 	.short	(.L_64 - .L_63)
	.align		4
.L_63:
        /*36a4*/ 	.word	index@(.nv.constant0.matmul_kernel)
        /*36a8*/ 	.short	0x0380
        /*36aa*/ 	.short	0x0050


	//----- nvinfo : EIATTR_SW_WAR
	.align		4
.L_64:
        /*36ac*/ 	.byte	0x04, 0x36
        /*36ae*/ 	.short	(.L_66 - .L_65)
.L_65:
        /*36b0*/ 	.word	0x00000008
.L_66:


//--------------------- .nv.compat                --------------------------
	.section	.nv.compat,"",@"SHT_CUDA_COMPAT_INFO"
	.align	4
        /*0000*/ 	.byte	0x02, 0x02, 0x02, 0x00, 0x02, 0x05, 0x05, 0x00, 0x02, 0x03, 0x00, 0x00, 0x02, 0x06, 0x01, 0x00


//--------------------- .nv.callgraph             --------------------------
	.section	.nv.callgraph,"",@"SHT_CUDA_CALLGRAPH"
	.align	4
	.sectionentsize	8
	.align		4
        /*0000*/ 	.word	0x00000000
	.align		4
        /*0004*/ 	.word	0xffffffff
	.align		4
        /*0008*/ 	.word	0x00000000
	.align		4
        /*000c*/ 	.word	0xfffffffe
	.align		4
        /*0010*/ 	.word	0x00000000
	.align		4
        /*0014*/ 	.word	0xfffffffd
	.align		4
        /*0018*/ 	.word	0x00000000
	.align		4
        /*001c*/ 	.word	0xfffffffc


//--------------------- .text.matmul_kernel       --------------------------
	.section	.text.matmul_kernel,"ax",@progbits
	.align	128
        .global         matmul_kernel
        .type           matmul_kernel,@function
        .size           matmul_kernel,(.L_x_21 - matmul_kernel)
        .other          matmul_kernel,@"STO_CUDA_ENTRY STV_DEFAULT"
matmul_kernel:
.text.matmul_kernel:
[----:B------:R-:W1:Y:S01]  /*0000*/  LDC R1, c[0x0][0x37c] ;  /* 0x0000df00ff017b82 */ /* 0x000e620000000800 */
[----:B------:R-:W2:Y:S01]  /*0010*/  S2R R6, SR_TID.X ;  /* 0x0000000000067919 */ /* 0x000ea20000002100 */
[----:B-1----:R-:W-:Y:S01]  /*0020*/  VIADD R1, R1, 0xfffff8a8 ;  /* 0xfffff8a801017836 */ /* 0x002fe20000000000 */
[----:B--2---:R-:W-:-:S13]  /*0030*/  ISETP.GE.U32.AND P0, PT, R6, 0x20, PT ;  /* 0x000000200600780c */ /* 0x004fda0003f06070 */
[----:B------:R-:W-:Y:S02]  /*0040*/  VOTEU.ANY UP0, P0 ;  /* 0x0000000000ff7886 */ /* 0x000fe40000000100 */
[----:B------:R-:W-:Y:S05]  /*0050*/  BRA.U UP0, `(.L_x_0) ;  /* 0x0000000100b87547 */ /* 0x000fea000b800000 */
[----:B------:R-:W1:Y:S01]  /*0060*/  S2UR UR6, SR_CgaCtaId ;  /* 0x00000000000679c3 */ /* 0x000e620000008800 */
[----:B------:R-:W-:Y:S01]  /*0070*/  NOP ;  /* 0x0000000000007918 */ /* 0x000fe20000000000 */
[----:B------:R-:W-:Y:S02]  /*0080*/  UMOV UR4, 0x40 ;  /* 0x0000004000047882 */ /* 0x000fe40000000000 */
[----:B-1----:R-:W-:-:S09]  /*0090*/  ULEA UR4, UR6, UR4, 0x18 ;  /* 0x0000000406047291 */ /* 0x002fd2000f8ec0ff */
[----:B------:R-:W1:Y:S01]  /*00a0*/  LDS.U8 R0, [UR4] ;  /* 0x00000004ff007984 */ /* 0x000e620008000000 */
[----:B------:R-:W-:Y:S02]  /*00b0*/  UMOV UR4, 0x400 ;  /* 0x0000040000047882 */ /* 0x000fe40000000000 */
[----:B------:R-:W-:Y:S01]  /*00c0*/  ULEA UR4, UR6, UR4, 0x18 ;  /* 0x0000000406047291 */ /* 0x000fe2000f8ec0ff */
[----:B-1----:R-:W-:-:S13]  /*00d0*/  ISETP.NE.AND P0, PT, R0, RZ, PT ;  /* 0x000000ff0000720c */ /* 0x002fda0003f05270 */
[----:B------:R-:W-:Y:S05]  /*00e0*/  @P0 BRA `(.L_x_1) ;  /* 0x00000000007c0947 */ /* 0x000fea0003800000 */
[----:B------:R-:W-:-:S13]  /*00f0*/  ELECT P0, URZ, PT ;  /* 0x0000000000ff782f */ /* 0x000fda0003800000 */
[----:B------:R-:W-:Y:S05]  /*0100*/  @!P0 BRA `(.L_x_2) ;  /* 0x0000000000848947 */ /* 0x000fea0003800000 */
[----:B------:R-:W-:Y:S01]  /*0110*/  UMOV UR5, 0x10 ;  /* 0x0000001000057882 */ /* 0x000fe20000000000 */
[----:B------:R-:W-:Y:S02]  /*0120*/  IMAD.MOV.U32 R4, RZ, RZ, 0x1 ;  /* 0x00000001ff047424 */ /* 0x000fe400078e00ff */
[----:B------:R-:W-:Y:S02]  /*0130*/  IMAD.MOV.U32 R5, RZ, RZ, 0xffff ;  /* 0x0000ffffff057424 */ /* 0x000fe400078e00ff */
[----:B------:R-:W-:Y:S04]  /*0140*/  DEPBAR.LE SB1, 0x36 ;  /* 0x00009d800000791a */ /* 0x000fe80000000000 */
[----:B------:R-:W1:Y:S02]  /*0150*/  UTCATOMSWS.FIND_AND_SET.ALIGN UP1, UR5, UR5 ;  /* 0x00000005000575e3 */ /* 0x000e640008020800 */
[----:B-1----:R-:W-:-:S04]  /*0160*/  PLOP3.LUT P0, PT, PT, PT, UP1, 0x80, 0x8 ;  /* 0x000000000008781c */ /* 0x002fc80003f0f018 */
[----:B------:R-:W-:-:S04]  /*0170*/  SEL R0, RZ, 0xffffffff, !P0 ;  /* 0xffffffffff007807 */ /* 0x000fc80004000000 */
[----:B------:R-:W-:Y:S01]  /*0180*/  ISETP.NE.AND P0, PT, R0, RZ, PT ;  /* 0x000000ff0000720c */ /* 0x000fe20003f05270 */
[----:B------:R-:W-:-:S12]  /*0190*/  IMAD.U32 R0, RZ, RZ, UR5 ;  /* 0x00000005ff007e24 */ /* 0x000fd8000f8e00ff */
[----:B------:R-:W-:Y:S05]  /*01a0*/  @P0 BRA `(.L_x_3) ;  /* 0x0000000000240947 */ /* 0x000fea0003800000 */
.L_x_4:
[----:B------:R-:W-:Y:S05]  /*01b0*/  NANOSLEEP 0x64 ;  /* 0x000000640000795d */ /* 0x000fea0003800000 */
[----:B------:R-:W-:-:S05]  /*01c0*/  UMOV UR5, 0x10 ;  /* 0x0000001000057882 */ /* 0x000fca0000000000 */
[----:B------:R-:W-:Y:S04]  /*01d0*/  DEPBAR.LE SB1, 0x36 ;  /* 0x00009d800000791a */ /* 0x000fe80000000000 */
[----:B------:R-:W1:Y:S02]  /*01e0*/  UTCATOMSWS.FIND_AND_SET.ALIGN UP1, UR5, UR5 ;  /* 0x00000005000575e3 */ /* 0x000e640008020800 */
[----:B-1----:R-:W-:-:S04]  /*01f0*/  PLOP3.LUT P0, PT, PT, PT, UP1, 0x80, 0x8 ;  /* 0x000000000008781c */ /* 0x002fc80003f0f018 */
[----:B------:R-:W-:-:S04]  /*0200*/  SEL R0, RZ, 0xffffffff, !P0 ;  /* 0xffffffffff007807 */ /* 0x000fc80004000000 */
[----:B------:R-:W-:Y:S01]  /*0210*/  ISETP.NE.AND P0, PT, R0, RZ, PT ;  /* 0x000000ff0000720c */ /* 0x000fe20003f05270 */
[----:B------:R-:W-:-:S12]  /*0220*/  IMAD.U32 R0, RZ, RZ, UR5 ;  /* 0x00000005ff007e24 */ /* 0x000fd8000f8e00ff */
[----:B------:R-:W-:Y:S05]  /*0230*/  @!P0 BRA `(.L_x_4) ;  /* 0xfffffffc00dc8947 */ /* 0x000fea000383ffff */
.L_x_3:
[C---:B------:R-:W-:Y:S01]  /*0240*/  VIADD R3, R0.reuse, 0x10 ;  /* 0x0000001000037836 */ /* 0x040fe20000000000 */
[----:B------:R-:W-:Y:S01]  /*0250*/  UMOV UR5, 0x50 ;  /* 0x0000005000057882 */ /* 0x000fe20000000000 */
[----:B------:R-:W-:Y:S01]  /*0260*/  SHF.L.U32 R2, R5, R0, RZ ;  /* 0x0000000005027219 */ /* 0x000fe200000006ff */
[----:B------:R-:W-:Y:S01]  /*0270*/  ULEA UR5, UR6, UR5, 0x18 ;  /* 0x0000000506057291 */ /* 0x000fe2000f8ec0ff */
[----:B------:R-:W-:Y:S01]  /*0280*/  IMAD.SHL.U32 R0, R0, 0x20, RZ ;  /* 0x0000002000007824 */ /* 0x000fe200078e00ff */
[----:B------:R-:W-:-:S04]  /*0290*/  SHF.L.U32 R3, R4, R3, RZ ;  /* 0x0000000304037219 */ /* 0x000fc800000006ff */
[----:B------:R-:W-:-:S05]  /*02a0*/  LOP3.LUT R2, R3, R2, RZ, 0xfc, !PT ;  /* 0x0000000203027212 */ /* 0x000fca00078efcff */
[----:B------:R1:W-:Y:S04]  /*02b0*/  ATOMS.OR RZ, [UR5], R2 ;  /* 0x00000002ffff798c */ /* 0x0003e8000b000005 */
[----:B------:R1:W-:Y:S01]  /*02c0*/  STS [UR4], R0 ;  /* 0x00000000ff007988 */ /* 0x0003e20008000804 */
[----:B------:R-:W-:Y:S05]  /*02d0*/  BRA `(.L_x_2) ;  /* 0x0000000000107947 */ /* 0x000fea0003800000 */
.L_x_1:
[----:B------:R-:W-:Y:S01]  /*02e0*/  IMAD.MOV.U32 R0, RZ, RZ, -0x1 ;  /* 0xffffffffff007424 */ /* 0x000fe200078e00ff */
[----:B------:R-:W-:-:S04]  /*02f0*/  MOV R2, 0x320 ;  /* 0x0000032000027802 */ /* 0x000fc80000000f00 */
[----:B------:R1:W-:Y:S03]  /*0300*/  STS [UR4], R0 ;  /* 0x00000000ff007988 */ /* 0x0003e60008000804 */
[----:B-1----:R-:W-:Y:S05]  /*0310*/  CALL.REL.NOINC `($__internal_1_$__cuda_sm10x_tcgen05_guardrail_trap_phase_invalid_during_alloc) ;  /* 0x0000026000807944 */ /* 0x002fea0003c00000 */
.L_x_2:
[----:B------:R-:W-:Y:S05]  /*0320*/  WARPSYNC.ALL ;  /* 0x0000000000007948 */ /* 0x000fea0003800000 */
[----:B------:R-:W-:Y:S01]  /*0330*/  NOP ;  /* 0x0000000000007918 */ /* 0x000fe20000000000 */
.L_x_0:
[----:B------:R-:W2:Y:S01]  /*0340*/  LDC.64 R8, c[0x0][0x398] ;  /* 0x0000e600ff087b82 */ /* 0x000ea20000000a00 */
[----:B------:R-:W3:Y:S01]  /*0350*/  S2R R5, SR_CTAID.X ;  /* 0x0000000000057919 */ /* 0x000ee20000002500 */
[----:B------:R-:W-:Y:S01]  /*0360*/  LOP3.LUT R16, R6, 0x7f, RZ, 0xc0, !PT ;  /* 0x0000007f06107812 */ /* 0x000fe200078ec0ff */
[----:B------:R-:W-:Y:S01]  /*0370*/  UMOV UR10, 0x400 ;  /* 0x00000400000a7882 */ /* 0x000fe20000000000 */
[----:B------:R-:W4:Y:S04]  /*0380*/  LDCU.64 UR4, c[0x0][0x3a8] ;  /* 0x00007500ff0477ac */ /* 0x000f280008000a00 */
[----:B------:R-:W1:Y:S01]  /*0390*/  S2UR UR6, SR_CgaCtaId ;  /* 0x00000000000679c3 */ /* 0x000e620000008800 */
[----:B------:R-:W1:Y:S01]  /*03a0*/  LDCU UR7, c[0x0][0x3a4] ;  /* 0x00007480ff0777ac */ /* 0x000e620008000800 */
[----:B------:R-:W1:Y:S06]  /*03b0*/  LDCU.128 UR12, c[0x0][0x380] ;  /* 0x00007000ff0c77ac */ /* 0x000e6c0008000c00 */
[----:B------:R-:W1:Y:S01]  /*03c0*/  LDC R38, c[0x0][0x3a0] ;  /* 0x0000e800ff267b82 */ /* 0x000e620000000800 */
[----:B------:R-:W1:Y:S01]  /*03d0*/  LDCU UR16, c[0x0][0x3b0] ;  /* 0x00007600ff1077ac */ /* 0x000e620008000800 */
[----:B----4-:R-:W-:-:S02]  /*03e0*/  USHF.L.U32 UR18, UR4, 0x1, URZ ;  /* 0x0000000104127899 */ /* 0x010fc400080006ff */
[----:B------:R-:W-:Y:S01]  /*03f0*/  IMAD.U32 R58, RZ, RZ, UR4 ;  /* 0x00000004ff3a7e24 */ /* 0x000fe2000f8e00ff */
[----:B------:R-:W-:Y:S01]  /*0400*/  UIMAD UR19, UR4, 0x3, URZ ;  /* 0x00000003041378a4 */ /* 0x000fe2000f8e02ff */
[----:B-12---:R-:W-:Y:S01]  /*0410*/  VIADD R0, R9, 0xff ;  /* 0x000000ff09007836 */ /* 0x006fe20000000000 */
[----:B------:R-:W-:Y:S01]  /*0420*/  UIMAD UR30, UR4, 0xc, URZ ;  /* 0x0000000c041e78a4 */ /* 0x000fe2000f8e02ff */
[C---:B------:R-:W-:Y:S01]  /*0430*/  IMAD R42, R58.reuse, 0x60, RZ ;  /* 0x000000603a2a7824 */ /* 0x040fe200078e02ff */
[----:B------:R-:W-:Y:S01]  /*0440*/  USHF.L.U32 UR29, UR4, 0x2, URZ ;  /* 0x00000002041d7899 */ /* 0x000fe200080006ff */
[C---:B------:R-:W-:Y:S01]  /*0450*/  IMAD R40, R58.reuse, 0x5c, RZ ;  /* 0x0000005c3a287824 */ /* 0x040fe200078e02ff */
[----:B------:R-:W-:Y:S01]  /*0460*/  SHF.R.S32.HI R3, RZ, 0x1f, R0 ;  /* 0x0000001fff037819 */ /* 0x000fe20000011400 */
[----:B------:R-:W-:Y:S01]  /*0470*/  UIMAD UR66, UR4, 0x6, URZ ;  /* 0x00000006044278a4 */ /* 0x000fe2000f8e02ff */
[C---:B------:R-:W-:Y:S01]  /*0480*/  IMAD R46, R58.reuse, 0x68, RZ ;  /* 0x000000683a2e7824 */ /* 0x040fe200078e02ff */
[----:B---3--:R-:W-:Y:S01]  /*0490*/  IABS R12, R5 ;  /* 0x00000005000c7213 */ /* 0x008fe20000000000 */
[----:B------:R-:W-:Y:S01]  /*04a0*/  ULEA UR10, UR6, UR10, 0x18 ;  /* 0x0000000a060a7291 */ /* 0x000fe2000f8ec0ff */
[----:B------:R-:W-:Y:S01]  /*04b0*/  LEA.HI R3, R3, R0, RZ, 0x8 ;  /* 0x0000000003037211 */ /* 0x000fe200078f40ff */
[----:B------:R-:W-:Y:S01]  /*04c0*/  UIMAD UR27, UR4, 0x18, URZ ;  /* 0x00000018041b78a4 */ /* 0x000fe2000f8e02ff */
[C---:B------:R-:W-:Y:S01]  /*04d0*/  IMAD R44, R58.reuse, 0x64, RZ ;  /* 0x000000643a2c7824 */ /* 0x040fe200078e02ff */
[----:B------:R-:W-:Y:S01]  /*04e0*/  UIMAD UR67, UR4, 0x5, URZ ;  /* 0x00000005044378a4 */ /* 0x000fe2000f8e02ff */
[----:B------:R-:W-:Y:S01]  /*04f0*/  SHF.R.S32.HI R3, RZ, 0x8, R3 ;  /* 0x00000008ff037819 */ /* 0x000fe20000011403 */
[----:B------:R-:W-:Y:S01]  /*0500*/  UIMAD UR28, UR4, 0x14, URZ ;  /* 0x00000014041c78a4 */ /* 0x000fe2000f8e02ff */
[C---:B------:R-:W-:Y:S01]  /*0510*/  IMAD R50, R58.reuse, 0x70, RZ ;  /* 0x000000703a327824 */ /* 0x040fe200078e02ff */
[----:B------:R-:W-:Y:S01]  /*0520*/  USHF.L.U32 UR64, UR4, 0x3, URZ ;  /* 0x0000000304407899 */ /* 0x000fe200080006ff */
[C---:B------:R-:W-:Y:S01]  /*0530*/  IMAD R48, R58.reuse, 0x6c, RZ ;  /* 0x0000006c3a307824 */ /* 0x040fe200078e02ff */
[----:B------:R-:W-:Y:S01]  /*0540*/  UIMAD UR65, UR4, 0x7, URZ ;  /* 0x00000007044178a4 */ /* 0x000fe2000f8e02ff */
[----:B------:R-:W-:Y:S01]  /*0550*/  IMAD.SHL.U32 R4, R3, 0x4, RZ ;  /* 0x0000000403047824 */ /* 0x000fe200078e00ff */
[----:B------:R-:W-:Y:S01]  /*0560*/  UIMAD UR26, UR4, 0x1c, URZ ;  /* 0x0000001c041a78a4 */ /* 0x000fe2000f8e02ff */
[C---:B------:R-:W-:Y:S01]  /*0570*/  IMAD R54, R58.reuse, 0x78, RZ ;  /* 0x000000783a367824 */ /* 0x040fe200078e02ff */
[----:B------:R-:W-:Y:S01]  /*0580*/  UIMAD UR62, UR4, 0xa, URZ ;  /* 0x0000000a043e78a4 */ /* 0x000fe2000f8e02ff */
[C---:B------:R-:W-:Y:S01]  /*0590*/  IMAD R52, R58.reuse, 0x74, RZ ;  /* 0x000000743a347824 */ /* 0x040fe200078e02ff */
[-C--:B------:R-:W-:Y:S01]  /*05a0*/  IABS R7, R4.reuse ;  /* 0x0000000400077213 */ /* 0x080fe20000000000 */
[----:B------:R-:W-:Y:S01]  /*05b0*/  UIMAD UR24, UR4, 0x28, URZ ;  /* 0x00000028041878a4 */ /* 0x000fe2000f8e02ff */
[----:B------:R-:W-:Y:S01]  /*05c0*/  IABS R13, R4 ;  /* 0x00000004000d7213 */ /* 0x000fe20000000000 */
[----:B------:R-:W-:Y:S01]  /*05d0*/  UIMAD UR63, UR4, 0x9, URZ ;  /* 0x00000009043f78a4 */ /* 0x000fe2000f8e02ff */
[----:B------:R-:W1:Y:S01]  /*05e0*/  I2F.RP R0, R7 ;  /* 0x0000000700007306 */ /* 0x000e620000209400 */
[----:B------:R-:W-:Y:S01]  /*05f0*/  UIMAD UR25, UR4, 0x24, URZ ;  /* 0x00000024041978a4 */ /* 0x000fe2000f8e02ff */
[C---:B------:R-:W-:Y:S01]  /*0600*/  IMAD R56, R58.reuse, 0x7c, RZ ;  /* 0x0000007c3a387824 */ /* 0x040fe200078e02ff */
        /* <DEDUP_REMOVED lines=12> */
[----:B-1----:R-:W1:Y:S01]  /*06d0*/  MUFU.RCP R0, R0 ;  /* 0x0000000000007308 */ /* 0x002e620000001000 */
[----:B------:R-:W-:Y:S01]  /*06e0*/  UIMAD UR21, UR4, 0x34, URZ ;  /* 0x00000034041578a4 */ /* 0x000fe2000f8e02ff */
[C---:B------:R-:W-:Y:S01]  /*06f0*/  IMAD R72, R58.reuse, 0x9c, RZ ;  /* 0x0000009c3a487824 */ /* 0x040fe200078e02ff */
[----:B------:R-:W-:Y:S01]  /*0700*/  USHF.L.U32 UR57, UR4, 0x4, URZ ;  /* 0x0000000404397899 */ /* 0x000fe200080006ff */
        /* <DEDUP_REMOVED lines=12> */
[----:B------:R-:W-:Y:S01]  /*07d0*/  IMAD R86, R58, 0xb8, RZ ;  /* 0x000000b83a567824 */ /* 0x000fe200078e02ff */
[----:B------:R-:W-:Y:S01]  /*07e0*/  UIMAD UR53, UR4, 0x15, URZ ;  /* 0x00000015043578a4 */ /* 0x000fe2000f8e02ff */
[----:B-1----:R-:W-:Y:S01]  /*07f0*/  VIADD R2, R0, 0xffffffe ;  /* 0x0ffffffe00027836 */ /* 0x002fe20000000000 */
[----:B------:R-:W-:Y:S01]  /*0800*/  UIMAD UR51, UR4, 0x17, URZ ;  /* 0x00000017043378a4 */ /* 0x000fe2000f8e02ff */
[----:B------:R-:W-:Y:S01]  /*0810*/  IMAD.MOV R0, RZ, RZ, -R13 ;  /* 0x000000ffff007224 */ /* 0x000fe200078e0a0d */
[----:B------:R-:W-:Y:S01]  /*0820*/  IABS R13, R8 ;  /* 0x00000008000d7213 */ /* 0x000fe20000000000 */
[----:B------:R1:W2:Y:S01]  /*0830*/  F2I.FTZ.U32.TRUNC.NTZ R3, R2 ;  /* 0x0000000200037305 */ /* 0x0002a2000021f000 */
        /* <DEDUP_REMOVED lines=9> */
[----:B-1----:R-:W-:Y:S01]  /*08d0*/  IMAD.MOV.U32 R2, RZ, RZ, RZ ;  /* 0x000000ffff027224 */ /* 0x002fe200078e00ff */
[----:B------:R-:W-:Y:S01]  /*08e0*/  USHF.L.U32 UR44, UR4, 0x5, URZ ;  /* 0x00000005042c7899 */ /* 0x000fe200080006ff */
[C---:B------:R-:W-:Y:S01]  /*08f0*/  IMAD R96, R58.reuse, 0xcc, RZ ;  /* 0x000000cc3a607824 */ /* 0x040fe200078e02ff */
[----:B------:R-:W-:Y:S01]  /*0900*/  UIMAD UR45, UR4, 0x1f, URZ ;  /* 0x0000001f042d78a4 */ /* 0x000fe2000f8e02ff */
[C---:B------:R-:W-:Y:S01]  /*0910*/  IMAD R98, R58.reuse, 0xd0, RZ ;  /* 0x000000d03a627824 */ /* 0x040fe200078e02ff */
[----:B------:R-:W-:Y:S01]  /*0920*/  UIMAD UR42, UR4, 0x22, URZ ;  /* 0x00000022042a78a4 */ /* 0x000fe2000f8e02ff */
[--C-:B--2---:R-:W-:Y:S01]  /*0930*/  IMAD.MOV R10, RZ, RZ, -R3.reuse ;  /* 0x000000ffff0a7224 */ /* 0x104fe200078e0a03 */
[----:B------:R-:W-:Y:S01]  /*0940*/  UIMAD UR43, UR4, 0x21, URZ ;  /* 0x00000021042b78a4 */ /* 0x000fe2000f8e02ff */
[----:B------:R-:W-:Y:S01]  /*0950*/  IMAD R100, R58, 0xd4, RZ ;  /* 0x000000d43a647824 */ /* 0x000fe200078e02ff */
[----:B------:R-:W-:Y:S01]  /*0960*/  UIMAD UR41, UR4, 0x23, URZ ;  /* 0x00000023042978a4 */ /* 0x000fe2000f8e02ff */
[----:B------:R-:W-:Y:S01]  /*0970*/  IMAD R11, R10, R7, RZ ;  /* 0x000000070a0b7224 */ /* 0x000fe200078e02ff */
[----:B------:R-:W-:Y:S01]  /*0980*/  UIMAD UR39, UR4, 0x26, URZ ;  /* 0x00000026042778a4 */ /* 0x000fe2000f8e02ff */
[----:B------:R-:W-:Y:S01]  /*0990*/  IMAD.MOV.U32 R10, RZ, RZ, R12 ;  /* 0x000000ffff0a7224 */ /* 0x000fe200078e000c */
[----:B------:R-:W-:Y:S01]  /*09a0*/  UIMAD UR40, UR4, 0x25, URZ ;  /* 0x00000025042878a4 */ /* 0x000fe2000f8e02ff */
[----:B------:R-:W-:Y:S01]  /*09b0*/  IMAD.HI.U32 R3, R3, R11, R2 ;  /* 0x0000000b03037227 */ /* 0x000fe200078e0002 */
[----:B------:R-:W-:-:S02]  /*09c0*/  UIMAD UR38, UR4, 0x27, URZ ;  /* 0x00000027042678a4 */ /* 0x000fc4000f8e02ff */
[----:B------:R-:W-:Y:S01]  /*09d0*/  UIMAD UR36, UR4, 0x2a, URZ ;  /* 0x0000002a042478a4 */ /* 0x000fe2000f8e02ff */
[C---:B------:R-:W-:Y:S01]  /*09e0*/  IMAD R102, R58.reuse, 0xd8, RZ ;  /* 0x000000d83a667824 */ /* 0x040fe200078e02ff */
[----:B------:R-:W-:Y:S01]  /*09f0*/  UIMAD UR37, UR4, 0x29, URZ ;  /* 0x00000029042578a4 */ /* 0x000fe2000f8e02ff */
[----:B------:R-:W-:Y:S01]  /*0a00*/  IMAD.HI.U32 R3, R3, R10, RZ ;  /* 0x0000000a03037227 */ /* 0x000fe200078e00ff */
[----:B------:R-:W-:Y:S02]  /*0a10*/  UIMAD UR35, UR4, 0x2b, URZ ;  /* 0x0000002b042378a4 */ /* 0x000fe4000f8e02ff */
[----:B------:R-:W-:Y:S01]  /*0a20*/  UIMAD UR33, UR4, 0x2e, URZ ;  /* 0x0000002e042178a4 */ /* 0x000fe2000f8e02ff */
[----:B------:R-:W-:Y:S01]  /*0a30*/  IMAD R0, R3, R0, R10 ;  /* 0x0000000003007224 */ /* 0x000fe200078e020a */
[----:B------:R-:W-:Y:S01]  /*0a40*/  UIMAD UR34, UR4, 0x2d, URZ ;  /* 0x0000002d042278a4 */ /* 0x000fe2000f8e02ff */
[C---:B------:R-:W-:Y:S01]  /*0a50*/  IMAD R104, R58.reuse, 0xdc, RZ ;  /* 0x000000dc3a687824 */ /* 0x040fe200078e02ff */
[----:B------:R-:W-:Y:S01]  /*0a60*/  UIMAD UR32, UR4, 0x2f, URZ ;  /* 0x0000002f042078a4 */ /* 0x000fe2000f8e02ff */
[----:B------:R-:W-:Y:S01]  /*0a70*/  IMAD R106, R58, 0xe0, RZ ;  /* 0x000000e03a6a7824 */ /* 0x000fe200078e02ff */
[----:B------:R-:W-:Y:S01]  /*0a80*/  ISETP.GT.U32.AND P1, PT, R7, R0, PT ;  /* 0x000000000700720c */ /* 0x000fe20003f24070 */
[----:B------:R-:W-:-:S02]  /*0a90*/  UIMAD UR31, UR4, 0x31, URZ ;  /* 0x00000031041f78a4 */ /* 0x000fc4000f8e02ff */
[----:B------:R-:W-:Y:S02]  /*0aa0*/  UIMAD UR68, UR4, 0x37, URZ ;  /* 0x00000037044478a4 */ /* 0x000fe4000f8e02ff */
[----:B------:R-:W-:Y:S02]  /*0ab0*/  UIMAD UR70, UR4, 0x3a, URZ ;  /* 0x0000003a044678a4 */ /* 0x000fe4000f8e02ff */
[----:B------:R-:W-:Y:S02]  /*0ac0*/  UIMAD UR71, UR4, 0x3b, URZ ;  /* 0x0000003b044778a4 */ /* 0x000fe4000f8e02ff */
[----:B------:R-:W-:Y:S02]  /*0ad0*/  UIMAD UR72, UR4, 0x3d, URZ ;  /* 0x0000003d044878a4 */ /* 0x000fe4000f8e02ff */
[----:B------:R-:W-:Y:S02]  /*0ae0*/  UIMAD UR73, UR4, 0x3e, URZ ;  /* 0x0000003e044978a4 */ /* 0x000fe4000f8e02ff */
[----:B------:R-:W-:Y:S01]  /*0af0*/  @!P1 IMAD.IADD R0, R0, 0x1, -R7 ;  /* 0x0000000100009824 */ /* 0x000fe200078e0a07 */
[----:B------:R-:W-:Y:S01]  /*0b00*/  UIMAD UR74, UR4, 0x3f, URZ ;  /* 0x0000003f044a78a4 */ /* 0x000fe2000f8e02ff */
[----:B------:R-:W-:Y:S01]  /*0b10*/  @!P1 VIADD R3, R3, 0x1 ;  /* 0x0000000103039836 */ /* 0x000fe20000000000 */
[----:B------:R-:W-:Y:S01]  /*0b20*/  BAR.SYNC.DEFER_BLOCKING 0x0 ;  /* 0x0000000000007b1d */ /* 0x000fe20000010000 */
[----:B------:R-:W-:Y:S01]  /*0b30*/  ISETP.NE.AND P1, PT, R4, RZ, PT ;  /* 0x000000ff0400720c */ /* 0x000fe20003f25270 */
[----:B------:R-:W-:Y:S01]  /*0b40*/  UIMAD UR69, UR4, 0x39, URZ ;  /* 0x00000039044578a4 */ /* 0x000fe2000f8e02ff */
[----:B------:R-:W-:Y:S01]  /*0b50*/  ISETP.GE.U32.AND P0, PT, R0, R7, PT ;  /* 0x000000070000720c */ /* 0x000fe20003f06070 */
[----:B------:R-:W-:Y:S01]  /*0b60*/  UIADD3 UR8, UPT, UPT, UR10, 0x40000, URZ ;  /* 0x000400000a087890 */ /* 0x000fe2000fffe0ff */
[----:B------:R-:W-:-:S04]  /*0b70*/  LOP3.LUT R0, R5, R4, RZ, 0x3c, !PT ;  /* 0x0000000405007212 */ /* 0x000fc800078e3cff */
[----:B------:R-:W-:Y:S01]  /*0b80*/  ISETP.GE.AND P2, PT, R0, RZ, PT ;  /* 0x000000ff0000720c */ /* 0x000fe20003f46270 */
[----:B------:R-:W-:-:S06]  /*0b90*/  VIADD R0, R8, 0x7f ;  /* 0x0000007f08007836 */ /* 0x000fcc0000000000 */
[----:B------:R-:W-:-:S04]  /*0ba0*/  @P0 VIADD R3, R3, 0x1 ;  /* 0x0000000103030836 */ /* 0x000fc80000000000 */
[----:B------:R-:W-:Y:S01]  /*0bb0*/  IMAD.MOV.U32 R2, RZ, RZ, R3 ;  /* 0x000000ffff027224 */ /* 0x000fe200078e0003 */
[----:B------:R-:W-:-:S03]  /*0bc0*/  SHF.R.S32.HI R3, RZ, 0x1f, R0 ;  /* 0x0000001fff037819 */ /* 0x000fc60000011400 */
[----:B------:R-:W-:Y:S01]  /*0bd0*/  @!P2 IMAD.MOV R2, RZ, RZ, -R2 ;  /* 0x000000ffff02a224 */ /* 0x000fe200078e0a02 */
[----:B------:R-:W-:Y:S02]  /*0be0*/  @!P1 LOP3.LUT R2, RZ, R4, RZ, 0x33, !PT ;  /* 0x00000004ff029212 */ /* 0x000fe400078e33ff */
[----:B------:R-:W-:-:S03]  /*0bf0*/  LEA.HI R3, R3, R0, RZ, 0x7 ;  /* 0x0000000003037211 */ /* 0x000fc600078f38ff */
[----:B------:R-:W-:Y:S02]  /*0c00*/  IMAD.SHL.U32 R12, R2, 0x4, RZ ;  /* 0x00000004020c7824 */ /* 0x000fe400078e00ff */
[----:B------:R-:W-:-:S03]  /*0c10*/  IMAD.MOV R2, RZ, RZ, -R2 ;  /* 0x000000ffff027224 */ /* 0x000fc600078e0a02 */
[----:B------:R-:W-:Y:S01]  /*0c20*/  LEA.HI.SX32 R3, R3, -R12, 0x19 ;  /* 0x8000000c03037211 */ /* 0x000fe200078fcaff */
[----:B------:R-:W-:Y:S02]  /*0c30*/  IMAD R14, R4, R2, R5 ;  /* 0x00000002040e7224 */ /* 0x000fe400078e0205 */
[----:B------:R-:W-:Y:S01]  /*0c40*/  IMAD.MOV.U32 R2, RZ, RZ, RZ ;  /* 0x000000ffff027224 */ /* 0x000fe200078e00ff */
[----:B------:R-:W-:-:S04]  /*0c50*/  VIMNMX R11, PT, PT, R3, 0x4, PT ;  /* 0x00000004030b7848 */ /* 0x000fc80003fe0100 */
[-C--:B------:R-:W-:Y:S02]  /*0c60*/  IABS R10, R11.reuse ;  /* 0x0000000b000a7213 */ /* 0x080fe40000000000 */
[----:B------:R-:W-:Y:S02]  /*0c70*/  IABS R4, R11 ;  /* 0x0000000b00047213 */ /* 0x000fe40000000000 */
[----:B------:R-:W1:Y:S08]  /*0c80*/  I2F.RP R0, R10 ;  /* 0x0000000a00007306 */ /* 0x000e700000209400 */
[----:B-1----:R-:W1:Y:S02]  /*0c90*/  MUFU.RCP R0, R0 ;  /* 0x0000000000007308 */ /* 0x002e640000001000 */
[----:B-1----:R-:W-:-:S06]  /*0ca0*/  VIADD R3, R0, 0xffffffe ;  /* 0x0ffffffe00037836 */ /* 0x002fcc0000000000 */
[----:B------:R-:W1:Y:S02]  /*0cb0*/  F2I.FTZ.U32.TRUNC.NTZ R3, R3 ;  /* 0x0000000300037305 */ /* 0x000e64000021f000 */
[----:B-1----:R-:W-:-:S04]  /*0cc0*/  IMAD.MOV R7, RZ, RZ, -R3 ;  /* 0x000000ffff077224 */ /* 0x002fc800078e0a03 */
[----:B------:R-:W-:Y:S01]  /*0cd0*/  IMAD.MOV.U32 R5, RZ, RZ, R7 ;  /* 0x000000ffff057224 */ /* 0x000fe200078e0007 */
[----:B------:R-:W-:-:S03]  /*0ce0*/  IABS R7, R14 ;  /* 0x0000000e00077213 */ /* 0x000fc60000000000 */
[----:B------:R-:W-:-:S04]  /*0cf0*/  IMAD R5, R5, R10, RZ ;  /* 0x0000000a05057224 */ /* 0x000fc800078e02ff */
[----:B------:R-:W-:-:S04]  /*0d00*/  IMAD.HI.U32 R2, R3, R5, R2 ;  /* 0x0000000503027227 */ /* 0x000fc800078e0002 */
[----:B------:R-:W-:Y:S02]  /*0d10*/  IMAD.MOV R3, RZ, RZ, -R4 ;  /* 0x000000ffff037224 */ /* 0x000fe400078e0a04 */
[----:B------:R-:W-:Y:S01]  /*0d20*/  IMAD.HI.U32 R0, R2, R7, RZ ;  /* 0x0000000702007227 */ /* 0x000fe200078e00ff */
[----:B------:R-:W1:Y:S01]  /*0d30*/  I2F.RP R4, R13 ;  /* 0x0000000d00047306 */ /* 0x000e620000209400 */
[----:B------:R-:W-:Y:S02]  /*0d40*/  IABS R2, R9 ;  /* 0x0000000900027213 */ /* 0x000fe40000000000 */
[----:B------:R-:W-:-:S05]  /*0d50*/  IMAD R3, R0, R3, R7 ;  /* 0x0000000300037224 */ /* 0x000fca00078e0207 */
[----:B------:R-:W-:Y:S01]  /*0d60*/  ISETP.GT.U32.AND P1, PT, R10, R3, PT ;  /* 0x000000030a00720c */ /* 0x000fe20003f24070 */
[----:B------:R-:W2:Y:S08]  /*0d70*/  I2F.RP R7, R2 ;  /* 0x0000000200077306 */ /* 0x000eb00000209400 */
[----:B-1----:R-:W1:Y:S04]  /*0d80*/  MUFU.RCP R4, R4 ;  /* 0x0000000400047308 */ /* 0x002e680000001000 */
[----:B------:R-:W-:-:S02]  /*0d90*/  @!P1 IMAD.IADD R3, R3, 0x1, -R10 ;  /* 0x0000000103039824 */ /* 0x000fc400078e0a0a */
[----:B------:R-:W-:Y:S01]  /*0da0*/  @!P1 VIADD R0, R0, 0x1 ;  /* 0x0000000100009836 */ /* 0x000fe20000000000 */
[----:B------:R-:W-:Y:S01]  /*0db0*/  ISETP.NE.AND P1, PT, R11, RZ, PT ;  /* 0x000000ff0b00720c */ /* 0x000fe20003f25270 */
[----:B--2---:R-:W2:Y:S01]  /*0dc0*/  MUFU.RCP R7, R7 ;  /* 0x0000000700077308 */ /* 0x004ea20000001000 */
[----:B------:R-:W-:Y:S02]  /*0dd0*/  ISETP.GE.U32.AND P0, PT, R3, R10, PT ;  /* 0x0000000a0300720c */ /* 0x000fe40003f06070 */
[----:B------:R-:W-:-:S04]  /*0de0*/  LOP3.LUT R3, R14, R11, RZ, 0x3c, !PT ;  /* 0x0000000b0e037212 */ /* 0x000fc800078e3cff */
[----:B------:R-:W-:Y:S01]  /*0df0*/  ISETP.GE.AND P2, PT, R3, RZ, PT ;  /* 0x000000ff0300720c */ /* 0x000fe20003f46270 */
[----:B-1----:R-:W-:-:S06]  /*0e00*/  VIADD R5, R4, 0xffffffe ;  /* 0x0ffffffe04057836 */ /* 0x002fcc0000000000 */
[----:B------:R-:W-:Y:S01]  /*0e10*/  @P0 VIADD R0, R0, 0x1 ;  /* 0x0000000100000836 */ /* 0x000fe20000000000 */
[----:B------:R-:W1:Y:S01]  /*0e20*/  F2I.FTZ.U32.TRUNC.NTZ R5, R5 ;  /* 0x0000000500057305 */ /* 0x000e62000021f000 */
[----:B--2---:R-:W-:Y:S02]  /*0e30*/  VIADD R10, R7, 0xffffffe ;  /* 0x0ffffffe070a7836 */ /* 0x004fe40000000000 */
[----:B------:R-:W-:-:S04]  /*0e40*/  IMAD.MOV.U32 R15, RZ, RZ, R0 ;  /* 0x000000ffff0f7224 */ /* 0x000fc800078e0000 */
[----:B------:R-:W-:Y:S01]  /*0e50*/  @!P2 IMAD.MOV R15, RZ, RZ, -R15 ;  /* 0x000000ffff0fa224 */ /* 0x000fe200078e0a0f */
[----:B------:R-:W-:-:S05]  /*0e60*/  @!P1 LOP3.LUT R15, RZ, R11, RZ, 0x33, !PT ;  /* 0x0000000bff0f9212 */ /* 0x000fca00078e33ff */
[----:B------:R-:W-:Y:S02]  /*0e70*/  IMAD.MOV R0, RZ, RZ, -R15 ;  /* 0x000000ffff007224 */ /* 0x000fe400078e0a0f */
[----:B-1----:R-:W-:Y:S02]  /*0e80*/  IMAD.MOV R4, RZ, RZ, -R5 ;  /* 0x000000ffff047224 */ /* 0x002fe400078e0a05 */
[----:B------:R-:W-:Y:S02]  /*0e90*/  IMAD R0, R11, R0, R14 ;  /* 0x000000000b007224 */ /* 0x000fe400078e020e */
[----:B------:R-:W1:Y:S01]  /*0ea0*/  F2I.FTZ.U32.TRUNC.NTZ R11, R10 ;  /* 0x0000000a000b7305 */ /* 0x000e62000021f000 */
[----:B------:R-:W-:Y:S01]  /*0eb0*/  IMAD R3, R4, R13, RZ ;  /* 0x0000000d04037224 */ /* 0x000fe200078e02ff */
[----:B------:R-:W2:Y:S01]  /*0ec0*/  LDS R14, [UR10] ;  /* 0x0000000aff0e7984 */ /* 0x000ea20008000800 */
[----:B------:R-:W-:Y:S02]  /*0ed0*/  IMAD.IADD R0, R12, 0x1, R0 ;  /* 0x000000010c007824 */ /* 0x000fe400078e0200 */
[----:B------:R-:W-:-:S02]  /*0ee0*/  IMAD.MOV.U32 R4, RZ, RZ, RZ ;  /* 0x000000ffff047224 */ /* 0x000fc400078e00ff */
[----:B------:R-:W-:Y:S01]  /*0ef0*/  IMAD R17, R0, 0x80, R16 ;  /* 0x0000008000117824 */ /* 0x000fe200078e0210 */
[----:B------:R-:W-:Y:S01]  /*0f00*/  SHF.R.U32.HI R0, RZ, 0x6, R6 ;  /* 0x00000006ff007819 */ /* 0x000fe20000011606 */
[----:B------:R-:W-:Y:S01]  /*0f10*/  IMAD.HI.U32 R4, R5, R3, R4 ;  /* 0x0000000305047227 */ /* 0x000fe200078e0004 */
[----:B------:R-:W-:Y:S02]  /*0f20*/  SHF.R.U32.HI R16, RZ, 0x5, R6 ;  /* 0x00000005ff107819 */ /* 0x000fe40000011606 */
[----:B------:R-:W-:Y:S01]  /*0f30*/  IABS R7, R17 ;  /* 0x0000001100077213 */ /* 0x000fe20000000000 */
[----:B------:R-:W-:Y:S01]  /*0f40*/  IMAD.SHL.U32 R3, R15, 0x100, RZ ;  /* 0x000001000f037824 */ /* 0x000fe200078e00ff */
[----:B------:R-:W-:Y:S01]  /*0f50*/  SGXT.U32 R0, R0, 0x1 ;  /* 0x000000010000781a */ /* 0x000fe20000000000 */
[----:B-1----:R-:W-:Y:S01]  /*0f60*/  IMAD.MOV R5, RZ, RZ, -R11 ;  /* 0x000000ffff057224 */ /* 0x002fe200078e0a0b */
[----:B------:R-:W-:Y:S01]  /*0f70*/  STL [R1+0x5fc], R17 ;  /* 0x0005fc1101007387 */ /* 0x000fe20000100800 */
[----:B------:R-:W-:Y:S01]  /*0f80*/  IMAD.HI.U32 R4, R4, R7, RZ ;  /* 0x0000000704047227 */ /* 0x000fe200078e00ff */
[----:B------:R-:W-:Y:S03]  /*0f90*/  BAR.SYNC.DEFER_BLOCKING 0x0 ;  /* 0x0000000000007b1d */ /* 0x000fe60000010000 */
[----:B------:R-:W-:Y:S01]  /*0fa0*/  IMAD R5, R5, R2, RZ ;  /* 0x0000000205057224 */ /* 0x000fe200078e02ff */
[----:B------:R-:W-:Y:S01]  /*0fb0*/  ISETP.GE.AND P4, PT, R17, RZ, PT ;  /* 0x000000ff1100720c */ /* 0x000fe20003f86270 */
[----:B------:R-:W-:Y:S01]  /*0fc0*/  IMAD.MOV.U32 R10, RZ, RZ, RZ ;  /* 0x000000ffff0a7224 */ /* 0x000fe200078e00ff */
[----:B------:R-:W-:Y:S01]  /*0fd0*/  R2UR UR9, R16 ;  /* 0x00000000100972ca */ /* 0x000fe200000e0000 */
[----:B------:R-:W-:-:S02]  /*0fe0*/  IMAD.MOV R12, RZ, RZ, -R4 ;  /* 0x000000ffff0c7224 */ /* 0x000fc400078e0a04 */
[----:B------:R-:W-:Y:S01]  /*0ff0*/  IMAD.HI.U32 R4, R11, R5, R10 ;  /* 0x000000050b047227 */ /* 0x000fe200078e000a */
[----:B------:R-:W-:Y:S01]  /*1000*/  LOP3.LUT R5, R3, R0, RZ, 0xfc, !PT ;  /* 0x0000000003057212 */ /* 0x000fe200078efcff */
[----:B------:R1:W-:Y:S02]  /*1010*/  STL [R1+0x618], R3 ;  /* 0x0006180301007387 */ /* 0x0003e40000100800 */
[----:B------:R-:W-:Y:S01]  /*1020*/  IMAD R0, R13, R12, R7 ;  /* 0x0000000c0d007224 */ /* 0x000fe200078e0207 */
[----:B------:R-:W-:Y:S01]  /*1030*/  SHF.R.S32.HI R7, RZ, 0x6, R6 ;  /* 0x00000006ff077819 */ /* 0x000fe20000011406 */
[----:B------:R-:W-:Y:S01]  /*1040*/  IMAD.SHL.U32 R10, R6, 0x4, RZ ;  /* 0x00000004060a7824 */ /* 0x000fe200078e00ff */
[----:B------:R-:W-:Y:S02]  /*1050*/  LOP3.LUT R15, R5, 0xfe, RZ, 0xfc, !PT ;  /* 0x000000fe050f7812 */ /* 0x000fe400078efcff */
[----:B------:R-:W-:Y:S02]  /*1060*/  SGXT R7, R7, 0x1 ;  /* 0x000000010707781a */ /* 0x000fe40000000200 */
[----:B------:R-:W-:-:S02]  /*1070*/  ISETP.GT.U32.AND P0, PT, R13, R0, PT ;  /* 0x000000000d00720c */ /* 0x000fc40003f04070 */
[----:B------:R-:W-:Y:S02]  /*1080*/  IABS R39, R15 ;  /* 0x0000000f00277213 */ /* 0x000fe40000000000 */
[----:B------:R-:W-:Y:S02]  /*1090*/  LOP3.LUT R11, R7, 0x90, RZ, 0xc0, !PT ;  /* 0x00000090070b7812 */ /* 0x000fe400078ec0ff */
[----:B------:R-:W-:Y:S02]  /*10a0*/  IABS R109, R5 ;  /* 0x00000005006d7213 */ /* 0x000fe40000000000 */
[----:B-1----:R-:W-:Y:S01]  /*10b0*/  LOP3.LUT R3, R11, 0x7c, R10, 0x78, !PT ;  /* 0x0000007c0b037812 */ /* 0x002fe200078e780a */
[C---:B------:R-:W-:Y:S01]  /*10c0*/  IMAD.HI.U32 R10, R4.reuse, R39, RZ ;  /* 0x00000027040a7227 */ /* 0x040fe200078e00ff */
[C---:B------:R-:W-:Y:S02]  /*10d0*/  LOP3.LUT R12, R5.reuse, 0x2, RZ, 0xfc, !PT ;  /* 0x00000002050c7812 */ /* 0x040fe400078efcff */
[----:B------:R-:W-:Y:S01]  /*10e0*/  LOP3.LUT R11, R5, 0x4, RZ, 0xfc, !PT ;  /* 0x00000004050b7812 */ /* 0x000fe200078efcff */
[----:B------:R-:W-:Y:S01]  /*10f0*/  IMAD.MOV R10, RZ, RZ, -R10 ;  /* 0x000000ffff0a7224 */ /* 0x000fe200078e0a0a */
[----:B------:R-:W-:Y:S01]  /*1100*/  IABS R111, R12 ;  /* 0x0000000c006f7213 */ /* 0x000fe20000000000 */
[----:B------:R-:W-:Y:S01]  /*1110*/  IMAD.HI.U32 R7, R4, R109, RZ ;  /* 0x0000006d04077227 */ /* 0x000fe200078e00ff */
[----:B------:R-:W-:Y:S01]  /*1120*/  IABS R113, R11 ;  /* 0x0000000b00717213 */ /* 0x000fe20000000000 */
[----:B------:R1:W-:Y:S01]  /*1130*/  STL [R1+0x244], R3 ;  /* 0x0002440301007387 */ /* 0x0003e20000100800 */
[----:B------:R-:W-:Y:S01]  /*1140*/  ISETP.GE.AND P5, PT, R15, RZ, PT ;  /* 0x000000ff0f00720c */ /* 0x000fe20003fa6270 */
[----:B------:R-:W-:Y:S01]  /*1150*/  @!P0 IMAD.IADD R0, R0, 0x1, -R13 ;  /* 0x0000000100008824 */ /* 0x000fe200078e0a0d */
[----:B------:R-:W-:Y:S01]  /*1160*/  ISETP.GE.AND P6, PT, R12, RZ, PT ;  /* 0x000000ff0c00720c */ /* 0x000fe20003fc6270 */
[----:B------:R-:W-:Y:S01]  /*1170*/  IMAD R39, R2, R10, R39 ;  /* 0x0000000a02277224 */ /* 0x000fe200078e0227 */
[----:B------:R-:W-:Y:S01]  /*1180*/  LOP3.LUT R10, R5, 0x6, RZ, 0xfc, !PT ;  /* 0x00000006050a7812 */ /* 0x000fe200078efcff */
[----:B------:R-:W-:Y:S01]  /*1190*/  IMAD.MOV R7, RZ, RZ, -R7 ;  /* 0x000000ffff077224 */ /* 0x000fe200078e0a07 */
[----:B------:R-:W-:-:S02]  /*11a0*/  ISETP.GT.U32.AND P2, PT, R13, R0, PT ;  /* 0x000000000d00720c */ /* 0x000fc40003f44070 */
[C---:B------:R-:W-:Y:S01]  /*11b0*/  ISETP.GT.U32.AND P0, PT, R2.reuse, R39, PT ;  /* 0x000000270200720c */ /* 0x040fe20003f04070 */
[----:B------:R-:W-:Y:S01]  /*11c0*/  IMAD R109, R2, R7, R109 ;  /* 0x00000007026d7224 */ /* 0x000fe200078e026d */
[----:B------:R-:W-:Y:S01]  /*11d0*/  IABS R115, R10 ;  /* 0x0000000a00737213 */ /* 0x000fe20000000000 */
[----:B------:R-:W-:Y:S01]  /*11e0*/  IMAD.HI.U32 R7, R4, R111, RZ ;  /* 0x0000006f04077227 */ /* 0x000fe200078e00ff */
[----:B------:R-:W-:Y:S02]  /*11f0*/  LOP3.LUT R12, R5, 0xa, RZ, 0xfc, !PT ;  /* 0x0000000a050c7812 */ /* 0x000fe400078efcff */
[C---:B------:R-:W-:Y:S01]  /*1200*/  ISETP.GT.U32.AND P1, PT, R2.reuse, R109, PT ;  /* 0x0000006d0200720c */ /* 0x040fe20003f24070 */
[----:B------:R-:W-:Y:S01]  /*1210*/  IMAD.MOV R7, RZ, RZ, -R7 ;  /* 0x000000ffff077224 */ /* 0x000fe200078e0a07 */
[----:B------:R-:W-:Y:S02]  /*1220*/  IABS R119, R12 ;  /* 0x0000000c00777213 */ /* 0x000fe40000000000 */
[----:B------:R-:W-:Y:S01]  /*1230*/  ISETP.GE.AND P3, PT, R11, RZ, PT ;  /* 0x000000ff0b00720c */ /* 0x000fe20003f66270 */
[----:B------:R-:W-:Y:S01]  /*1240*/  IMAD R111, R2, R7, R111 ;  /* 0x00000007026f7224 */ /* 0x000fe200078e026f */
[----:B------:R-:W-:Y:S01]  /*1250*/  LOP3.LUT R11, R5, 0x8, RZ, 0xfc, !PT ;  /* 0x00000008050b7812 */ /* 0x000fe200078efcff */
[----:B------:R-:W-:Y:S01]  /*1260*/  @!P2 IMAD.IADD R0, R0, 0x1, -R13 ;  /* 0x000000010000a824 */ /* 0x000fe200078e0a0d */
[----:B------:R-:W-:Y:S01]  /*1270*/  ISETP.NE.AND P2, PT, R8, RZ, PT ;  /* 0x000000ff0800720c */ /* 0x000fe20003f45270 */
[----:B------:R-:W-:Y:S01]  /*1280*/  IMAD.HI.U32 R7, R4, R113, RZ ;  /* 0x0000007104077227 */ /* 0x000fe200078e00ff */
[----:B------:R-:W-:-:S02]  /*1290*/  IABS R117, R11 ;  /* 0x0000000b00757213 */ /* 0x000fc40000000000 */
[----:B------:R-:W-:Y:S01]  /*12a0*/  LOP3.LUT R13, R5, 0x18, RZ, 0xfc, !PT ;  /* 0x00000018050d7812 */ /* 0x000fe200078efcff */
[----:B------:R-:W-:Y:S01]  /*12b0*/  @!P0 IMAD.IADD R39, R39, 0x1, -R2 ;  /* 0x0000000127278824 */ /* 0x000fe200078e0a02 */
[C---:B------:R-:W-:Y:S01]  /*12c0*/  ISETP.GT.U32.AND P0, PT, R2.reuse, R111, PT ;  /* 0x0000006f0200720c */ /* 0x040fe20003f04070 */
[----:B------:R-:W-:Y:S01]  /*12d0*/  IMAD.MOV R7, RZ, RZ, -R7 ;  /* 0x000000ffff077224 */ /* 0x000fe200078e0a07 */
[----:B------:R-:W-:Y:S01]  /*12e0*/  IABS R133, R13 ;  /* 0x0000000d00857213 */ /* 0x000fe20000000000 */
[----:B------:R-:W-:Y:S01]  /*12f0*/  @!P4 IMAD.MOV R0, RZ, RZ, -R0 ;  /* 0x000000ffff00c224 */ /* 0x000fe200078e0a00 */
[C---:B------:R-:W-:Y:S01]  /*1300*/  ISETP.GT.U32.AND P4, PT, R2.reuse, R39, PT ;  /* 0x000000270200720c */ /* 0x040fe20003f84070 */
[----:B------:R-:W-:Y:S01]  /*1310*/  IMAD R113, R2, R7, R113 ;  /* 0x0000000702717224 */ /* 0x000fe200078e0271 */
[----:B--2---:R-:W-:Y:S01]  /*1320*/  R2UR UR11, R14 ;  /* 0x000000000e0b72ca */ /* 0x004fe200000e0000 */
[----:B------:R-:W-:Y:S01]  /*1330*/  IMAD.HI.U32 R7, R4, R115, RZ ;  /* 0x0000007304077227 */ /* 0x000fe200078e00ff */
[----:B------:R-:W-:-:S02]  /*1340*/  @!P2 LOP3.LUT R0, RZ, R8, RZ, 0x33, !PT ;  /* 0x00000008ff00a212 */ /* 0x000fc400078e33ff */
[C---:B------:R-:W-:Y:S01]  /*1350*/  ISETP.GT.U32.AND P2, PT, R2.reuse, R113, PT ;  /* 0x000000710200720c */ /* 0x040fe20003f44070 */
[--C-:B------:R-:W-:Y:S01]  /*1360*/  @!P1 IMAD.IADD R109, R109, 0x1, -R2.reuse ;  /* 0x000000016d6d9824 */ /* 0x100fe200078e0a02 */
[----:B------:R-:W-:Y:S01]  /*1370*/  LOP3.LUT R14, R5, 0x2c, RZ, 0xfc, !PT ;  /* 0x0000002c050e7812 */ /* 0x000fe200078efcff */
[--C-:B------:R-:W-:Y:S01]  /*1380*/  @!P0 IMAD.IADD R111, R111, 0x1, -R2.reuse ;  /* 0x000000016f6f8824 */ /* 0x100fe200078e0a02 */
[----:B------:R-:W-:Y:S01]  /*1390*/  LOP3.LUT R16, R5, 0x30, RZ, 0xfc, !PT ;  /* 0x0000003005107812 */ /* 0x000fe200078efcff */
[----:B------:R-:W-:Y:S01]  /*13a0*/  IMAD.MOV R7, RZ, RZ, -R7 ;  /* 0x000000ffff077224 */ /* 0x000fe200078e0a07 */
[C---:B------:R-:W-:Y:S01]  /*13b0*/  ISETP.GT.U32.AND P1, PT, R2.reuse, R109, PT ;  /* 0x0000006d0200720c */ /* 0x040fe20003f24070 */
[----:B------:R-:W-:Y:S01]  /*13c0*/  @!P4 IMAD.IADD R39, R39, 0x1, -R2 ;  /* 0x000000012727c824 */ /* 0x000fe200078e0a02 */
[C---:B------:R-:W-:Y:S01]  /*13d0*/  ISETP.GT.U32.AND P0, PT, R2.reuse, R111, PT ;  /* 0x0000006f0200720c */ /* 0x040fe20003f04070 */
[----:B------:R-:W-:Y:S01]  /*13e0*/  IMAD R115, R2, R7, R115 ;  /* 0x0000000702737224 */ /* 0x000fe200078e0273 */
[----:B------:R-:W-:Y:S01]  /*13f0*/  ISETP.GE.AND P4, PT, R10, RZ, PT ;  /* 0x000000ff0a00720c */ /* 0x000fe20003f86270 */
[----:B------:R-:W-:Y:S01]  /*1400*/  IMAD.HI.U32 R8, R4, R119, RZ ;  /* 0x0000007704087227 */ /* 0x000fe200078e00ff */
[----:B------:R-:W-:-:S02]  /*1410*/  LOP3.LUT R10, R5, 0xc, RZ, 0xfc, !PT ;  /* 0x0000000c050a7812 */ /* 0x000fc400078efcff */
[----:B------:R-:W-:Y:S01]  /*1420*/  IABS R153, R14 ;  /* 0x0000000e00997213 */ /* 0x000fe20000000000 */
[----:B------:R-:W-:Y:S01]  /*1430*/  @!P2 IMAD.IADD R113, R113, 0x1, -R2 ;  /* 0x000000017171a824 */ /* 0x000fe200078e0a02 */
[----:B------:R-:W-:Y:S01]  /*1440*/  IABS R121, R10 ;  /* 0x0000000a00797213 */ /* 0x000fe20000000000 */
[----:B------:R-:W-:Y:S01]  /*1450*/  @!P5 IMAD.MOV R39, RZ, RZ, -R39 ;  /* 0x000000ffff27d224 */ /* 0x000fe200078e0a27 */
[C---:B------:R-:W-:Y:S01]  /*1460*/  ISETP.GT.U32.AND P5, PT, R2.reuse, R115, PT ;  /* 0x000000730200720c */ /* 0x040fe20003fa4070 */
[----:B------:R-:W-:Y:S01]  /*1470*/  IMAD.MOV R8, RZ, RZ, -R8 ;  /* 0x000000ffff087224 */ /* 0x000fe200078e0a08 */
[----:B------:R-:W-:Y:S01]  /*1480*/  ISETP.GT.U32.AND P2, PT, R2, R113, PT ;  /* 0x000000710200720c */ /* 0x000fe20003f44070 */
[----:B------:R-:W-:Y:S01]  /*1490*/  IMAD.HI.U32 R7, R4, R117, RZ ;  /* 0x0000007504077227 */ /* 0x000fe200078e00ff */
[----:B------:R-:W-:Y:S02]  /*14a0*/  LOP3.LUT R15, R5, 0x2e, RZ, 0xfc, !PT ;  /* 0x0000002e050f7812 */ /* 0x000fe400078efcff */
[----:B------:R-:W-:Y:S01]  /*14b0*/  IABS R157, R16 ;  /* 0x00000010009d7213 */ /* 0x000fe20000000000 */
[--C-:B------:R-:W-:Y:S01]  /*14c0*/  @!P0 IMAD.IADD R111, R111, 0x1, -R2.reuse ;  /* 0x000000016f6f8824 */ /* 0x100fe200078e0a02 */
[----:B------:R-:W-:Y:S01]  /*14d0*/  ISETP.GE.AND P0, PT, R12, RZ, PT ;  /* 0x000000ff0c00720c */ /* 0x000fe20003f06270 */
[C---:B------:R-:W-:Y:S01]  /*14e0*/  IMAD R119, R2.reuse, R8, R119 ;  /* 0x0000000802777224 */ /* 0x040fe200078e0277 */
[----:B------:R-:W-:Y:S01]  /*14f0*/  LOP3.LUT R8, R5, 0xe, RZ, 0xfc, !PT ;  /* 0x0000000e05087812 */ /* 0x000fe200078efcff */
[--C-:B------:R-:W-:Y:S01]  /*1500*/  @!P1 IMAD.IADD R109, R109, 0x1, -R2.reuse ;  /* 0x000000016d6d9824 */ /* 0x100fe200078e0a02 */
[C---:B------:R-:W-:Y:S01]  /*1510*/  ISETP.GE.AND P1, PT, R5.reuse, RZ, PT ;  /* 0x000000ff0500720c */ /* 0x040fe20003f26270 */
[----:B------:R-:W-:Y:S01]  /*1520*/  IMAD.MOV R7, RZ, RZ, -R7 ;  /* 0x000000ffff077224 */ /* 0x000fe200078e0a07 */
[----:B------:R-:W-:Y:S01]  /*1530*/  IABS R123, R8 ;  /* 0x00000008007b7213 */ /* 0x000fe20000000000 */
[----:B------:R-:W-:Y:S01]  /*1540*/  @!P6 IMAD.MOV R111, RZ, RZ, -R111 ;  /* 0x000000ffff6fe224 */ /* 0x000fe200078e0a6f */
[C---:B------:R-:W-:Y:S01]  /*1550*/  ISETP.GT.U32.AND P6, PT, R2.reuse, R119, PT ;  /* 0x000000770200720c */ /* 0x040fe20003fc4070 */
[C---:B------:R-:W-:Y:S01]  /*1560*/  IMAD R117, R2.reuse, R7, R117 ;  /* 0x0000000702757224 */ /* 0x040fe200078e0275 */
[----:B------:R-:W-:Y:S01]  /*1570*/  LOP3.LUT R12, R5, 0x16, RZ, 0xfc, !PT ;  /* 0x00000016050c7812 */ /* 0x000fe200078efcff */
[--C-:B------:R-:W-:Y:S01]  /*1580*/  @!P5 IMAD.IADD R115, R115, 0x1, -R2.reuse ;  /* 0x000000017373d824 */ /* 0x100fe200078e0a02 */
[----:B------:R-:W-:Y:S01]  /*1590*/  IABS R155, R15 ;  /* 0x0000000f009b7213 */ /* 0x000fe20000000000 */
[----:B------:R-:W-:Y:S01]  /*15a0*/  @!P2 IMAD.IADD R113, R113, 0x1, -R2 ;  /* 0x000000017171a824 */ /* 0x000fe200078e0a02 */
[----:B------:R-:W-:Y:S01]  /*15b0*/  ISETP.GT.U32.AND P2, PT, R2, R117, PT ;  /* 0x000000750200720c */ /* 0x000fe20003f44070 */
[----:B------:R-:W-:Y:S01]  /*15c0*/  IMAD.HI.U32 R7, R4, R121, RZ ;  /* 0x0000007904077227 */ /* 0x000fe200078e00ff */
[----:B------:R-:W-:-:S02]  /*15d0*/  ISETP.GT.U32.AND P5, PT, R2, R115, PT ;  /* 0x000000730200720c */ /* 0x000fc40003fa4070 */
[----:B------:R-:W-:Y:S01]  /*15e0*/  IABS R131, R12 ;  /* 0x0000000c00837213 */ /* 0x000fe20000000000 */
[----:B------:R-:W-:Y:S01]  /*15f0*/  @!P1 IMAD.MOV R109, RZ, RZ, -R109 ;  /* 0x000000ffff6d9224 */ /* 0x000fe200078e0a6d */
[----:B------:R-:W-:Y:S01]  /*1600*/  ISETP.GE.AND P1, PT, R11, RZ, PT ;  /* 0x000000ff0b00720c */ /* 0x000fe20003f26270 */
[--C-:B------:R-:W-:Y:S01]  /*1610*/  @!P6 IMAD.IADD R119, R119, 0x1, -R2.reuse ;  /* 0x000000017777e824 */ /* 0x100fe200078e0a02 */
[----:B------:R-:W-:Y:S01]  /*1620*/  LOP3.LUT R11, R5, 0x10, RZ, 0xfc, !PT ;  /* 0x00000010050b7812 */ /* 0x000fe200078efcff */
[----:B------:R-:W-:Y:S01]  /*1630*/  @!P3 IMAD.MOV R113, RZ, RZ, -R113 ;  /* 0x000000ffff71b224 */ /* 0x000fe200078e0a71 */
[----:B------:R-:W-:Y:S01]  /*1640*/  ISETP.GE.AND P3, PT, R10, RZ, PT ;  /* 0x000000ff0a00720c */ /* 0x000fe20003f66270 */
[----:B------:R-:W-:Y:S01]  /*1650*/  IMAD.MOV R10, RZ, RZ, -R7 ;  /* 0x000000ffff0a7224 */ /* 0x000fe200078e0a07 */
[----:B------:R-:W-:Y:S01]  /*1660*/  IABS R125, R11 ;  /* 0x0000000b007d7213 */ /* 0x000fe20000000000 */
[--C-:B------:R-:W-:Y:S01]  /*1670*/  @!P2 IMAD.IADD R117, R117, 0x1, -R2.reuse ;  /* 0x000000017575a824 */ /* 0x100fe200078e0a02 */
[----:B------:R-:W-:Y:S01]  /*1680*/  ISETP.GT.U32.AND P6, PT, R2, R119, PT ;  /* 0x000000770200720c */ /* 0x000fe20003fc4070 */
[----:B------:R-:W-:Y:S01]  /*1690*/  @!P5 IMAD.IADD R115, R115, 0x1, -R2 ;  /* 0x000000017373d824 */ /* 0x000fe200078e0a02 */
[----:B------:R-:W-:Y:S01]  /*16a0*/  ISETP.GE.AND P5, PT, R8, RZ, PT ;  /* 0x000000ff0800720c */ /* 0x000fe20003fa6270 */
[----:B------:R-:W-:Y:S01]  /*16b0*/  IMAD.HI.U32 R8, R4, R125, RZ ;  /* 0x0000007d04087227 */ /* 0x000fe200078e00ff */
[----:B------:R-:W-:-:S02]  /*16c0*/  ISETP.GT.U32.AND P2, PT, R2, R117, PT ;  /* 0x000000750200720c */ /* 0x000fc40003f44070 */
[C---:B------:R-:W-:Y:S01]  /*16d0*/  LOP3.LUT R17, R5.reuse, 0xda, RZ, 0xfc, !PT ;  /* 0x000000da05117812 */ /* 0x040fe200078efcff */
[----:B------:R-:W-:Y:S01]  /*16e0*/  IMAD.MOV R8, RZ, RZ, -R8 ;  /* 0x000000ffff087224 */ /* 0x000fe200078e0a08 */
[C---:B------:R-:W-:Y:S01]  /*16f0*/  LOP3.LUT R22, R5.reuse, 0xec, RZ, 0xfc, !PT ;  /* 0x000000ec05167812 */ /* 0x040fe200078efcff */
[C---:B------:R-:W-:Y:S01]  /*1700*/  IMAD R121, R2.reuse, R10, R121 ;  /* 0x0000000a02797224 */ /* 0x040fe200078e0279 */
[----:B------:R-:W-:Y:S01]  /*1710*/  LOP3.LUT R24, R5, 0xee, RZ, 0xfc, !PT ;  /* 0x000000ee05187812 */ /* 0x000fe200078efcff */
[----:B------:R-:W-:Y:S01]  /*1720*/  IMAD R125, R2, R8, R125 ;  /* 0x00000008027d7224 */ /* 0x000fe200078e027d */
[----:B------:R-:W-:Y:S01]  /*1730*/  IABS R21, R22 ;  /* 0x0000001600157213 */ /* 0x000fe20000000000 */
[----:B------:R-:W-:Y:S01]  /*1740*/  @!P6 IMAD.IADD R119, R119, 0x1, -R2 ;  /* 0x000000017777e824 */ /* 0x000fe200078e0a02 */
[C---:B------:R-:W-:Y:S01]  /*1750*/  LOP3.LUT R28, R5.reuse, 0xf2, RZ, 0xfc, !PT ;  /* 0x000000f2051c7812 */ /* 0x040fe200078efcff */
[----:B------:R-:W-:Y:S01]  /*1760*/  IMAD.HI.U32 R7, R4, R123, RZ ;  /* 0x0000007b04077227 */ /* 0x000fe200078e00ff */
[----:B------:R-:W-:-:S02]  /*1770*/  LOP3.LUT R26, R5, 0xf0, RZ, 0xfc, !PT ;  /* 0x000000f0051a7812 */ /* 0x000fc400078efcff */
[----:B------:R-:W-:Y:S01]  /*1780*/  IABS R19, R28 ;  /* 0x0000001c00137213 */ /* 0x000fe20000000000 */
[----:B------:R-:W-:Y:S01]  /*1790*/  @!P0 IMAD.MOV R119, RZ, RZ, -R119 ;  /* 0x000000ffff778224 */ /* 0x000fe200078e0a77 */
[C---:B------:R-:W-:Y:S01]  /*17a0*/  ISETP.GT.U32.AND P0, PT, R2.reuse, R125, PT ;  /* 0x0000007d0200720c */ /* 0x040fe20003f04070 */
[----:B------:R-:W-:Y:S01]  /*17b0*/  @!P4 IMAD.MOV R115, RZ, RZ, -R115 ;  /* 0x000000ffff73c224 */ /* 0x000fe200078e0a73 */
[----:B------:R-:W-:Y:S01]  /*17c0*/  ISETP.GE.AND P4, PT, R11, RZ, PT ;  /* 0x000000ff0b00720c */ /* 0x000fe20003f86270 */
[----:B------:R-:W-:Y:S01]  /*17d0*/  @!P2 IMAD.IADD R117, R117, 0x1, -R2 ;  /* 0x000000017575a824 */ /* 0x000fe200078e0a02 */
[C---:B------:R-:W-:Y:S01]  /*17e0*/  ISETP.GT.U32.AND P2, PT, R2.reuse, R121, PT ;  /* 0x000000790200720c */ /* 0x040fe20003f44070 */
[----:B------:R-:W-:Y:S01]  /*17f0*/  IMAD.MOV R7, RZ, RZ, -R7 ;  /* 0x000000ffff077224 */ /* 0x000fe200078e0a07 */
[C---:B------:R-:W-:Y:S01]  /*1800*/  LOP3.LUT R11, R5.reuse, 0x14, RZ, 0xfc, !PT ;  /* 0x00000014050b7812 */ /* 0x040fe200078efcff */
[----:B------:R-:W-:Y:S01]  /*1810*/  @!P1 IMAD.MOV R117, RZ, RZ, -R117 ;  /* 0x000000ffff759224 */ /* 0x000fe200078e0a75 */
[----:B------:R-:W-:Y:S01]  /*1820*/  LOP3.LUT R30, R5, 0xf4, RZ, 0xfc, !PT ;  /* 0x000000f4051e7812 */ /* 0x000fe200078efcff */
[----:B------:R-:W-:Y:S01]  /*1830*/  IMAD R123, R2, R7, R123 ;  /* 0x00000007027b7224 */ /* 0x000fe200078e027b */
[----:B------:R-:W-:-:S02]  /*1840*/  IABS R129, R11 ;  /* 0x0000000b00817213 */ /* 0x000fc40000000000 */
[----:B------:R-:W-:Y:S01]  /*1850*/  LOP3.LUT R7, R5, 0x12, RZ, 0xfc, !PT ;  /* 0x0000001205077812 */ /* 0x000fe200078efcff */
[--C-:B------:R-:W-:Y:S01]  /*1860*/  @!P0 IMAD.IADD R125, R125, 0x1, -R2.reuse ;  /* 0x000000017d7d8824 */ /* 0x100fe200078e0a02 */
[----:B------:R-:W-:Y:S01]  /*1870*/  ISETP.GT.U32.AND P1, PT, R2, R123, PT ;  /* 0x0000007b0200720c */ /* 0x000fe20003f24070 */
[----:B------:R-:W-:Y:S01]  /*1880*/  IMAD.HI.U32 R8, R4, R129, RZ ;  /* 0x0000008104087227 */ /* 0x000fe200078e00ff */
[----:B------:R-:W-:Y:S02]  /*1890*/  IABS R127, R7 ;  /* 0x00000007007f7213 */ /* 0x000fe40000000000 */
[----:B------:R-:W-:Y:S01]  /*18a0*/  ISETP.GT.U32.AND P0, PT, R2, R125, PT ;  /* 0x0000007d0200720c */ /* 0x000fe20003f04070 */
[----:B------:R-:W-:Y:S01]  /*18b0*/  @!P2 IMAD.IADD R121, R121, 0x1, -R2 ;  /* 0x000000017979a824 */ /* 0x000fe200078e0a02 */
[----:B------:R-:W-:Y:S01]  /*18c0*/  ISETP.GE.AND P6, PT, R7, RZ, PT ;  /* 0x000000ff0700720c */ /* 0x000fe20003fc6270 */
[----:B------:R-:W-:Y:S01]  /*18d0*/  IMAD.MOV R8, RZ, RZ, -R8 ;  /* 0x000000ffff087224 */ /* 0x000fe200078e0a08 */
[----:B------:R-:W-:Y:S01]  /*18e0*/  LOP3.LUT R32, R5, 0xf6, RZ, 0xfc, !PT ;  /* 0x000000f605207812 */ /* 0x000fe200078efcff */
[----:B------:R-:W-:Y:S01]  /*18f0*/  IMAD.HI.U32 R7, R4, R127, RZ ;  /* 0x0000007f04077227 */ /* 0x000fe200078e00ff */
[----:B------:R-:W-:-:S02]  /*1900*/  ISETP.GT.U32.AND P2, PT, R2, R121, PT ;  /* 0x000000790200720c */ /* 0x000fc40003f44070 */
[C---:B------:R-:W-:Y:S01]  /*1910*/  LOP3.LUT R34, R5.reuse, 0xf8, RZ, 0xfc, !PT ;  /* 0x000000f805227812 */ /* 0x040fe200078efcff */
[----:B------:R-:W-:Y:S01]  /*1920*/  IMAD R129, R2, R8, R129 ;  /* 0x0000000802817224 */ /* 0x000fe200078e0281 */
[----:B------:R-:W-:Y:S01]  /*1930*/  IABS R18, R32 ;  /* 0x0000002000127213 */ /* 0x000fe20000000000 */
[----:B------:R-:W-:Y:S01]  /*1940*/  IMAD.HI.U32 R8, R4, R133, RZ ;  /* 0x0000008504087227 */ /* 0x000fe200078e00ff */
[----:B------:R-:W-:Y:S02]  /*1950*/  IABS R20, R34 ;  /* 0x0000002200147213 */ /* 0x000fe40000000000 */
[----:B------:R-:W-:Y:S01]  /*1960*/  LOP3.LUT R36, R5, 0xfa, RZ, 0xfc, !PT ;  /* 0x000000fa05247812 */ /* 0x000fe200078efcff */
[----:B------:R-:W-:Y:S01]  /*1970*/  IMAD.MOV R8, RZ, RZ, -R8 ;  /* 0x000000ffff087224 */ /* 0x000fe200078e0a08 */
[----:B-1----:R-:W-:Y:S01]  /*1980*/  LOP3.LUT R3, R6, 0x3f, RZ, 0xc0, !PT ;  /* 0x0000003f06037812 */ /* 0x002fe200078ec0ff */
[----:B------:R-:W-:Y:S02]  /*1990*/  @!P1 IMAD.IADD R123, R123, 0x1, -R2 ;  /* 0x000000017b7b9824 */ /* 0x000fe400078e0a02 */
[----:B------:R-:W-:-:S02]  /*19a0*/  IMAD R133, R2, R8, R133 ;  /* 0x0000000802857224 */ /* 0x000fc400078e0285 */
[--C-:B------:R-:W-:Y:S01]  /*19b0*/  @!P0 IMAD.IADD R125, R125, 0x1, -R2.reuse ;  /* 0x000000017d7d8824 */ /* 0x100fe200078e0a02 */
[C---:B------:R-:W-:Y:S01]  /*19c0*/  ISETP.GT.U32.AND P1, PT, R2.reuse, R123, PT ;  /* 0x0000007b0200720c */ /* 0x040fe20003f24070 */
[----:B------:R-:W-:Y:S02]  /*19d0*/  IMAD.MOV R10, RZ, RZ, -R7 ;  /* 0x000000ffff0a7224 */ /* 0x000fe400078e0a07 */
[----:B------:R-:W-:Y:S01]  /*19e0*/  @!P2 IMAD.IADD R121, R121, 0x1, -R2 ;  /* 0x000000017979a824 */ /* 0x000fe200078e0a02 */
[----:B------:R-:W-:Y:S01]  /*19f0*/  ISETP.GE.AND P2, PT, R11, RZ, PT ;  /* 0x000000ff0b00720c */ /* 0x000fe20003f46270 */
[----:B------:R-:W-:Y:S01]  /*1a00*/  @!P4 IMAD.MOV R125, RZ, RZ, -R125 ;  /* 0x000000ffff7dc224 */ /* 0x000fe200078e0a7d */
[C---:B------:R-:W-:Y:S01]  /*1a10*/  ISETP.GT.U32.AND P4, PT, R2.reuse, R133, PT ;  /* 0x000000850200720c */ /* 0x040fe20003f84070 */
[----:B------:R-:W-:Y:S01]  /*1a20*/  IMAD R127, R2, R10, R127 ;  /* 0x0000000a027f7224 */ /* 0x000fe200078e027f */
[C---:B------:R-:W-:Y:S01]  /*1a30*/  LOP3.LUT R10, R5.reuse, 0x1a, RZ, 0xfc, !PT ;  /* 0x0000001a050a7812 */ /* 0x040fe200078efcff */
[----:B------:R-:W-:Y:S01]  /*1a40*/  IMAD.HI.U32 R7, R4, R131, RZ ;  /* 0x0000008304077227 */ /* 0x000fe200078e00ff */
[----:B------:R-:W-:-:S02]  /*1a50*/  LOP3.LUT R11, R5, 0x1c, RZ, 0xfc, !PT ;  /* 0x0000001c050b7812 */ /* 0x000fc400078efcff */
[----:B------:R-:W-:Y:S01]  /*1a60*/  IABS R135, R10 ;  /* 0x0000000a00877213 */ /* 0x000fe20000000000 */
[----:B------:R-:W-:Y:S01]  /*1a70*/  @!P3 IMAD.MOV R121, RZ, RZ, -R121 ;  /* 0x000000ffff79b224 */ /* 0x000fe200078e0a79 */
[C---:B------:R-:W-:Y:S01]  /*1a80*/  ISETP.GT.U32.AND P3, PT, R2.reuse, R129, PT ;  /* 0x000000810200720c */ /* 0x040fe20003f64070 */
[----:B------:R-:W-:Y:S01]  /*1a90*/  IMAD.MOV R7, RZ, RZ, -R7 ;  /* 0x000000ffff077224 */ /* 0x000fe200078e0a07 */
[----:B------:R-:W-:Y:S01]  /*1aa0*/  IABS R137, R11 ;  /* 0x0000000b00897213 */ /* 0x000fe20000000000 */
[----:B------:R-:W-:Y:S01]  /*1ab0*/  @!P1 IMAD.IADD R123, R123, 0x1, -R2 ;  /* 0x000000017b7b9824 */ /* 0x000fe200078e0a02 */
[C---:B------:R-:W-:Y:S01]  /*1ac0*/  ISETP.GT.U32.AND P1, PT, R2.reuse, R127, PT ;  /* 0x0000007f0200720c */ /* 0x040fe20003f24070 */
[----:B------:R-:W-:Y:S02]  /*1ad0*/  IMAD R131, R2, R7, R131 ;  /* 0x0000000702837224 */ /* 0x000fe400078e0283 */
[----:B------:R-:W-:-:S03]  /*1ae0*/  IMAD.HI.U32 R7, R4, R135, RZ ;  /* 0x0000008704077227 */ /* 0x000fc600078e00ff */
[C---:B------:R-:W-:Y:S01]  /*1af0*/  ISETP.GT.U32.AND P0, PT, R2.reuse, R131, PT ;  /* 0x000000830200720c */ /* 0x040fe20003f04070 */
[--C-:B------:R-:W-:Y:S02]  /*1b00*/  @!P4 IMAD.IADD R133, R133, 0x1, -R2.reuse ;  /* 0x000000018585c824 */ /* 0x100fe400078e0a02 */
[----:B------:R-:W-:Y:S02]  /*1b10*/  IMAD.MOV R7, RZ, RZ, -R7 ;  /* 0x000000ffff077224 */ /* 0x000fe400078e0a07 */
[----:B------:R-:W-:Y:S01]  /*1b20*/  @!P3 IMAD.IADD R129, R129, 0x1, -R2 ;  /* 0x000000018181b824 */ /* 0x000fe200078e0a02 */
[C---:B------:R-:W-:Y:S01]  /*1b30*/  ISETP.GT.U32.AND P4, PT, R2.reuse, R133, PT ;  /* 0x000000850200720c */ /* 0x040fe20003f84070 */
[----:B------:R-:W-:Y:S02]  /*1b40*/  IMAD R135, R2, R7, R135 ;  /* 0x0000000702877224 */ /* 0x000fe400078e0287 */
[----:B------:R-:W-:Y:S01]  /*1b50*/  IMAD.HI.U32 R7, R4, R137, RZ ;  /* 0x0000008904077227 */ /* 0x000fe200078e00ff */
[----:B------:R-:W-:-:S03]  /*1b60*/  ISETP.GT.U32.AND P3, PT, R2, R129, PT ;  /* 0x000000810200720c */ /* 0x000fc60003f64070 */
[----:B------:R-:W-:Y:S02]  /*1b70*/  IMAD.MOV R7, RZ, RZ, -R7 ;  /* 0x000000ffff077224 */ /* 0x000fe400078e0a07 */
[--C-:B------:R-:W-:Y:S02]  /*1b80*/  @!P1 IMAD.IADD R127, R127, 0x1, -R2.reuse ;  /* 0x000000017f7f9824 */ /* 0x100fe400078e0a02 */
[--C-:B------:R-:W-:Y:S02]  /*1b90*/  @!P0 IMAD.IADD R131, R131, 0x1, -R2.reuse ;  /* 0x0000000183838824 */ /* 0x100fe400078e0a02 */
[C---:B------:R-:W-:Y:S01]  /*1ba0*/  IMAD R137, R2.reuse, R7, R137 ;  /* 0x0000000702897224 */ /* 0x040fe200078e0289 */
[----:B------:R-:W-:Y:S01]  /*1bb0*/  ISETP.GT.U32.AND P1, PT, R2, R127, PT ;  /* 0x0000007f0200720c */ /* 0x000fe20003f24070 */
[----:B------:R-:W-:Y:S01]  /*1bc0*/  @!P5 IMAD.MOV R123, RZ, RZ, -R123 ;  /* 0x000000ffff7bd224 */ /* 0x000fe200078e0a7b */
[----:B------:R-:W-:Y:S01]  /*1bd0*/  ISETP.GE.AND P5, PT, R12, RZ, PT ;  /* 0x000000ff0c00720c */ /* 0x000fe20003fa6270 */
[--C-:B------:R-:W-:Y:S01]  /*1be0*/  @!P4 IMAD.IADD R133, R133, 0x1, -R2.reuse ;  /* 0x000000018585c824 */ /* 0x100fe200078e0a02 */
[----:B------:R-:W-:Y:S01]  /*1bf0*/  LOP3.LUT R12, R5, 0x1e, RZ, 0xfc, !PT ;  /* 0x0000001e050c7812 */ /* 0x000fe200078efcff */
[----:B------:R-:W-:Y:S01]  /*1c00*/  @!P3 IMAD.IADD R129, R129, 0x1, -R2 ;  /* 0x000000018181b824 */ /* 0x000fe200078e0a02 */
[----:B------:R-:W-:-:S02]  /*1c10*/  ISETP.GT.U32.AND P0, PT, R2, R131, PT ;  /* 0x000000830200720c */ /* 0x000fc40003f04070 */
[C---:B------:R-:W-:Y:S01]  /*1c20*/  ISETP.GT.U32.AND P4, PT, R2.reuse, R137, PT ;  /* 0x000000890200720c */ /* 0x040fe20003f84070 */
[----:B------:R-:W-:Y:S01]  /*1c30*/  @!P2 IMAD.MOV R129, RZ, RZ, -R129 ;  /* 0x000000ffff81a224 */ /* 0x000fe200078e0a81 */
[----:B------:R-:W-:Y:S02]  /*1c40*/  IABS R139, R12 ;  /* 0x0000000c008b7213 */ /* 0x000fe40000000000 */
[----:B------:R-:W-:Y:S01]  /*1c50*/  ISETP.GT.U32.AND P3, PT, R2, R135, PT ;  /* 0x000000870200720c */ /* 0x000fe20003f64070 */
[----:B------:R-:W-:Y:S01]  /*1c60*/  @!P1 IMAD.IADD R127, R127, 0x1, -R2 ;  /* 0x000000017f7f9824 */ /* 0x000fe200078e0a02 */
[----:B------:R-:W-:Y:S01]  /*1c70*/  LOP3.LUT R7, R5, 0x20, RZ, 0xfc, !PT ;  /* 0x0000002005077812 */ /* 0x000fe200078efcff */
[----:B------:R-:W-:Y:S01]  /*1c80*/  IMAD.HI.U32 R8, R4, R139, RZ ;  /* 0x0000008b04087227 */ /* 0x000fe200078e00ff */
[----:B------:R-:W-:Y:S02]  /*1c90*/  ISETP.GE.AND P1, PT, R13, RZ, PT ;  /* 0x000000ff0d00720c */ /* 0x000fe40003f26270 */
[----:B------:R-:W-:Y:S01]  /*1ca0*/  IABS R141, R7 ;  /* 0x00000007008d7213 */ /* 0x000fe20000000000 */
[----:B------:R-:W-:Y:S01]  /*1cb0*/  IMAD.MOV R8, RZ, RZ, -R8 ;  /* 0x000000ffff087224 */ /* 0x000fe200078e0a08 */
[----:B------:R-:W-:Y:S01]  /*1cc0*/  ISETP.GE.AND P2, PT, R11, RZ, PT ;  /* 0x000000ff0b00720c */ /* 0x000fe20003f46270 */
[--C-:B------:R-:W-:Y:S01]  /*1cd0*/  @!P0 IMAD.IADD R131, R131, 0x1, -R2.reuse ;  /* 0x0000000183838824 */ /* 0x100fe200078e0a02 */
[----:B------:R-:W-:Y:S01]  /*1ce0*/  LOP3.LUT R11, R5, 0x26, RZ, 0xfc, !PT ;  /* 0x00000026050b7812 */ /* 0x000fe200078efcff */
[--C-:B------:R-:W-:Y:S01]  /*1cf0*/  @!P4 IMAD.IADD R137, R137, 0x1, -R2.reuse ;  /* 0x000000018989c824 */ /* 0x100fe200078e0a02 */
[----:B------:R-:W-:Y:S01]  /*1d00*/  ISETP.GE.AND P0, PT, R12, RZ, PT ;  /* 0x000000ff0c00720c */ /* 0x000fe20003f06270 */
[----:B------:R-:W-:Y:S01]  /*1d10*/  @!P3 IMAD.IADD R135, R135, 0x1, -R2 ;  /* 0x000000018787b824 */ /* 0x000fe200078e0a02 */
[----:B------:R-:W-:Y:S01]  /*1d20*/  IABS R147, R11 ;  /* 0x0000000b00937213 */ /* 0x000fe20000000000 */
[----:B------:R-:W-:Y:S01]  /*1d30*/  IMAD R139, R2, R8, R139 ;  /* 0x00000008028b7224 */ /* 0x000fe200078e028b */
[----:B------:R-:W-:Y:S01]  /*1d40*/  LOP3.LUT R8, R5, 0x22, RZ, 0xfc, !PT ;  /* 0x0000002205087812 */ /* 0x000fe200078efcff */
[----:B------:R-:W-:Y:S01]  /*1d50*/  @!P5 IMAD.MOV R131, RZ, RZ, -R131 ;  /* 0x000000ffff83d224 */ /* 0x000fe200078e0a83 */
[----:B------:R-:W-:Y:S01]  /*1d60*/  ISETP.GE.AND P5, PT, R7, RZ, PT ;  /* 0x000000ff0700720c */ /* 0x000fe20003fa6270 */
[----:B------:R-:W-:Y:S01]  /*1d70*/  IMAD.HI.U32 R7, R4, R141, RZ ;  /* 0x0000008d04077227 */ /* 0x000fe200078e00ff */
[----:B------:R-:W-:-:S02]  /*1d80*/  ISETP.GT.U32.AND P4, PT, R2, R137, PT ;  /* 0x000000890200720c */ /* 0x000fc40003f84070 */
[----:B------:R-:W-:Y:S01]  /*1d90*/  ISETP.GT.U32.AND P3, PT, R2, R135, PT ;  /* 0x000000870200720c */ /* 0x000fe20003f64070 */
[----:B------:R-:W-:Y:S01]  /*1da0*/  IMAD.MOV R7, RZ, RZ, -R7 ;  /* 0x000000ffff077224 */ /* 0x000fe200078e0a07 */
[----:B------:R-:W-:Y:S01]  /*1db0*/  IABS R143, R8 ;  /* 0x00000008008f7213 */ /* 0x000fe20000000000 */
[----:B------:R-:W-:Y:S01]  /*1dc0*/  @!P6 IMAD.MOV R127, RZ, RZ, -R127 ;  /* 0x000000ffff7fe224 */ /* 0x000fe200078e0a7f */
[----:B------:R-:W-:Y:S01]  /*1dd0*/  ISETP.GE.AND P6, PT, R10, RZ, PT ;  /* 0x000000ff0a00720c */ /* 0x000fe20003fc6270 */
[----:B------:R-:W-:Y:S01]  /*1de0*/  @!P1 IMAD.MOV R133, RZ, RZ, -R133 ;  /* 0x000000ffff859224 */ /* 0x000fe200078e0a85 */
[----:B------:R-:W-:Y:S01]  /*1df0*/  ISETP.GE.AND P1, PT, R8, RZ, PT ;  /* 0x000000ff0800720c */ /* 0x000fe20003f26270 */
[----:B------:R-:W-:Y:S01]  /*1e00*/  IMAD.HI.U32 R8, R4, R143, RZ ;  /* 0x0000008f04087227 */ /* 0x000fe200078e00ff */
[C---:B------:R-:W-:Y:S02]  /*1e10*/  LOP3.LUT R10, R5.reuse, 0x24, RZ, 0xfc, !PT ;  /* 0x00000024050a7812 */ /* 0x040fe400078efcff */
[----:B------:R-:W-:Y:S01]  /*1e20*/  LOP3.LUT R12, R5, 0x28, RZ, 0xfc, !PT ;  /* 0x00000028050c7812 */ /* 0x000fe200078efcff */
[C---:B------:R-:W-:Y:S01]  /*1e30*/  IMAD R141, R2.reuse, R7, R141 ;  /* 0x00000007028d7224 */ /* 0x040fe200078e028d */
[----:B------:R-:W-:Y:S01]  /*1e40*/  IABS R145, R10 ;  /* 0x0000000a00917213 */ /* 0x000fe20000000000 */
[----:B------:R-:W-:Y:S01]  /*1e50*/  IMAD.MOV R8, RZ, RZ, -R8 ;  /* 0x000000ffff087224 */ /* 0x000fe200078e0a08 */
[----:B------:R-:W-:Y:S01]  /*1e60*/  IABS R149, R12 ;  /* 0x0000000c00957213 */ /* 0x000fe20000000000 */
[--C-:B------:R-:W-:Y:S01]  /*1e70*/  @!P4 IMAD.IADD R137, R137, 0x1, -R2.reuse ;  /* 0x000000018989c824 */ /* 0x100fe200078e0a02 */
[C---:B------:R-:W-:Y:S01]  /*1e80*/  ISETP.GT.U32.AND P4, PT, R2.reuse, R141, PT ;  /* 0x0000008d0200720c */ /* 0x040fe20003f84070 */
[----:B------:R-:W-:Y:S01]  /*1e90*/  @!P3 IMAD.IADD R135, R135, 0x1, -R2 ;  /* 0x000000018787b824 */ /* 0x000fe200078e0a02 */
[C---:B------:R-:W-:Y:S01]  /*1ea0*/  ISETP.GT.U32.AND P3, PT, R2.reuse, R139, PT ;  /* 0x0000008b0200720c */ /* 0x040fe20003f64070 */
[----:B------:R-:W-:Y:S01]  /*1eb0*/  IMAD R143, R2, R8, R143 ;  /* 0x00000008028f7224 */ /* 0x000fe200078e028f */
[----:B------:R-:W-:Y:S01]  /*1ec0*/  LOP3.LUT R13, R5, 0x2a, RZ, 0xfc, !PT ;  /* 0x0000002a050d7812 */ /* 0x000fe200078efcff */
[----:B------:R-:W-:-:S02]  /*1ed0*/  @!P6 IMAD.MOV R135, RZ, RZ, -R135 ;  /* 0x000000ffff87e224 */ /* 0x000fc400078e0a87 */
[----:B------:R-:W-:Y:S01]  /*1ee0*/  IMAD.HI.U32 R7, R4, R145, RZ ;  /* 0x0000009104077227 */ /* 0x000fe200078e00ff */
[----:B------:R-:W-:Y:S02]  /*1ef0*/  ISETP.GT.U32.AND P6, PT, R2, R143, PT ;  /* 0x0000008f0200720c */ /* 0x000fe40003fc4070 */
[----:B------:R-:W-:Y:S01]  /*1f00*/  IABS R151, R13 ;  /* 0x0000000d00977213 */ /* 0x000fe20000000000 */
[----:B------:R-:W-:Y:S02]  /*1f10*/  IMAD.MOV R7, RZ, RZ, -R7 ;  /* 0x000000ffff077224 */ /* 0x000fe400078e0a07 */
[--C-:B------:R-:W-:Y:S02]  /*1f20*/  @!P4 IMAD.IADD R141, R141, 0x1, -R2.reuse ;  /* 0x000000018d8dc824 */ /* 0x100fe400078e0a02 */
[----:B------:R-:W-:Y:S02]  /*1f30*/  @!P3 IMAD.IADD R139, R139, 0x1, -R2 ;  /* 0x000000018b8bb824 */ /* 0x000fe400078e0a02 */
[----:B------:R-:W-:Y:S01]  /*1f40*/  IMAD.HI.U32 R8, R4, R147, RZ ;  /* 0x0000009304087227 */ /* 0x000fe200078e00ff */
[----:B------:R-:W-:-:S02]  /*1f50*/  ISETP.GT.U32.AND P4, PT, R2, R141, PT ;  /* 0x0000008d0200720c */ /* 0x000fc40003f84070 */
[C---:B------:R-:W-:Y:S01]  /*1f60*/  ISETP.GT.U32.AND P3, PT, R2.reuse, R139, PT ;  /* 0x0000008b0200720c */ /* 0x040fe20003f64070 */
[----:B------:R-:W-:Y:S02]  /*1f70*/  @!P6 IMAD.IADD R143, R143, 0x1, -R2 ;  /* 0x000000018f8fe824 */ /* 0x000fe400078e0a02 */
[C---:B------:R-:W-:Y:S02]  /*1f80*/  IMAD R145, R2.reuse, R7, R145 ;  /* 0x0000000702917224 */ /* 0x040fe400078e0291 */
[----:B------:R-:W-:Y:S01]  /*1f90*/  IMAD.MOV R8, RZ, RZ, -R8 ;  /* 0x000000ffff087224 */ /* 0x000fe200078e0a08 */
[----:B------:R-:W-:Y:S01]  /*1fa0*/  ISETP.GT.U32.AND P6, PT, R2, R143, PT ;  /* 0x0000008f0200720c */ /* 0x000fe20003fc4070 */
[----:B------:R-:W-:-:S04]  /*1fb0*/  IMAD.HI.U32 R7, R4, R149, RZ ;  /* 0x0000009504077227 */ /* 0x000fc800078e00ff */
[--C-:B------:R-:W-:Y:S01]  /*1fc0*/  @!P4 IMAD.IADD R141, R141, 0x1, -R2.reuse ;  /* 0x000000018d8dc824 */ /* 0x100fe200078e0a02 */
[----:B------:R-:W-:Y:S01]  /*1fd0*/  ISETP.GT.U32.AND P4, PT, R2, R145, PT ;  /* 0x000000910200720c */ /* 0x000fe20003f84070 */
[----:B------:R-:W-:Y:S01]  /*1fe0*/  @!P2 IMAD.MOV R137, RZ, RZ, -R137 ;  /* 0x000000ffff89a224 */ /* 0x000fe200078e0a89 */
[----:B------:R-:W-:Y:S01]  /*1ff0*/  ISETP.GE.AND P2, PT, R10, RZ, PT ;  /* 0x000000ff0a00720c */ /* 0x000fe20003f46270 */
[C---:B------:R-:W-:Y:S02]  /*2000*/  IMAD R147, R2.reuse, R8, R147 ;  /* 0x0000000802937224 */ /* 0x040fe400078e0293 */
[----:B------:R-:W-:Y:S02]  /*2010*/  IMAD.MOV R10, RZ, RZ, -R7 ;  /* 0x000000ffff0a7224 */ /* 0x000fe400078e0a07 */
[----:B------:R-:W-:Y:S01]  /*2020*/  @!P6 IMAD.IADD R143, R143, 0x1, -R2 ;  /* 0x000000018f8fe824 */ /* 0x000fe200078e0a02 */
[----:B------:R-:W-:Y:S01]  /*2030*/  ISETP.GT.U32.AND P6, PT, R2, R147, PT ;  /* 0x000000930200720c */ /* 0x000fe20003fc4070 */
[----:B------:R-:W-:-:S04]  /*2040*/  IMAD.HI.U32 R7, R4, R151, RZ ;  /* 0x0000009704077227 */ /* 0x000fc800078e00ff */
[C---:B------:R-:W-:Y:S02]  /*2050*/  IMAD R149, R2.reuse, R10, R149 ;  /* 0x0000000a02957224 */ /* 0x040fe400078e0295 */
[--C-:B------:R-:W-:Y:S01]  /*2060*/  @!P3 IMAD.IADD R139, R139, 0x1, -R2.reuse ;  /* 0x000000018b8bb824 */ /* 0x100fe200078e0a02 */
[----:B------:R-:W-:Y:S01]  /*2070*/  ISETP.GE.AND P3, PT, R11, RZ, PT ;  /* 0x000000ff0b00720c */ /* 0x000fe20003f66270 */
[----:B------:R-:W-:Y:S02]  /*2080*/  IMAD.MOV R11, RZ, RZ, -R7 ;  /* 0x000000ffff0b7224 */ /* 0x000fe400078e0a07 */
[--C-:B------:R-:W-:Y:S01]  /*2090*/  @!P4 IMAD.IADD R145, R145, 0x1, -R2.reuse ;  /* 0x000000019191c824 */ /* 0x100fe200078e0a02 */
[C---:B------:R-:W-:Y:S01]  /*20a0*/  ISETP.GT.U32.AND P4, PT, R2.reuse, R149, PT ;  /* 0x000000950200720c */ /* 0x040fe20003f84070 */
[----:B------:R-:W-:Y:S01]  /*20b0*/  IMAD R151, R2, R11, R151 ;  /* 0x0000000b02977224 */ /* 0x000fe200078e0297 */
[----:B------:R-:W-:Y:S01]  /*20c0*/  LOP3.LUT R11, R5, 0x34, RZ, 0xfc, !PT ;  /* 0x00000034050b7812 */ /* 0x000fe200078efcff */
[----:B------:R-:W-:-:S02]  /*20d0*/  @!P6 IMAD.IADD R147, R147, 0x1, -R2 ;  /* 0x000000019393e824 */ /* 0x000fc400078e0a02 */
[----:B------:R-:W-:Y:S01]  /*20e0*/  IMAD.HI.U32 R8, R4, R153, RZ ;  /* 0x0000009904087227 */ /* 0x000fe200078e00ff */
[C---:B------:R-:W-:Y:S02]  /*20f0*/  ISETP.GT.U32.AND P6, PT, R2.reuse, R151, PT ;  /* 0x000000970200720c */ /* 0x040fe40003fc4070 */
[----:B------:R-:W-:Y:S01]  /*2100*/  IABS R161, R11 ;  /* 0x0000000b00a17213 */ /* 0x000fe20000000000 */
[----:B------:R-:W-:Y:S02]  /*2110*/  IMAD.MOV R8, RZ, RZ, -R8 ;  /* 0x000000ffff087224 */ /* 0x000fe400078e0a08 */
[----:B------:R-:W-:Y:S02]  /*2120*/  @!P5 IMAD.MOV R141, RZ, RZ, -R141 ;  /* 0x000000ffff8dd224 */ /* 0x000fe400078e0a8d */
[----:B------:R-:W-:Y:S01]  /*2130*/  @!P4 IMAD.IADD R149, R149, 0x1, -R2 ;  /* 0x000000019595c824 */ /* 0x000fe200078e0a02 */
[----:B------:R-:W-:Y:S01]  /*2140*/  ISETP.GT.U32.AND P4, PT, R2, R147, PT ;  /* 0x000000930200720c */ /* 0x000fe20003f84070 */
[----:B------:R-:W-:-:S03]  /*2150*/  IMAD.HI.U32 R7, R4, R157, RZ ;  /* 0x0000009d04077227 */ /* 0x000fc600078e00ff */
[C---:B------:R-:W-:Y:S01]  /*2160*/  ISETP.GT.U32.AND P5, PT, R2.reuse, R149, PT ;  /* 0x000000950200720c */ /* 0x040fe20003fa4070 */
[----:B------:R-:W-:Y:S02]  /*2170*/  IMAD R153, R2, R8, R153 ;  /* 0x0000000802997224 */ /* 0x000fe400078e0299 */
[----:B------:R-:W-:Y:S02]  /*2180*/  @!P6 IMAD.IADD R151, R151, 0x1, -R2 ;  /* 0x000000019797e824 */ /* 0x000fe400078e0a02 */
[----:B------:R-:W-:-:S03]  /*2190*/  IMAD.HI.U32 R10, R4, R155, RZ ;  /* 0x0000009b040a7227 */ /* 0x000fc600078e00ff */
[C---:B------:R-:W-:Y:S01]  /*21a0*/  ISETP.GT.U32.AND P6, PT, R2.reuse, R151, PT ;  /* 0x000000970200720c */ /* 0x040fe20003fc4070 */
[----:B------:R-:W-:Y:S02]  /*21b0*/  IMAD.MOV R7, RZ, RZ, -R7 ;  /* 0x000000ffff077224 */ /* 0x000fe400078e0a07 */
[----:B------:R-:W-:Y:S01]  /*21c0*/  @!P0 IMAD.MOV R139, RZ, RZ, -R139 ;  /* 0x000000ffff8b8224 */ /* 0x000fe200078e0a8b */
[C---:B------:R-:W-:Y:S01]  /*21d0*/  ISETP.GT.U32.AND P0, PT, R2.reuse, R145, PT ;  /* 0x000000910200720c */ /* 0x040fe20003f04070 */
[----:B------:R-:W-:Y:S01]  /*21e0*/  @!P1 IMAD.MOV R143, RZ, RZ, -R143 ;  /* 0x000000ffff8f9224 */ /* 0x000fe200078e0a8f */
[C---:B------:R-:W-:Y:S01]  /*21f0*/  ISETP.GT.U32.AND P1, PT, R2.reuse, R153, PT ;  /* 0x000000990200720c */ /* 0x040fe20003f24070 */
[----:B------:R-:W-:Y:S02]  /*2200*/  IMAD.MOV R10, RZ, RZ, -R10 ;  /* 0x000000ffff0a7224 */ /* 0x000fe400078e0a0a */
[C---:B------:R-:W-:Y:S02]  /*2210*/  IMAD R157, R2.reuse, R7, R157 ;  /* 0x00000007029d7224 */ /* 0x040fe400078e029d */
[C---:B------:R-:W-:Y:S01]  /*2220*/  IMAD R155, R2.reuse, R10, R155 ;  /* 0x0000000a029b7224 */ /* 0x040fe200078e029b */
[----:B------:R-:W-:Y:S01]  /*2230*/  LOP3.LUT R10, R5, 0x32, RZ, 0xfc, !PT ;  /* 0x00000032050a7812 */ /* 0x000fe200078efcff */
[----:B------:R-:W-:Y:S01]  /*2240*/  @!P5 IMAD.IADD R149, R149, 0x1, -R2 ;  /* 0x000000019595d824 */ /* 0x000fe200078e0a02 */
[----:B------:R-:W-:Y:S01]  /*2250*/  ISETP.GT.U32.AND P5, PT, R2, R157, PT ;  /* 0x0000009d0200720c */ /* 0x000fe20003fa4070 */
[----:B------:R-:W-:Y:S01]  /*2260*/  IMAD.HI.U32 R8, R4, R161, RZ ;  /* 0x000000a104087227 */ /* 0x000fe200078e00ff */
[----:B------:R-:W-:-:S03]  /*2270*/  IABS R159, R10 ;  /* 0x0000000a009f7213 */ /* 0x000fc60000000000 */
[--C-:B------:R-:W-:Y:S01]  /*2280*/  @!P0 IMAD.IADD R145, R145, 0x1, -R2.reuse ;  /* 0x0000000191918824 */ /* 0x100fe200078e0a02 */
[----:B------:R-:W-:Y:S01]  /*2290*/  ISETP.GT.U32.AND P0, PT, R2, R155, PT ;  /* 0x0000009b0200720c */ /* 0x000fe20003f04070 */
[--C-:B------:R-:W-:Y:S01]  /*22a0*/  @!P4 IMAD.IADD R147, R147, 0x1, -R2.reuse ;  /* 0x000000019393c824 */ /* 0x100fe200078e0a02 */
[----:B------:R-:W-:Y:S01]  /*22b0*/  ISETP.GE.AND P4, PT, R12, RZ, PT ;  /* 0x000000ff0c00720c */ /* 0x000fe20003f86270 */
[--C-:B------:R-:W-:Y:S01]  /*22c0*/  @!P6 IMAD.IADD R151, R151, 0x1, -R2.reuse ;  /* 0x000000019797e824 */ /* 0x100fe200078e0a02 */
[----:B------:R-:W-:Y:S01]  /*22d0*/  ISETP.GE.AND P6, PT, R13, RZ, PT ;  /* 0x000000ff0d00720c */ /* 0x000fe20003fc6270 */
[----:B------:R-:W-:Y:S01]  /*22e0*/  @!P1 IMAD.IADD R153, R153, 0x1, -R2 ;  /* 0x0000000199999824 */ /* 0x000fe200078e0a02 */
[C---:B------:R-:W-:Y:S01]  /*22f0*/  LOP3.LUT R12, R5.reuse, 0x38, RZ, 0xfc, !PT ;  /* 0x00000038050c7812 */ /* 0x040fe200078efcff */
[----:B------:R-:W-:Y:S01]  /*2300*/  IMAD.HI.U32 R7, R4, R159, RZ ;  /* 0x0000009f04077227 */ /* 0x000fe200078e00ff */
[----:B------:R-:W-:Y:S02]  /*2310*/  ISETP.GE.AND P1, PT, R14, RZ, PT ;  /* 0x000000ff0e00720c */ /* 0x000fe40003f26270 */
[----:B------:R-:W-:Y:S01]  /*2320*/  IABS R41, R12 ;  /* 0x0000000c00297213 */ /* 0x000fe20000000000 */
[----:B------:R-:W-:Y:S01]  /*2330*/  IMAD.MOV R8, RZ, RZ, -R8 ;  /* 0x000000ffff087224 */ /* 0x000fe200078e0a08 */
[C---:B------:R-:W-:Y:S01]  /*2340*/  LOP3.LUT R13, R5.reuse, 0x46, RZ, 0xfc, !PT ;  /* 0x00000046050d7812 */ /* 0x040fe200078efcff */
[----:B------:R-:W-:Y:S01]  /*2350*/  @!P2 IMAD.MOV R145, RZ, RZ, -R145 ;  /* 0x000000ffff91a224 */ /* 0x000fe200078e0a91 */
[C---:B------:R-:W-:Y:S01]  /*2360*/  ISETP.GT.U32.AND P2, PT, R2.reuse, R153, PT ;  /* 0x000000990200720c */ /* 0x040fe20003f44070 */
[----:B------:R-:W-:Y:S01]  /*2370*/  IMAD.MOV R7, RZ, RZ, -R7 ;  /* 0x000000ffff077224 */ /* 0x000fe200078e0a07 */
[----:B------:R-:W-:Y:S01]  /*2380*/  IABS R179, R13 ;  /* 0x0000000d00b37213 */ /* 0x000fe20000000000 */
[C---:B------:R-:W-:Y:S01]  /*2390*/  IMAD R161, R2.reuse, R8, R161 ;  /* 0x0000000802a17224 */ /* 0x040fe200078e02a1 */
[----:B------:R-:W-:Y:S01]  /*23a0*/  LOP3.LUT R8, R5, 0x36, RZ, 0xfc, !PT ;  /* 0x0000003605087812 */ /* 0x000fe200078efcff */
[----:B------:R-:W-:Y:S01]  /*23b0*/  @!P5 IMAD.IADD R157, R157, 0x1, -R2 ;  /* 0x000000019d9dd824 */ /* 0x000fe200078e0a02 */
[----:B------:R-:W-:Y:S01]  /*23c0*/  LOP3.LUT R14, R5, 0x5a, RZ, 0xfc, !PT ;  /* 0x0000005a050e7812 */ /* 0x000fe200078efcff */
[C---:B------:R-:W-:Y:S01]  /*23d0*/  IMAD R159, R2.reuse, R7, R159 ;  /* 0x00000007029f7224 */ /* 0x040fe200078e029f */
[----:B------:R-:W-:Y:S01]  /*23e0*/  IABS R163, R8 ;  /* 0x0000000800a37213 */ /* 0x000fe20000000000 */
[----:B------:R-:W-:Y:S01]  /*23f0*/  @!P4 IMAD.MOV R149, RZ, RZ, -R149 ;  /* 0x000000ffff95c224 */ /* 0x000fe200078e0a95 */
[C---:B------:R-:W-:Y:S01]  /*2400*/  ISETP.GT.U32.AND P5, PT, R2.reuse, R157, PT ;  /* 0x0000009d0200720c */ /* 0x040fe20003fa4070 */
[----:B------:R-:W-:Y:S01]  /*2410*/  @!P6 IMAD.MOV R151, RZ, RZ, -R151 ;  /* 0x000000ffff97e224 */ /* 0x000fe200078e0a97 */
[----:B------:R-:W-:Y:S01]  /*2420*/  ISETP.GT.U32.AND P4, PT, R2, R159, PT ;  /* 0x0000009f0200720c */ /* 0x000fe20003f84070 */
[----:B------:R-:W-:Y:S01]  /*2430*/  IMAD.HI.U32 R7, R4, R163, RZ ;  /* 0x000000a304077227 */ /* 0x000fe200078e00ff */
[----:B------:R-:W-:-:S02]  /*2440*/  ISETP.GE.AND P6, PT, R16, RZ, PT ;  /* 0x000000ff1000720c */ /* 0x000fc40003fc6270 */
[----:B------:R-:W-:Y:S01]  /*2450*/  IABS R199, R14 ;  /* 0x0000000e00c77213 */ /* 0x000fe20000000000 */
[--C-:B------:R-:W-:Y:S01]  /*2460*/  @!P2 IMAD.IADD R153, R153, 0x1, -R2.reuse ;  /* 0x000000019999a824 */ /* 0x100fe200078e0a02 */
[C---:B------:R-:W-:Y:S01]  /*2470*/  ISETP.GT.U32.AND P2, PT, R2.reuse, R161, PT ;  /* 0x000000a10200720c */ /* 0x040fe20003f44070 */
[--C-:B------:R-:W-:Y:S01]  /*2480*/  @!P0 IMAD.IADD R155, R155, 0x1, -R2.reuse ;  /* 0x000000019b9b8824 */ /* 0x100fe200078e0a02 */
[----:B------:R-:W-:Y:S01]  /*2490*/  ISETP.GE.AND P0, PT, R15, RZ, PT ;  /* 0x000000ff0f00720c */ /* 0x000fe20003f06270 */
[----:B------:R-:W-:Y:S01]  /*24a0*/  IMAD.MOV R7, RZ, RZ, -R7 ;  /* 0x000000ffff077224 */ /* 0x000fe200078e0a07 */
[----:B------:R-:W-:Y:S01]  /*24b0*/  LOP3.LUT R15, R5, 0x86, RZ, 0xfc, !PT ;  /* 0x00000086050f7812 */ /* 0x000fe200078efcff */
[----:B------:R-:W-:Y:S01]  /*24c0*/  @!P3 IMAD.MOV R147, RZ, RZ, -R147 ;  /* 0x000000ffff93b224 */ /* 0x000fe200078e0a93 */
[C---:B------:R-:W-:Y:S01]  /*24d0*/  ISETP.GT.U32.AND P3, PT, R2.reuse, R155, PT ;  /* 0x0000009b0200720c */ /* 0x040fe20003f64070 */
[--C-:B------:R-:W-:Y:S01]  /*24e0*/  @!P5 IMAD.IADD R157, R157, 0x1, -R2.reuse ;  /* 0x000000019d9dd824 */ /* 0x100fe200078e0a02 */
[----:B------:R-:W-:Y:S01]  /*24f0*/  ISETP.GE.AND P5, PT, R11, RZ, PT ;  /* 0x000000ff0b00720c */ /* 0x000fe20003fa6270 */
[----:B------:R-:W-:Y:S01]  /*2500*/  IMAD R163, R2, R7, R163 ;  /* 0x0000000702a37224 */ /* 0x000fe200078e02a3 */
[----:B------:R-:W-:Y:S01]  /*2510*/  LOP3.LUT R7, R5, 0x3a, RZ, 0xfc, !PT ;  /* 0x0000003a05077812 */ /* 0x000fe200078efcff */
[--C-:B------:R-:W-:Y:S01]  /*2520*/  @!P4 IMAD.IADD R159, R159, 0x1, -R2.reuse ;  /* 0x000000019f9fc824 */ /* 0x100fe200078e0a02 */
[----:B------:R-:W-:Y:S01]  /*2530*/  ISETP.GE.AND P4, PT, R8, RZ, PT ;  /* 0x000000ff0800720c */ /* 0x000fe20003f86270 */
[----:B------:R-:W-:Y:S01]  /*2540*/  @!P6 IMAD.MOV R157, RZ, RZ, -R157 ;  /* 0x000000ffff9de224 */ /* 0x000fe200078e0a9d */
[C---:B------:R-:W-:Y:S01]  /*2550*/  ISETP.GT.U32.AND P6, PT, R2.reuse, R163, PT ;  /* 0x000000a30200720c */ /* 0x040fe20003fc4070 */
[----:B------:R-:W-:Y:S01]  /*2560*/  @!P2 IMAD.IADD R161, R161, 0x1, -R2 ;  /* 0x00000001a1a1a824 */ /* 0x000fe200078e0a02 */
[----:B------:R-:W-:Y:S01]  /*2570*/  ISETP.GT.U32.AND P2, PT, R2, R159, PT ;  /* 0x0000009f0200720c */ /* 0x000fe20003f44070 */
[----:B------:R-:W-:Y:S01]  /*2580*/  IMAD.HI.U32 R8, R4, R41, RZ ;  /* 0x0000002904087227 */ /* 0x000fe200078e00ff */
[----:B------:R-:W-:-:S02]  /*2590*/  IABS R167, R7 ;  /* 0x0000000700a77213 */ /* 0x000fc40000000000 */
[----:B------:R-:W-:Y:S01]  /*25a0*/  LOP3.LUT R11, R5, 0x3e, RZ, 0xfc, !PT ;  /* 0x0000003e050b7812 */ /* 0x000fe200078efcff */
[----:B------:R-:W-:Y:S01]  /*25b0*/  @!P3 IMAD.IADD R155, R155, 0x1, -R2 ;  /* 0x000000019b9bb824 */ /* 0x000fe200078e0a02 */
[----:B------:R-:W-:Y:S01]  /*25c0*/  ISETP.GE.AND P3, PT, R10, RZ, PT ;  /* 0x000000ff0a00720c */ /* 0x000fe20003f66270 */
[----:B------:R-:W-:Y:S01]  /*25d0*/  IMAD.MOV R8, RZ, RZ, -R8 ;  /* 0x000000ffff087224 */ /* 0x000fe200078e0a08 */
[----:B------:R-:W-:Y:S01]  /*25e0*/  IABS R171, R11 ;  /* 0x0000000b00ab7213 */ /* 0x000fe20000000000 */
[----:B------:R-:W-:Y:S01]  /*25f0*/  @!P0 IMAD.MOV R155, RZ, RZ, -R155 ;  /* 0x000000ffff9b8224 */ /* 0x000fe200078e0a9b */
[----:B------:R-:W-:Y:S01]  /*2600*/  ISETP.GT.U32.AND P0, PT, R2, R161, PT ;  /* 0x000000a10200720c */ /* 0x000fe20003f04070 */
[--C-:B------:R-:W-:Y:S01]  /*2610*/  @!P6 IMAD.IADD R163, R163, 0x1, -R2.reuse ;  /* 0x00000001a3a3e824 */ /* 0x100fe200078e0a02 */
[----:B------:R-:W-:Y:S01]  /*2620*/  IABS R81, R15 ;  /* 0x0000000f00517213 */ /* 0x000fe20000000000 */
[----:B------:R-:W-:Y:S01]  /*2630*/  @!P2 IMAD.IADD R159, R159, 0x1, -R2 ;  /* 0x000000019f9fa824 */ /* 0x000fe200078e0a02 */
[----:B------:R-:W-:Y:S01]  /*2640*/  ISETP.GE.AND P2, PT, R7, RZ, PT ;  /* 0x000000ff0700720c */ /* 0x000fe20003f46270 */
[----:B------:R-:W-:Y:S01]  /*2650*/  IMAD.HI.U32 R7, R4, R167, RZ ;  /* 0x000000a704077227 */ /* 0x000fe200078e00ff */
[----:B------:R-:W-:-:S02]  /*2660*/  ISETP.GT.U32.AND P6, PT, R2, R163, PT ;  /* 0x000000a30200720c */ /* 0x000fc40003fc4070 */
[C---:B------:R-:W-:Y:S01]  /*2670*/  LOP3.LUT R16, R5.reuse, 0xc6, RZ, 0xfc, !PT ;  /* 0x000000c605107812 */ /* 0x040fe200078efcff */
[C---:B------:R-:W-:Y:S01]  /*2680*/  IMAD R41, R2.reuse, R8, R41 ;  /* 0x0000000802297224 */ /* 0x040fe200078e0229 */
[----:B------:R-:W-:Y:S01]  /*2690*/  LOP3.LUT R8, R5, 0x3c, RZ, 0xfc, !PT ;  /* 0x0000003c05087812 */ /* 0x000fe200078efcff */
[----:B------:R-:W-:Y:S01]  /*26a0*/  IMAD.MOV R7, RZ, RZ, -R7 ;  /* 0x000000ffff077224 */ /* 0x000fe200078e0a07 */
[----:B------:R-:W-:Y:S01]  /*26b0*/  IABS R99, R16 ;  /* 0x0000001000637213 */ /* 0x000fe20000000000 */
[----:B------:R-:W-:Y:S01]  /*26c0*/  @!P0 IMAD.IADD R161, R161, 0x1, -R2 ;  /* 0x00000001a1a18824 */ /* 0x000fe200078e0a02 */
[C---:B------:R-:W-:Y:S01]  /*26d0*/  ISETP.GT.U32.AND P0, PT, R2.reuse, R41, PT ;  /* 0x000000290200720c */ /* 0x040fe20003f04070 */
[----:B------:R-:W-:Y:S01]  /*26e0*/  IMAD R167, R2, R7, R167 ;  /* 0x0000000702a77224 */ /* 0x000fe200078e02a7 */
[----:B------:R-:W-:Y:S01]  /*26f0*/  IABS R43, R8 ;  /* 0x00000008002b7213 */ /* 0x000fe20000000000 */
[----:B------:R-:W-:-:S04]  /*2700*/  IMAD.HI.U32 R10, R4, R171, RZ ;  /* 0x000000ab040a7227 */ /* 0x000fc800078e00ff */
[----:B------:R-:W-:Y:S01]  /*2710*/  @!P6 IMAD.IADD R163, R163, 0x1, -R2 ;  /* 0x00000001a3a3e824 */ /* 0x000fe200078e0a02 */
[----:B------:R-:W-:Y:S01]  /*2720*/  ISETP.GT.U32.AND P6, PT, R2, R167, PT ;  /* 0x000000a70200720c */ /* 0x000fe20003fc4070 */
[----:B------:R-:W-:Y:S02]  /*2730*/  IMAD.MOV R10, RZ, RZ, -R10 ;  /* 0x000000ffff0a7224 */ /* 0x000fe400078e0a0a */
[----:B------:R-:W-:Y:S01]  /*2740*/  @!P3 IMAD.MOV R159, RZ, RZ, -R159 ;  /* 0x000000ffff9fb224 */ /* 0x000fe200078e0a9f */
[----:B------:R-:W-:Y:S01]  /*2750*/  ISETP.GE.AND P3, PT, R8, RZ, PT ;  /* 0x000000ff0800720c */ /* 0x000fe20003f66270 */
[----:B------:R-:W-:Y:S02]  /*2760*/  @!P0 IMAD.IADD R41, R41, 0x1, -R2 ;  /* 0x0000000129298824 */ /* 0x000fe400078e0a02 */
[----:B------:R-:W-:Y:S02]  /*2770*/  IMAD R171, R2, R10, R171 ;  /* 0x0000000a02ab7224 */ /* 0x000fe400078e02ab */
[----:B------:R-:W-:Y:S01]  /*2780*/  IMAD.HI.U32 R8, R4, R43, RZ ;  /* 0x0000002b04087227 */ /* 0x000fe200078e00ff */
[----:B------:R-:W-:-:S03]  /*2790*/  ISETP.GT.U32.AND P0, PT, R2, R41, PT ;  /* 0x000000290200720c */ /* 0x000fc60003f04070 */
[----:B------:R-:W-:Y:S01]  /*27a0*/  @!P6 IMAD.IADD R167, R167, 0x1, -R2 ;  /* 0x00000001a7a7e824 */ /* 0x000fe200078e0a02 */
[----:B------:R-:W-:Y:S01]  /*27b0*/  ISETP.GT.U32.AND P6, PT, R2, R171, PT ;  /* 0x000000ab0200720c */ /* 0x000fe20003fc4070 */
[----:B------:R-:W-:Y:S01]  /*27c0*/  @!P1 IMAD.MOV R153, RZ, RZ, -R153 ;  /* 0x000000ffff999224 */ /* 0x000fe200078e0a99 */
[----:B------:R-:W-:Y:S01]  /*27d0*/  ISETP.GE.AND P1, PT, R12, RZ, PT ;  /* 0x000000ff0c00720c */ /* 0x000fe20003f26270 */
[----:B------:R-:W-:Y:S01]  /*27e0*/  IMAD.MOV R8, RZ, RZ, -R8 ;  /* 0x000000ffff087224 */ /* 0x000fe200078e0a08 */
[C---:B------:R-:W-:Y:S01]  /*27f0*/  LOP3.LUT R12, R5.reuse, 0x44, RZ, 0xfc, !PT ;  /* 0x00000044050c7812 */ /* 0x040fe200078efcff */
[----:B------:R-:W-:Y:S01]  /*2800*/  @!P4 IMAD.MOV R163, RZ, RZ, -R163 ;  /* 0x000000ffffa3c224 */ /* 0x000fe200078e0aa3 */
[C---:B------:R-:W-:Y:S01]  /*2810*/  ISETP.GT.U32.AND P4, PT, R2.reuse, R167, PT ;  /* 0x000000a70200720c */ /* 0x040fe20003f84070 */
[----:B------:R-:W-:Y:S01]  /*2820*/  IMAD R43, R2, R8, R43 ;  /* 0x00000008022b7224 */ /* 0x000fe200078e022b */
[----:B------:R-:W-:Y:S01]  /*2830*/  LOP3.LUT R8, R5, 0x40, RZ, 0xfc, !PT ;  /* 0x0000004005087812 */ /* 0x000fe200078efcff */
[--C-:B------:R-:W-:Y:S01]  /*2840*/  @!P0 IMAD.IADD R41, R41, 0x1, -R2.reuse ;  /* 0x0000000129298824 */ /* 0x100fe200078e0a02 */
[----:B------:R-:W-:Y:S01]  /*2850*/  IABS R47, R12 ;  /* 0x0000000c002f7213 */ /* 0x000fe20000000000 */
[----:B------:R-:W-:Y:S01]  /*2860*/  @!P5 IMAD.MOV R161, RZ, RZ, -R161 ;  /* 0x000000ffffa1d224 */ /* 0x000fe200078e0aa1 */
[----:B------:R-:W-:Y:S01]  /*2870*/  IABS R45, R8 ;  /* 0x00000008002d7213 */ /* 0x000fe20000000000 */
[----:B------:R-:W-:Y:S01]  /*2880*/  @!P6 IMAD.IADD R171, R171, 0x1, -R2 ;  /* 0x00000001ababe824 */ /* 0x000fe200078e0a02 */
[----:B------:R-:W-:Y:S01]  /*2890*/  ISETP.GE.AND P5, PT, R11, RZ, PT ;  /* 0x000000ff0b00720c */ /* 0x000fe20003fa6270 */
[----:B------:R-:W-:Y:S01]  /*28a0*/  @!P1 IMAD.MOV R41, RZ, RZ, -R41 ;  /* 0x000000ffff299224 */ /* 0x000fe200078e0a29 */
[----:B------:R-:W-:Y:S01]  /*28b0*/  ISETP.GE.AND P1, PT, R8, RZ, PT ;  /* 0x000000ff0800720c */ /* 0x000fe20003f26270 */
[----:B------:R-:W-:Y:S01]  /*28c0*/  IMAD.HI.U32 R7, R4, R45, RZ ;  /* 0x0000002d04077227 */ /* 0x000fe200078e00ff */
[----:B------:R-:W-:-:S02]  /*28d0*/  ISETP.GT.U32.AND P6, PT, R2, R171, PT ;  /* 0x000000ab0200720c */ /* 0x000fc40003fc4070 */
[----:B------:R-:W-:Y:S01]  /*28e0*/  LOP3.LUT R11, R5, 0x42, RZ, 0xfc, !PT ;  /* 0x00000042050b7812 */ /* 0x000fe200078efcff */
[----:B------:R-:W-:Y:S01]  /*28f0*/  IMAD.HI.U32 R8, R4, R47, RZ ;  /* 0x0000002f04087227 */ /* 0x000fe200078e00ff */
[----:B------:R-:W-:Y:S02]  /*2900*/  ISETP.GT.U32.AND P0, PT, R2, R43, PT ;  /* 0x0000002b0200720c */ /* 0x000fe40003f04070 */
[----:B------:R-:W-:Y:S01]  /*2910*/  IABS R175, R11 ;  /* 0x0000000b00af7213 */ /* 0x000fe20000000000 */
[----:B------:R-:W-:Y:S02]  /*2920*/  IMAD.MOV R7, RZ, RZ, -R7 ;  /* 0x000000ffff077224 */ /* 0x000fe400078e0a07 */
[----:B------:R-:W-:-:S04]  /*2930*/  IMAD.HI.U32 R10, R4, R179, RZ ;  /* 0x000000b3040a7227 */ /* 0x000fc800078e00ff */
[----:B------:R-:W-:Y:S02]  /*2940*/  IMAD.MOV R8, RZ, RZ, -R8 ;  /* 0x000000ffff087224 */ /* 0x000fe400078e0a08 */
[C---:B------:R-:W-:Y:S02]  /*2950*/  IMAD R45, R2.reuse, R7, R45 ;  /* 0x00000007022d7224 */ /* 0x040fe400078e022d */
[----:B------:R-:W-:Y:S02]  /*2960*/  IMAD.MOV R10, RZ, RZ, -R10 ;  /* 0x000000ffff0a7224 */ /* 0x000fe400078e0a0a */
[C---:B------:R-:W-:Y:S01]  /*2970*/  IMAD R47, R2.reuse, R8, R47 ;  /* 0x00000008022f7224 */ /* 0x040fe200078e022f */
[----:B------:R-:W-:Y:S01]  /*2980*/  LOP3.LUT R8, R5, 0x48, RZ, 0xfc, !PT ;  /* 0x0000004805087812 */ /* 0x000fe200078efcff */
[--C-:B------:R-:W-:Y:S01]  /*2990*/  @!P4 IMAD.IADD R167, R167, 0x1, -R2.reuse ;  /* 0x00000001a7a7c824 */ /* 0x100fe200078e0a02 */
[C---:B------:R-:W-:Y:S01]  /*29a0*/  ISETP.GT.U32.AND P4, PT, R2.reuse, R45, PT ;  /* 0x0000002d0200720c */ /* 0x040fe20003f84070 */
[C---:B------:R-:W-:Y:S01]  /*29b0*/  IMAD R179, R2.reuse, R10, R179 ;  /* 0x0000000a02b37224 */ /* 0x040fe200078e02b3 */
[----:B------:R-:W-:Y:S01]  /*29c0*/  IABS R49, R8 ;  /* 0x0000000800317213 */ /* 0x000fe20000000000 */
[----:B------:R-:W-:Y:S01]  /*29d0*/  @!P6 IMAD.IADD R171, R171, 0x1, -R2 ;  /* 0x00000001ababe824 */ /* 0x000fe200078e0a02 */
[----:B------:R-:W-:Y:S01]  /*29e0*/  ISETP.GT.U32.AND P6, PT, R2, R47, PT ;  /* 0x0000002f0200720c */ /* 0x000fe20003fc4070 */
[----:B------:R-:W-:Y:S01]  /*29f0*/  IMAD.HI.U32 R7, R4, R175, RZ ;  /* 0x000000af04077227 */ /* 0x000fe200078e00ff */
[----:B------:R-:W-:-:S03]  /*2a00*/  LOP3.LUT R10, R5, 0x4a, RZ, 0xfc, !PT ;  /* 0x0000004a050a7812 */ /* 0x000fc600078efcff */
[----:B------:R-:W-:Y:S01]  /*2a10*/  @!P5 IMAD.MOV R171, RZ, RZ, -R171 ;  /* 0x000000ffffabd224 */ /* 0x000fe200078e0aab */
[C---:B------:R-:W-:Y:S01]  /*2a20*/  ISETP.GT.U32.AND P5, PT, R2.reuse, R179, PT ;  /* 0x000000b30200720c */ /* 0x040fe20003fa4070 */
[----:B------:R-:W-:Y:S01]  /*2a30*/  IMAD.MOV R7, RZ, RZ, -R7 ;  /* 0x000000ffff077224 */ /* 0x000fe200078e0a07 */
[----:B------:R-:W-:Y:S01]  /*2a40*/  IABS R183, R10 ;  /* 0x0000000a00b77213 */ /* 0x000fe20000000000 */
[----:B------:R-:W-:Y:S02]  /*2a50*/  @!P4 IMAD.IADD R45, R45, 0x1, -R2 ;  /* 0x000000012d2dc824 */ /* 0x000fe400078e0a02 */
[----:B------:R-:W-:Y:S02]  /*2a60*/  IMAD R175, R2, R7, R175 ;  /* 0x0000000702af7224 */ /* 0x000fe400078e02af */
[----:B------:R-:W-:-:S03]  /*2a70*/  IMAD.HI.U32 R7, R4, R49, RZ ;  /* 0x0000003104077227 */ /* 0x000fc600078e00ff */
[C---:B------:R-:W-:Y:S01]  /*2a80*/  ISETP.GT.U32.AND P4, PT, R2.reuse, R175, PT ;  /* 0x000000af0200720c */ /* 0x040fe20003f84070 */
[--C-:B------:R-:W-:Y:S02]  /*2a90*/  @!P6 IMAD.IADD R47, R47, 0x1, -R2.reuse ;  /* 0x000000012f2fe824 */ /* 0x100fe400078e0a02 */
[--C-:B------:R-:W-:Y:S02]  /*2aa0*/  @!P0 IMAD.IADD R43, R43, 0x1, -R2.reuse ;  /* 0x000000012b2b8824 */ /* 0x100fe400078e0a02 */
[----:B------:R-:W-:Y:S02]  /*2ab0*/  IMAD.MOV R7, RZ, RZ, -R7 ;  /* 0x000000ffff077224 */ /* 0x000fe400078e0a07 */
[----:B------:R-:W-:Y:S01]  /*2ac0*/  @!P2 IMAD.MOV R167, RZ, RZ, -R167 ;  /* 0x000000ffffa7a224 */ /* 0x000fe200078e0aa7 */
[C---:B------:R-:W-:Y:S01]  /*2ad0*/  ISETP.GT.U32.AND P2, PT, R2.reuse, R45, PT ;  /* 0x0000002d0200720c */ /* 0x040fe20003f44070 */
[----:B------:R-:W-:Y:S01]  /*2ae0*/  @!P5 IMAD.IADD R179, R179, 0x1, -R2 ;  /* 0x00000001b3b3d824 */ /* 0x000fe200078e0a02 */
[C---:B------:R-:W-:Y:S01]  /*2af0*/  ISETP.GT.U32.AND P5, PT, R2.reuse, R47, PT ;  /* 0x0000002f0200720c */ /* 0x040fe20003fa4070 */
[C---:B------:R-:W-:Y:S01]  /*2b00*/  IMAD R49, R2.reuse, R7, R49 ;  /* 0x0000000702317224 */ /* 0x040fe200078e0231 */
[----:B------:R-:W-:Y:S01]  /*2b10*/  ISETP.GT.U32.AND P0, PT, R2, R43, PT ;  /* 0x0000002b0200720c */ /* 0x000fe20003f04070 */
[----:B------:R-:W-:-:S04]  /*2b20*/  IMAD.HI.U32 R7, R4, R183, RZ ;  /* 0x000000b704077227 */ /* 0x000fc800078e00ff */
[----:B------:R-:W-:Y:S02]  /*2b30*/  IMAD.MOV R7, RZ, RZ, -R7 ;  /* 0x000000ffff077224 */ /* 0x000fe400078e0a07 */
[--C-:B------:R-:W-:Y:S01]  /*2b40*/  @!P4 IMAD.IADD R175, R175, 0x1, -R2.reuse ;  /* 0x00000001afafc824 */ /* 0x100fe200078e0a02 */
[----:B------:R-:W-:Y:S01]  /*2b50*/  ISETP.GE.AND P4, PT, R8, RZ, PT ;  /* 0x000000ff0800720c */ /* 0x000fe20003f86270 */
[C---:B------:R-:W-:Y:S02]  /*2b60*/  IMAD R183, R2.reuse, R7, R183 ;  /* 0x0000000702b77224 */ /* 0x040fe400078e02b7 */
[--C-:B------:R-:W-:Y:S01]  /*2b70*/  @!P2 IMAD.IADD R45, R45, 0x1, -R2.reuse ;  /* 0x000000012d2da824 */ /* 0x100fe200078e0a02 */
[----:B------:R-:W-:Y:S01]  /*2b80*/  ISETP.GE.AND P2, PT, R13, RZ, PT ;  /* 0x000000ff0d00720c */ /* 0x000fe20003f46270 */
[--C-:B------:R-:W-:Y:S01]  /*2b90*/  @!P5 IMAD.IADD R47, R47, 0x1, -R2.reuse ;  /* 0x000000012f2fd824 */ /* 0x100fe200078e0a02 */
[C---:B------:R-:W-:Y:S01]  /*2ba0*/  ISETP.GT.U32.AND P5, PT, R2.reuse, R183, PT ;  /* 0x000000b70200720c */ /* 0x040fe20003fa4070 */
[----:B------:R-:W-:Y:S01]  /*2bb0*/  @!P0 IMAD.IADD R43, R43, 0x1, -R2 ;  /* 0x000000012b2b8824 */ /* 0x000fe200078e0a02 */
[C---:B------:R-:W-:Y:S01]  /*2bc0*/  ISETP.GT.U32.AND P6, PT, R2.reuse, R175, PT ;  /* 0x000000af0200720c */ /* 0x040fe20003fc4070 */
[----:B------:R-:W-:Y:S01]  /*2bd0*/  @!P1 IMAD.MOV R45, RZ, RZ, -R45 ;  /* 0x000000ffff2d9224 */ /* 0x000fe200078e0a2d */
[----:B------:R-:W-:Y:S01]  /*2be0*/  ISETP.GT.U32.AND P1, PT, R2, R179, PT ;  /* 0x000000b30200720c */ /* 0x000fe20003f24070 */
[----:B------:R-:W-:Y:S01]  /*2bf0*/  @!P3 IMAD.MOV R43, RZ, RZ, -R43 ;  /* 0x000000ffff2bb224 */ /* 0x000fe200078e0a2b */
[----:B------:R-:W-:-:S02]  /*2c00*/  ISETP.GE.AND P3, PT, R12, RZ, PT ;  /* 0x000000ff0c00720c */ /* 0x000fc40003f66270 */
[C---:B------:R-:W-:Y:S02]  /*2c10*/  LOP3.LUT R12, R5.reuse, 0x4e, RZ, 0xfc, !PT ;  /* 0x0000004e050c7812 */ /* 0x040fe400078efcff */
[----:B------:R-:W-:Y:S02]  /*2c20*/  LOP3.LUT R13, R5, 0x50, RZ, 0xfc, !PT ;  /* 0x00000050050d7812 */ /* 0x000fe400078efcff */
[----:B------:R-:W-:Y:S01]  /*2c30*/  IABS R187, R12 ;  /* 0x0000000c00bb7213 */ /* 0x000fe20000000000 */
[--C-:B------:R-:W-:Y:S01]  /*2c40*/  @!P5 IMAD.IADD R183, R183, 0x1, -R2.reuse ;  /* 0x00000001b7b7d824 */ /* 0x100fe200078e0a02 */
[----:B------:R-:W-:Y:S01]  /*2c50*/  IABS R53, R13 ;  /* 0x0000000d00357213 */ /* 0x000fe20000000000 */
[----:B------:R-:W-:Y:S01]  /*2c60*/  @!P6 IMAD.IADD R175, R175, 0x1, -R2 ;  /* 0x00000001afafe824 */ /* 0x000fe200078e0a02 */
[----:B------:R-:W-:Y:S01]  /*2c70*/  ISETP.GE.AND P0, PT, R11, RZ, PT ;  /* 0x000000ff0b00720c */ /* 0x000fe20003f06270 */
[----:B------:R-:W-:Y:S01]  /*2c80*/  IMAD.HI.U32 R8, R4, R187, RZ ;  /* 0x000000bb04087227 */ /* 0x000fe200078e00ff */
[----:B------:R-:W-:-:S02]  /*2c90*/  ISETP.GT.U32.AND P5, PT, R2, R183, PT ;  /* 0x000000b70200720c */ /* 0x000fc40003fa4070 */
[----:B------:R-:W-:Y:S01]  /*2ca0*/  ISETP.GT.U32.AND P6, PT, R2, R49, PT ;  /* 0x000000310200720c */ /* 0x000fe20003fc4070 */
[----:B------:R-:W-:Y:S01]  /*2cb0*/  @!P1 IMAD.IADD R179, R179, 0x1, -R2 ;  /* 0x00000001b3b39824 */ /* 0x000fe200078e0a02 */
[----:B------:R-:W-:Y:S01]  /*2cc0*/  ISETP.GE.AND P1, PT, R10, RZ, PT ;  /* 0x000000ff0a00720c */ /* 0x000fe20003f26270 */
[----:B------:R-:W-:Y:S01]  /*2cd0*/  IMAD.HI.U32 R10, R4, R53, RZ ;  /* 0x00000035040a7227 */ /* 0x000fe200078e00ff */
[----:B------:R-:W-:-:S03]  /*2ce0*/  LOP3.LUT R11, R5, 0x4c, RZ, 0xfc, !PT ;  /* 0x0000004c050b7812 */ /* 0x000fc600078efcff */
[----:B------:R-:W-:Y:S01]  /*2cf0*/  IMAD.MOV R8, RZ, RZ, -R8 ;  /* 0x000000ffff087224 */ /* 0x000fe200078e0a08 */
[----:B------:R-:W-:Y:S01]  /*2d00*/  IABS R51, R11 ;  /* 0x0000000b00337213 */ /* 0x000fe20000000000 */
[----:B------:R-:W-:Y:S02]  /*2d10*/  IMAD.MOV R10, RZ, RZ, -R10 ;  /* 0x000000ffff0a7224 */ /* 0x000fe400078e0a0a */
[C---:B------:R-:W-:Y:S02]  /*2d20*/  IMAD R187, R2.reuse, R8, R187 ;  /* 0x0000000802bb7224 */ /* 0x040fe400078e02bb */
[C---:B------:R-:W-:Y:S01]  /*2d30*/  IMAD R53, R2.reuse, R10, R53 ;  /* 0x0000000a02357224 */ /* 0x040fe200078e0235 */
[----:B------:R-:W-:Y:S01]  /*2d40*/  LOP3.LUT R10, R5, 0x52, RZ, 0xfc, !PT ;  /* 0x00000052050a7812 */ /* 0x000fe200078efcff */
[----:B------:R-:W-:Y:S01]  /*2d50*/  @!P2 IMAD.MOV R179, RZ, RZ, -R179 ;  /* 0x000000ffffb3a224 */ /* 0x000fe200078e0ab3 */
[C---:B------:R-:W-:Y:S01]  /*2d60*/  ISETP.GT.U32.AND P2, PT, R2.reuse, R187, PT ;  /* 0x000000bb0200720c */ /* 0x040fe20003f44070 */
[----:B------:R-:W-:Y:S01]  /*2d70*/  @!P5 IMAD.IADD R183, R183, 0x1, -R2 ;  /* 0x00000001b7b7d824 */ /* 0x000fe200078e0a02 */
[----:B------:R-:W-:Y:S01]  /*2d80*/  ISETP.GT.U32.AND P5, PT, R2, R53, PT ;  /* 0x000000350200720c */ /* 0x000fe20003fa4070 */
[----:B------:R-:W-:Y:S01]  /*2d90*/  IMAD.HI.U32 R7, R4, R51, RZ ;  /* 0x0000003304077227 */ /* 0x000fe200078e00ff */
[----:B------:R-:W-:-:S03]  /*2da0*/  IABS R191, R10 ;  /* 0x0000000a00bf7213 */ /* 0x000fc60000000000 */
[--C-:B------:R-:W-:Y:S01]  /*2db0*/  @!P6 IMAD.IADD R49, R49, 0x1, -R2.reuse ;  /* 0x000000013131e824 */ /* 0x100fe200078e0a02 */
[----:B------:R-:W-:Y:S01]  /*2dc0*/  ISETP.GE.AND P6, PT, R11, RZ, PT ;  /* 0x000000ff0b00720c */ /* 0x000fe20003fc6270 */
[----:B------:R-:W-:Y:S01]  /*2dd0*/  IMAD.MOV R7, RZ, RZ, -R7 ;  /* 0x000000ffff077224 */ /* 0x000fe200078e0a07 */
[----:B------:R-:W-:Y:S01]  /*2de0*/  LOP3.LUT R11, R5, 0x54, RZ, 0xfc, !PT ;  /* 0x00000054050b7812 */ /* 0x000fe200078efcff */
[----:B------:R-:W-:Y:S01]  /*2df0*/  @!P0 IMAD.MOV R175, RZ, RZ, -R175 ;  /* 0x000000ffffaf8224 */ /* 0x000fe200078e0aaf */
[C---:B------:R-:W-:Y:S01]  /*2e00*/  ISETP.GT.U32.AND P0, PT, R2.reuse, R49, PT ;  /* 0x000000310200720c */ /* 0x040fe20003f04070 */
[----:B------:R-:W-:Y:S01]  /*2e10*/  IMAD R51, R2, R7, R51 ;  /* 0x0000000702337224 */ /* 0x000fe200078e0233 */
[----:B------:R-:W-:Y:S01]  /*2e20*/  IABS R55, R11 ;  /* 0x0000000b00377213 */ /* 0x000fe20000000000 */
[----:B------:R-:W-:Y:S02]  /*2e30*/  @!P2 IMAD.IADD R187, R187, 0x1, -R2 ;  /* 0x00000001bbbba824 */ /* 0x000fe400078e0a02 */
[----:B------:R-:W-:-:S04]  /*2e40*/  IMAD.HI.U32 R7, R4, R191, RZ ;  /* 0x000000bf04077227 */ /* 0x000fc800078e00ff */
[----:B------:R-:W-:Y:S01]  /*2e50*/  @!P5 IMAD.IADD R53, R53, 0x1, -R2 ;  /* 0x000000013535d824 */ /* 0x000fe200078e0a02 */
[----:B------:R-:W-:Y:S01]  /*2e60*/  ISETP.GT.U32.AND P5, PT, R2, R187, PT ;  /* 0x000000bb0200720c */ /* 0x000fe20003fa4070 */
[----:B------:R-:W-:Y:S02]  /*2e70*/  IMAD.MOV R8, RZ, RZ, -R7 ;  /* 0x000000ffff087224 */ /* 0x000fe400078e0a07 */
[----:B------:R-:W-:-:S04]  /*2e80*/  IMAD.HI.U32 R7, R4, R55, RZ ;  /* 0x0000003704077227 */ /* 0x000fc800078e00ff */
[----:B------:R-:W-:Y:S02]  /*2e90*/  IMAD.MOV R7, RZ, RZ, -R7 ;  /* 0x000000ffff077224 */ /* 0x000fe400078e0a07 */
[----:B------:R-:W-:Y:S01]  /*2ea0*/  @!P3 IMAD.MOV R47, RZ, RZ, -R47 ;  /* 0x000000ffff2fb224 */ /* 0x000fe200078e0a2f */
[C---:B------:R-:W-:Y:S01]  /*2eb0*/  ISETP.GT.U32.AND P3, PT, R2.reuse, R51, PT ;  /* 0x000000330200720c */ /* 0x040fe20003f64070 */
[C---:B------:R-:W-:Y:S02]  /*2ec0*/  IMAD R55, R2.reuse, R7, R55 ;  /* 0x0000000702377224 */ /* 0x040fe400078e0237 */
[--C-:B------:R-:W-:Y:S02]  /*2ed0*/  @!P5 IMAD.IADD R187, R187, 0x1, -R2.reuse ;  /* 0x00000001bbbbd824 */ /* 0x100fe400078e0a02 */
[--C-:B------:R-:W-:Y:S01]  /*2ee0*/  @!P0 IMAD.IADD R49, R49, 0x1, -R2.reuse ;  /* 0x0000000131318824 */ /* 0x100fe200078e0a02 */
[C---:B------:R-:W-:Y:S01]  /*2ef0*/  ISETP.GT.U32.AND P5, PT, R2.reuse, R55, PT ;  /* 0x000000370200720c */ /* 0x040fe20003fa4070 */
[----:B------:R-:W-:Y:S01]  /*2f00*/  IMAD R191, R2, R8, R191 ;  /* 0x0000000802bf7224 */ /* 0x000fe200078e02bf */
[----:B------:R-:W-:Y:S01]  /*2f10*/  ISETP.GE.AND P0, PT, R12, RZ, PT ;  /* 0x000000ff0c00720c */ /* 0x000fe20003f06270 */
[----:B------:R-:W-:Y:S01]  /*2f20*/  @!P4 IMAD.MOV R49, RZ, RZ, -R49 ;  /* 0x000000ffff31c224 */ /* 0x000fe200078e0a31 */
[----:B------:R-:W-:Y:S01]  /*2f30*/  LOP3.LUT R12, R5, 0x56, RZ, 0xfc, !PT ;  /* 0x00000056050c7812 */ /* 0x000fe200078efcff */
[----:B------:R-:W-:Y:S01]  /*2f40*/  @!P1 IMAD.MOV R183, RZ, RZ, -R183 ;  /* 0x000000ffffb79224 */ /* 0x000fe200078e0ab7 */
[----:B------:R-:W-:Y:S01]  /*2f50*/  ISETP.GT.U32.AND P4, PT, R2, R53, PT ;  /* 0x000000350200720c */ /* 0x000fe20003f84070 */
[----:B------:R-:W-:Y:S01]  /*2f60*/  @!P3 IMAD.IADD R51, R51, 0x1, -R2 ;  /* 0x000000013333b824 */ /* 0x000fe200078e0a02 */
[----:B------:R-:W-:-:S02]  /*2f70*/  ISETP.GE.AND P3, PT, R13, RZ, PT ;  /* 0x000000ff0d00720c */ /* 0x000fc40003f66270 */
[----:B------:R-:W-:Y:S02]  /*2f80*/  IABS R195, R12 ;  /* 0x0000000c00c37213 */ /* 0x000fe40000000000 */
[----:B------:R-:W-:Y:S01]  /*2f90*/  LOP3.LUT R13, R5, 0x58, RZ, 0xfc, !PT ;  /* 0x00000058050d7812 */ /* 0x000fe200078efcff */
[----:B------:R-:W-:Y:S01]  /*2fa0*/  @!P5 IMAD.IADD R55, R55, 0x1, -R2 ;  /* 0x000000013737d824 */ /* 0x000fe200078e0a02 */
[----:B------:R-:W-:Y:S01]  /*2fb0*/  ISETP.GT.U32.AND P2, PT, R2, R51, PT ;  /* 0x000000330200720c */ /* 0x000fe20003f44070 */
[----:B------:R-:W-:Y:S01]  /*2fc0*/  IMAD.HI.U32 R7, R4, R195, RZ ;  /* 0x000000c304077227 */ /* 0x000fe200078e00ff */
[----:B------:R-:W-:Y:S02]  /*2fd0*/  IABS R57, R13 ;  /* 0x0000000d00397213 */ /* 0x000fe40000000000 */
[----:B------:R-:W-:Y:S01]  /*2fe0*/  ISETP.GT.U32.AND P5, PT, R2, R55, PT ;  /* 0x000000370200720c */ /* 0x000fe20003fa4070 */
[----:B------:R-:W-:Y:S02]  /*2ff0*/  IMAD.MOV R8, RZ, RZ, -R7 ;  /* 0x000000ffff087224 */ /* 0x000fe400078e0a07 */
[----:B------:R-:W-:-:S04]  /*3000*/  IMAD.HI.U32 R7, R4, R57, RZ ;  /* 0x0000003904077227 */ /* 0x000fc800078e00ff */
[C---:B------:R-:W-:Y:S02]  /*3010*/  IMAD R195, R2.reuse, R8, R195 ;  /* 0x0000000802c37224 */ /* 0x040fe400078e02c3 */
[----:B------:R-:W-:Y:S02]  /*3020*/  IMAD.MOV R8, RZ, RZ, -R7 ;  /* 0x000000ffff087224 */ /* 0x000fe400078e0a07 */
[--C-:B------:R-:W-:Y:S01]  /*3030*/  @!P2 IMAD.IADD R51, R51, 0x1, -R2.reuse ;  /* 0x000000013333a824 */ /* 0x100fe200078e0a02 */
[C---:B------:R-:W-:Y:S01]  /*3040*/  ISETP.GT.U32.AND P2, PT, R2.reuse, R191, PT ;  /* 0x000000bf0200720c */ /* 0x040fe20003f44070 */
[----:B------:R-:W-:Y:S01]  /*3050*/  IMAD R57, R2, R8, R57 ;  /* 0x0000000802397224 */ /* 0x000fe200078e0239 */
[----:B------:R-:W-:Y:S01]  /*3060*/  LOP3.LUT R8, R5, 0x5c, RZ, 0xfc, !PT ;  /* 0x0000005c05087812 */ /* 0x000fe200078efcff */
[----:B------:R-:W-:Y:S02]  /*3070*/  @!P5 IMAD.IADD R55, R55, 0x1, -R2 ;  /* 0x000000013737d824 */ /* 0x000fe400078e0a02 */
[----:B------:R-:W-:Y:S01]  /*3080*/  IMAD.HI.U32 R7, R4, R199, RZ ;  /* 0x000000c704077227 */ /* 0x000fe200078e00ff */
[----:B------:R-:W-:-:S02]  /*3090*/  ISETP.GT.U32.AND P5, PT, R2, R57, PT ;  /* 0x000000390200720c */ /* 0x000fc40003fa4070 */
[----:B------:R-:W-:Y:S01]  /*30a0*/  IABS R59, R8 ;  /* 0x00000008003b7213 */ /* 0x000fe20000000000 */
[----:B------:R-:W-:Y:S02]  /*30b0*/  IMAD.MOV R7, RZ, RZ, -R7 ;  /* 0x000000ffff077224 */ /* 0x000fe400078e0a07 */
[--C-:B------:R-:W-:Y:S01]  /*30c0*/  @!P4 IMAD.IADD R53, R53, 0x1, -R2.reuse ;  /* 0x000000013535c824 */ /* 0x100fe200078e0a02 */
[----:B------:R-:W-:Y:S01]  /*30d0*/  ISETP.GE.AND P4, PT, R10, RZ, PT ;  /* 0x000000ff0a00720c */ /* 0x000fe20003f86270 */
[----:B------:R-:W-:Y:S01]  /*30e0*/  @!P2 IMAD.IADD R191, R191, 0x1, -R2 ;  /* 0x00000001bfbfa824 */ /* 0x000fe200078e0a02 */
[----:B------:R-:W-:Y:S01]  /*30f0*/  ISETP.GE.AND P2, PT, R11, RZ, PT ;  /* 0x000000ff0b00720c */ /* 0x000fe20003f46270 */
[----:B------:R-:W-:Y:S01]  /*3100*/  IMAD R199, R2, R7, R199 ;  /* 0x0000000702c77224 */ /* 0x000fe200078e02c7 */
[----:B------:R-:W-:Y:S01]  /*3110*/  LOP3.LUT R11, R5, 0x62, RZ, 0xfc, !PT ;  /* 0x00000062050b7812 */ /* 0x000fe200078efcff */
[----:B------:R-:W-:Y:S01]  /*3120*/  IMAD.HI.U32 R7, R4, R59, RZ ;  /* 0x0000003b04077227 */ /* 0x000fe200078e00ff */
[----:B------:R-:W-:-:S02]  /*3130*/  ISETP.GT.U32.AND P1, PT, R2, R191, PT ;  /* 0x000000bf0200720c */ /* 0x000fc40003f24070 */
[----:B------:R-:W-:Y:S01]  /*3140*/  IABS R207, R11 ;  /* 0x0000000b00cf7213 */ /* 0x000fe20000000000 */
[--C-:B------:R-:W-:Y:S01]  /*3150*/  @!P5 IMAD.IADD R57, R57, 0x1, -R2.reuse ;  /* 0x000000013939d824 */ /* 0x100fe200078e0a02 */
[----:B------:R-:W-:Y:S01]  /*3160*/  LOP3.LUT R10, R5, 0x60, RZ, 0xfc, !PT ;  /* 0x00000060050a7812 */ /* 0x000fe200078efcff */
[----:B------:R-:W-:Y:S02]  /*3170*/  IMAD.MOV R7, RZ, RZ, -R7 ;  /* 0x000000ffff077224 */ /* 0x000fe400078e0a07 */
[----:B------:R-:W-:Y:S01]  /*3180*/  @!P6 IMAD.MOV R51, RZ, RZ, -R51 ;  /* 0x000000ffff33e224 */ /* 0x000fe200078e0a33 */
[C---:B------:R-:W-:Y:S01]  /*3190*/  ISETP.GT.U32.AND P5, PT, R2.reuse, R57, PT ;  /* 0x000000390200720c */ /* 0x040fe20003fa4070 */
[----:B------:R-:W-:Y:S01]  /*31a0*/  @!P2 IMAD.MOV R55, RZ, RZ, -R55 ;  /* 0x000000ffff37a224 */ /* 0x000fe200078e0a37 */
[C---:B------:R-:W-:Y:S01]  /*31b0*/  ISETP.GT.U32.AND P2, PT, R2.reuse, R199, PT ;  /* 0x000000c70200720c */ /* 0x040fe20003f44070 */
[C---:B------:R-:W-:Y:S01]  /*31c0*/  IMAD R59, R2.reuse, R7, R59 ;  /* 0x00000007023b7224 */ /* 0x040fe200078e023b */
[----:B------:R-:W-:Y:S01]  /*31d0*/  ISETP.GT.U32.AND P6, PT, R2, R195, PT ;  /* 0x000000c30200720c */ /* 0x000fe20003fc4070 */
[--C-:B------:R-:W-:Y:S01]  /*31e0*/  @!P1 IMAD.IADD R191, R191, 0x1, -R2.reuse ;  /* 0x00000001bfbf9824 */ /* 0x100fe200078e0a02 */
[----:B------:R-:W-:Y:S01]  /*31f0*/  IABS R61, R10 ;  /* 0x0000000a003d7213 */ /* 0x000fe20000000000 */
[----:B------:R-:W-:Y:S01]  /*3200*/  @!P3 IMAD.MOV R53, RZ, RZ, -R53 ;  /* 0x000000ffff35b224 */ /* 0x000fe200078e0a35 */
[----:B------:R-:W-:Y:S01]  /*3210*/  ISETP.GE.AND P3, PT, R13, RZ, PT ;  /* 0x000000ff0d00720c */ /* 0x000fe20003f66270 */
[----:B------:R-:W-:Y:S01]  /*3220*/  @!P4 IMAD.MOV R191, RZ, RZ, -R191 ;  /* 0x000000ffffbfc224 */ /* 0x000fe200078e0abf */
[----:B------:R-:W-:Y:S01]  /*3230*/  ISETP.GE.AND P4, PT, R8, RZ, PT ;  /* 0x000000ff0800720c */ /* 0x000fe20003f86270 */
[----:B------:R-:W-:Y:S01]  /*3240*/  @!P0 IMAD.MOV R187, RZ, RZ, -R187 ;  /* 0x000000ffffbb8224 */ /* 0x000fe200078e0abb */
[----:B------:R-:W-:Y:S01]  /*3250*/  LOP3.LUT R8, R5, 0x5e, RZ, 0xfc, !PT ;  /* 0x0000005e05087812 */ /* 0x000fe200078efcff */
[--C-:B------:R-:W-:Y:S01]  /*3260*/  @!P5 IMAD.IADD R57, R57, 0x1, -R2.reuse ;  /* 0x000000013939d824 */ /* 0x100fe200078e0a02 */
[----:B------:R-:W-:Y:S01]  /*3270*/  ISETP.GT.U32.AND P5, PT, R2, R59, PT ;  /* 0x0000003b0200720c */ /* 0x000fe20003fa4070 */
[--C-:B------:R-:W-:Y:S01]  /*3280*/  @!P2 IMAD.IADD R199, R199, 0x1, -R2.reuse ;  /* 0x00000001c7c7a824 */ /* 0x100fe200078e0a02 */
[----:B------:R-:W-:Y:S01]  /*3290*/  IABS R203, R8 ;  /* 0x0000000800cb7213 */ /* 0x000fe20000000000 */
[----:B------:R-:W-:Y:S01]  /*32a0*/  @!P6 IMAD.IADD R195, R195, 0x1, -R2 ;  /* 0x00000001c3c3e824 */ /* 0x000fe200078e0a02 */
[----:B------:R-:W-:-:S02]  /*32b0*/  ISETP.GE.AND P0, PT, R12, RZ, PT ;  /* 0x000000ff0c00720c */ /* 0x000fc40003f06270 */
[----:B------:R-:W-:Y:S01]  /*32c0*/  ISETP.GT.U32.AND P2, PT, R2, R199, PT ;  /* 0x000000c70200720c */ /* 0x000fe20003f44070 */
[----:B------:R-:W-:Y:S01]  /*32d0*/  IMAD.HI.U32 R7, R4, R203, RZ ;  /* 0x000000cb04077227 */ /* 0x000fe200078e00ff */
[----:B------:R-:W-:Y:S02]  /*32e0*/  ISETP.GT.U32.AND P6, PT, R2, R195, PT ;  /* 0x000000c30200720c */ /* 0x000fe40003fc4070 */
[----:B------:R-:W-:Y:S01]  /*32f0*/  ISETP.GE.AND P1, PT, R14, RZ, PT ;  /* 0x000000ff0e00720c */ /* 0x000fe20003f26270 */
[----:B------:R-:W-:Y:S01]  /*3300*/  IMAD.MOV R7, RZ, RZ, -R7 ;  /* 0x000000ffff077224 */ /* 0x000fe200078e0a07 */
[----:B------:R-:W-:Y:S01]  /*3310*/  LOP3.LUT R12, R5, 0x68, RZ, 0xfc, !PT ;  /* 0x00000068050c7812 */ /* 0x000fe200078efcff */
[----:B------:R-:W-:Y:S01]  /*3320*/  @!P5 IMAD.IADD R59, R59, 0x1, -R2 ;  /* 0x000000013b3bd824 */ /* 0x000fe200078e0a02 */
[----:B------:R-:W-:Y:S01]  /*3330*/  LOP3.LUT R13, R5, 0x72, RZ, 0xfc, !PT ;  /* 0x00000072050d7812 */ /* 0x000fe200078efcff */
[----:B------:R-:W-:Y:S01]  /*3340*/  IMAD R203, R2, R7, R203 ;  /* 0x0000000702cb7224 */ /* 0x000fe200078e02cb */
[----:B------:R-:W-:Y:S01]  /*3350*/  IABS R65, R12 ;  /* 0x0000000c00417213 */ /* 0x000fe20000000000 */
[----:B------:R-:W-:Y:S01]  /*3360*/  IMAD.HI.U32 R7, R4, R207, RZ ;  /* 0x000000cf04077227 */ /* 0x000fe200078e00ff */
[----:B------:R-:W-:-:S02]  /*3370*/  ISETP.GT.U32.AND P5, PT, R2, R59, PT ;  /* 0x0000003b0200720c */ /* 0x000fc40003fa4070 */
[----:B------:R-:W-:Y:S01]  /*3380*/  IABS R223, R13 ;  /* 0x0000000d00df7213 */ /* 0x000fe20000000000 */
[--C-:B------:R-:W-:Y:S01]  /*3390*/  @!P2 IMAD.IADD R199, R199, 0x1, -R2.reuse ;  /* 0x00000001c7c7a824 */ /* 0x100fe200078e0a02 */
[----:B------:R-:W-:Y:S01]  /*33a0*/  ISETP.GT.U32.AND P2, PT, R2, R203, PT ;  /* 0x000000cb0200720c */ /* 0x000fe20003f44070 */
[----:B------:R-:W-:Y:S01]  /*33b0*/  IMAD.MOV R7, RZ, RZ, -R7 ;  /* 0x000000ffff077224 */ /* 0x000fe200078e0a07 */
[----:B------:R-:W-:Y:S01]  /*33c0*/  LOP3.LUT R14, R5, 0x84, RZ, 0xfc, !PT ;  /* 0x00000084050e7812 */ /* 0x000fe200078efcff */
[--C-:B------:R-:W-:Y:S01]  /*33d0*/  @!P6 IMAD.IADD R195, R195, 0x1, -R2.reuse ;  /* 0x00000001c3c3e824 */ /* 0x100fe200078e0a02 */
[----:B------:R-:W-:Y:S01]  /*33e0*/  ISETP.GE.AND P6, PT, R8, RZ, PT ;  /* 0x000000ff0800720c */ /* 0x000fe20003fc6270 */
[C---:B------:R-:W-:Y:S01]  /*33f0*/  IMAD R207, R2.reuse, R7, R207 ;  /* 0x0000000702cf7224 */ /* 0x040fe200078e02cf */
[----:B------:R-:W-:Y:S01]  /*3400*/  IABS R79, R14 ;  /* 0x0000000e004f7213 */ /* 0x000fe20000000000 */
[----:B------:R-:W-:Y:S01]  /*3410*/  @!P3 IMAD.MOV R57, RZ, RZ, -R57 ;  /* 0x000000ffff39b224 */ /* 0x000fe200078e0a39 */
[----:B------:R-:W-:Y:S01]  /*3420*/  ISETP.GE.AND P3, PT, R11, RZ, PT ;  /* 0x000000ff0b00720c */ /* 0x000fe20003f66270 */
[----:B------:R-:W-:Y:S01]  /*3430*/  @!P5 IMAD.IADD R59, R59, 0x1, -R2 ;  /* 0x000000013b3bd824 */ /* 0x000fe200078e0a02 */
[----:B------:R-:W-:Y:S01]  /*3440*/  ISETP.GT.U32.AND P5, PT, R2, R207, PT ;  /* 0x000000cf0200720c */ /* 0x000fe20003fa4070 */
[----:B------:R-:W-:Y:S01]  /*3450*/  IMAD.HI.U32 R8, R4, R61, RZ ;  /* 0x0000003d04087227 */ /* 0x000fe200078e00ff */
[----:B------:R-:W-:-:S03]  /*3460*/  LOP3.LUT R11, R5, 0x66, RZ, 0xfc, !PT ;  /* 0x00000066050b7812 */ /* 0x000fc600078efcff */
[----:B------:R-:W-:Y:S01]  /*3470*/  @!P2 IMAD.IADD R203, R203, 0x1, -R2 ;  /* 0x00000001cbcba824 */ /* 0x000fe200078e0a02 */
[----:B------:R-:W-:Y:S01]  /*3480*/  IABS R211, R11 ;  /* 0x0000000b00d37213 */ /* 0x000fe20000000000 */
[----:B------:R-:W-:Y:S02]  /*3490*/  IMAD.MOV R8, RZ, RZ, -R8 ;  /* 0x000000ffff087224 */ /* 0x000fe400078e0a08 */
[----:B------:R-:W-:Y:S01]  /*34a0*/  @!P0 IMAD.MOV R195, RZ, RZ, -R195 ;  /* 0x000000ffffc38224 */ /* 0x000fe200078e0ac3 */
[C---:B------:R-:W-:Y:S01]  /*34b0*/  ISETP.GT.U32.AND P2, PT, R2.reuse, R203, PT ;  /* 0x000000cb0200720c */ /* 0x040fe20003f44070 */
[----:B------:R-:W-:Y:S01]  /*34c0*/  IMAD R61, R2, R8, R61 ;  /* 0x00000008023d7224 */ /* 0x000fe200078e023d */
[----:B------:R-:W-:Y:S01]  /*34d0*/  ISETP.GE.AND P0, PT, R10, RZ, PT ;  /* 0x000000ff0a00720c */ /* 0x000fe20003f06270 */
[----:B------:R-:W-:Y:S01]  /*34e0*/  @!P5 IMAD.IADD R207, R207, 0x1, -R2 ;  /* 0x00000001cfcfd824 */ /* 0x000fe200078e0a02 */
[----:B------:R-:W-:Y:S01]  /*34f0*/  LOP3.LUT R10, R5, 0x64, RZ, 0xfc, !PT ;  /* 0x00000064050a7812 */ /* 0x000fe200078efcff */
[----:B------:R-:W-:-:S03]  /*3500*/  IMAD.HI.U32 R8, R4, R211, RZ ;  /* 0x000000d304087227 */ /* 0x000fc600078e00ff */
[----:B------:R-:W-:Y:S01]  /*3510*/  IABS R63, R10 ;  /* 0x0000000a003f7213 */ /* 0x000fe20000000000 */
[----:B------:R-:W-:Y:S01]  /*3520*/  @!P1 IMAD.MOV R199, RZ, RZ, -R199 ;  /* 0x000000ffffc79224 */ /* 0x000fe200078e0ac7 */
[----:B------:R-:W-:Y:S01]  /*3530*/  ISETP.GT.U32.AND P1, PT, R2, R61, PT ;  /* 0x0000003d0200720c */ /* 0x000fe20003f24070 */
[----:B------:R-:W-:Y:S01]  /*3540*/  @!P4 IMAD.MOV R59, RZ, RZ, -R59 ;  /* 0x000000ffff3bc224 */ /* 0x000fe200078e0a3b */
[----:B------:R-:W-:Y:S01]  /*3550*/  ISETP.GE.AND P4, PT, R10, RZ, PT ;  /* 0x000000ff0a00720c */ /* 0x000fe20003f86270 */
[----:B------:R-:W-:Y:S01]  /*3560*/  IMAD.HI.U32 R10, R4, R65, RZ ;  /* 0x00000041040a7227 */ /* 0x000fe200078e00ff */
[----:B------:R-:W-:-:S03]  /*3570*/  ISETP.GT.U32.AND P5, PT, R2, R207, PT ;  /* 0x000000cf0200720c */ /* 0x000fc60003fa4070 */
[----:B------:R-:W-:Y:S02]  /*3580*/  IMAD.MOV R8, RZ, RZ, -R8 ;  /* 0x000000ffff087224 */ /* 0x000fe400078e0a08 */
[----:B------:R-:W-:Y:S01]  /*3590*/  @!P2 IMAD.IADD R203, R203, 0x1, -R2 ;  /* 0x00000001cbcba824 */ /* 0x000fe200078e0a02 */
[----:B------:R-:W-:Y:S01]  /*35a0*/  ISETP.GE.AND P2, PT, R11, RZ, PT ;  /* 0x000000ff0b00720c */ /* 0x000fe20003f46270 */
[----:B------:R-:W-:Y:S01]  /*35b0*/  IMAD.MOV R10, RZ, RZ, -R10 ;  /* 0x000000ffff0a7224 */ /* 0x000fe200078e0a0a */
[C---:B------:R-:W-:Y:S01]  /*35c0*/  LOP3.LUT R11, R5.reuse, 0x6e, RZ, 0xfc, !PT ;  /* 0x0000006e050b7812 */ /* 0x040fe200078efcff */
[C---:B------:R-:W-:Y:S02]  /*35d0*/  IMAD R211, R2.reuse, R8, R211 ;  /* 0x0000000802d37224 */ /* 0x040fe400078e02d3 */
[C---:B------:R-:W-:Y:S01]  /*35e0*/  IMAD R65, R2.reuse, R10, R65 ;  /* 0x0000000a02417224 */ /* 0x040fe200078e0241 */
[----:B------:R-:W-:Y:S01]  /*35f0*/  LOP3.LUT R10, R5, 0x6c, RZ, 0xfc, !PT ;  /* 0x0000006c050a7812 */ /* 0x000fe200078efcff */
[----:B------:R-:W-:Y:S01]  /*3600*/  @!P6 IMAD.MOV R203, RZ, RZ, -R203 ;  /* 0x000000ffffcbe224 */ /* 0x000fe200078e0acb */
[C---:B------:R-:W-:Y:S01]  /*3610*/  ISETP.GT.U32.AND P6, PT, R2.reuse, R211, PT ;  /* 0x000000d30200720c */ /* 0x040fe20003fc4070 */
[--C-:B------:R-:W-:Y:S01]  /*3620*/  @!P1 IMAD.IADD R61, R61, 0x1, -R2.reuse ;  /* 0x000000013d3d9824 */ /* 0x100fe200078e0a02 */
[----:B------:R-:W-:Y:S01]  /*3630*/  IABS R67, R10 ;  /* 0x0000000a00437213 */ /* 0x000fe20000000000 */
[----:B------:R-:W-:Y:S01]  /*3640*/  @!P5 IMAD.IADD R207, R207, 0x1, -R2 ;  /* 0x00000001cfcfd824 */ /* 0x000fe200078e0a02 */
[----:B------:R-:W-:Y:S01]  /*3650*/  ISETP.GT.U32.AND P5, PT, R2, R65, PT ;  /* 0x000000410200720c */ /* 0x000fe20003fa4070 */
[----:B------:R-:W-:Y:S01]  /*3660*/  IMAD.HI.U32 R7, R4, R63, RZ ;  /* 0x0000003f04077227 */ /* 0x000fe200078e00ff */
[----:B------:R-:W-:-:S02]  /*3670*/  ISETP.GT.U32.AND P1, PT, R2, R61, PT ;  /* 0x0000003d0200720c */ /* 0x000fc40003f24070 */
[----:B------:R-:W-:Y:S01]  /*3680*/  IABS R219, R11 ;  /* 0x0000000b00db7213 */ /* 0x000fe20000000000 */
[----:B------:R-:W-:Y:S02]  /*3690*/  IMAD.MOV R7, RZ, RZ, -R7 ;  /* 0x000000ffff077224 */ /* 0x000fe400078e0a07 */
[----:B------:R-:W-:-:S04]  /*36a0*/  IMAD.HI.U32 R8, R4, R67, RZ ;  /* 0x0000004304087227 */ /* 0x000fc800078e00ff */
[--C-:B------:R-:W-:Y:S02]  /*36b0*/  @!P6 IMAD.IADD R211, R211, 0x1, -R2.reuse ;  /* 0x00000001d3d3e824 */ /* 0x100fe400078e0a02 */
[C---:B------:R-:W-:Y:S01]  /*36c0*/  IMAD R63, R2.reuse, R7, R63 ;  /* 0x00000007023f7224 */ /* 0x040fe200078e023f */
[----:B------:R-:W-:Y:S01]  /*36d0*/  LOP3.LUT R7, R5, 0x6a, RZ, 0xfc, !PT ;  /* 0x0000006a05077812 */ /* 0x000fe200078efcff */
[--C-:B------:R-:W-:Y:S01]  /*36e0*/  @!P5 IMAD.IADD R65, R65, 0x1, -R2.reuse ;  /* 0x000000014141d824 */ /* 0x100fe200078e0a02 */
[C---:B------:R-:W-:Y:S01]  /*36f0*/  ISETP.GT.U32.AND P5, PT, R2.reuse, R211, PT ;  /* 0x000000d30200720c */ /* 0x040fe20003fa4070 */
[----:B------:R-:W-:Y:S01]  /*3700*/  @!P1 IMAD.IADD R61, R61, 0x1, -R2 ;  /* 0x000000013d3d9824 */ /* 0x000fe200078e0a02 */
[----:B------:R-:W-:Y:S01]  /*3710*/  ISETP.GT.U32.AND P1, PT, R2, R63, PT ;  /* 0x0000003f0200720c */ /* 0x000fe20003f24070 */
[----:B------:R-:W-:Y:S01]  /*3720*/  IMAD.MOV R8, RZ, RZ, -R8 ;  /* 0x000000ffff087224 */ /* 0x000fe200078e0a08 */
[----:B------:R-:W-:Y:S01]  /*3730*/  IABS R215, R7 ;  /* 0x0000000700d77213 */ /* 0x000fe20000000000 */
[----:B------:R-:W-:Y:S01]  /*3740*/  @!P0 IMAD.MOV R61, RZ, RZ, -R61 ;  /* 0x000000ffff3d8224 */ /* 0x000fe200078e0a3d */
[----:B------:R-:W-:Y:S01]  /*3750*/  ISETP.GE.AND P0, PT, R12, RZ, PT ;  /* 0x000000ff0c00720c */ /* 0x000fe20003f06270 */
[C---:B------:R-:W-:Y:S01]  /*3760*/  IMAD R67, R2.reuse, R8, R67 ;  /* 0x0000000802437224 */ /* 0x040fe200078e0243 */
[----:B------:R-:W-:Y:S01]  /*3770*/  LOP3.LUT R12, R5, 0x70, RZ, 0xfc, !PT ;  /* 0x00000070050c7812 */ /* 0x000fe200078efcff */
[----:B------:R-:W-:Y:S01]  /*3780*/  @!P3 IMAD.MOV R207, RZ, RZ, -R207 ;  /* 0x000000ffffcfb224 */ /* 0x000fe200078e0acf */
[----:B------:R-:W-:-:S02]  /*3790*/  ISETP.GT.U32.AND P3, PT, R2, R65, PT ;  /* 0x000000410200720c */ /* 0x000fc40003f64070 */
[----:B------:R-:W-:Y:S01]  /*37a0*/  IABS R69, R12 ;  /* 0x0000000c00457213 */ /* 0x000fe20000000000 */
[--C-:B------:R-:W-:Y:S01]  /*37b0*/  @!P5 IMAD.IADD R211, R211, 0x1, -R2.reuse ;  /* 0x00000001d3d3d824 */ /* 0x100fe200078e0a02 */
[----:B------:R-:W-:Y:S01]  /*37c0*/  ISETP.GT.U32.AND P5, PT, R2, R67, PT ;  /* 0x000000430200720c */ /* 0x000fe20003fa4070 */
[----:B------:R-:W-:Y:S01]  /*37d0*/  @!P1 IMAD.IADD R63, R63, 0x1, -R2 ;  /* 0x000000013f3f9824 */ /* 0x000fe200078e0a02 */
[----:B------:R-:W-:Y:S01]  /*37e0*/  ISETP.GE.AND P1, PT, R7, RZ, PT ;  /* 0x000000ff0700720c */ /* 0x000fe20003f26270 */
[----:B------:R-:W-:-:S03]  /*37f0*/  IMAD.HI.U32 R7, R4, R215, RZ ;  /* 0x000000d704077227 */ /* 0x000fc600078e00ff */
[----:B------:R-:W-:Y:S01]  /*3800*/  ISETP.GT.U32.AND P6, PT, R2, R63, PT ;  /* 0x0000003f0200720c */ /* 0x000fe20003fc4070 */
[----:B------:R-:W-:Y:S02]  /*3810*/  IMAD.MOV R7, RZ, RZ, -R7 ;  /* 0x000000ffff077224 */ /* 0x000fe400078e0a07 */
[--C-:B------:R-:W-:Y:S01]  /*3820*/  @!P3 IMAD.IADD R65, R65, 0x1, -R2.reuse ;  /* 0x000000014141b824 */ /* 0x100fe200078e0a02 */
[----:B------:R-:W-:Y:S01]  /*3830*/  ISETP.GE.AND P3, PT, R10, RZ, PT ;  /* 0x000000ff0a00720c */ /* 0x000fe20003f66270 */
[----:B------:R-:W-:Y:S01]  /*3840*/  IMAD R215, R2, R7, R215 ;  /* 0x0000000702d77224 */ /* 0x000fe200078e02d7 */
[----:B------:R-:W-:Y:S01]  /*3850*/  LOP3.LUT R10, R5, 0x74, RZ, 0xfc, !PT ;  /* 0x00000074050a7812 */ /* 0x000fe200078efcff */
[----:B------:R-:W-:Y:S02]  /*3860*/  @!P5 IMAD.IADD R67, R67, 0x1, -R2 ;  /* 0x000000014343d824 */ /* 0x000fe400078e0a02 */
[----:B------:R-:W-:Y:S01]  /*3870*/  IMAD.HI.U32 R7, R4, R219, RZ ;  /* 0x000000db04077227 */ /* 0x000fe200078e00ff */
[----:B------:R-:W-:-:S02]  /*3880*/  IABS R71, R10 ;  /* 0x0000000a00477213 */ /* 0x000fc40000000000 */
[----:B------:R-:W-:Y:S01]  /*3890*/  ISETP.GT.U32.AND P5, PT, R2, R67, PT ;  /* 0x000000430200720c */ /* 0x000fe20003fa4070 */
[----:B------:R-:W-:Y:S02]  /*38a0*/  IMAD.MOV R8, RZ, RZ, -R7 ;  /* 0x000000ffff087224 */ /* 0x000fe400078e0a07 */
[----:B------:R-:W-:-:S04]  /*38b0*/  IMAD.HI.U32 R7, R4, R69, RZ ;  /* 0x0000004504077227 */ /* 0x000fc800078e00ff */
[--C-:B------:R-:W-:Y:S01]  /*38c0*/  @!P6 IMAD.IADD R63, R63, 0x1, -R2.reuse ;  /* 0x000000013f3fe824 */ /* 0x100fe200078e0a02 */
[C---:B------:R-:W-:Y:S01]  /*38d0*/  ISETP.GT.U32.AND P6, PT, R2.reuse, R215, PT ;  /* 0x000000d70200720c */ /* 0x040fe20003fc4070 */
[----:B------:R-:W-:Y:S02]  /*38e0*/  IMAD.MOV R7, RZ, RZ, -R7 ;  /* 0x000000ffff077224 */ /* 0x000fe400078e0a07 */
[C---:B------:R-:W-:Y:S02]  /*38f0*/  IMAD R219, R2.reuse, R8, R219 ;  /* 0x0000000802db7224 */ /* 0x040fe400078e02db */
[C---:B------:R-:W-:Y:S02]  /*3900*/  IMAD R69, R2.reuse, R7, R69 ;  /* 0x0000000702457224 */ /* 0x040fe400078e0245 */
[--C-:B------:R-:W-:Y:S02]  /*3910*/  @!P5 IMAD.IADD R67, R67, 0x1, -R2.reuse ;  /* 0x000000014343d824 */ /* 0x100fe400078e0a02 */
[----:B------:R-:W-:Y:S01]  /*3920*/  @!P4 IMAD.MOV R63, RZ, RZ, -R63 ;  /* 0x000000ffff3fc224 */ /* 0x000fe200078e0a3f */
[C---:B------:R-:W-:Y:S01]  /*3930*/  ISETP.GT.U32.AND P5, PT, R2.reuse, R69, PT ;  /* 0x000000450200720c */ /* 0x040fe20003fa4070 */
[----:B------:R-:W-:Y:S01]  /*3940*/  @!P2 IMAD.MOV R211, RZ, RZ, -R211 ;  /* 0x000000ffffd3a224 */ /* 0x000fe200078e0ad3 */
[----:B------:R-:W-:Y:S01]  /*3950*/  ISETP.GT.U32.AND P2, PT, R2, R219, PT ;  /* 0x000000db0200720c */ /* 0x000fe20003f44070 */
[----:B------:R-:W-:Y:S01]  /*3960*/  @!P6 IMAD.IADD R215, R215, 0x1, -R2 ;  /* 0x00000001d7d7e824 */ /* 0x000fe200078e0a02 */
[----:B------:R-:W-:Y:S01]  /*3970*/  ISETP.GE.AND P6, PT, R11, RZ, PT ;  /* 0x000000ff0b00720c */ /* 0x000fe20003fc6270 */
[----:B------:R-:W-:Y:S01]  /*3980*/  IMAD.HI.U32 R7, R4, R71, RZ ;  /* 0x0000004704077227 */ /* 0x000fe200078e00ff */
[----:B------:R-:W-:-:S02]  /*3990*/  LOP3.LUT R11, R5, 0x76, RZ, 0xfc, !PT ;  /* 0x00000076050b7812 */ /* 0x000fc400078efcff */
[----:B------:R-:W-:Y:S01]  /*39a0*/  ISETP.GT.U32.AND P4, PT, R2, R215, PT ;  /* 0x000000d70200720c */ /* 0x000fe20003f84070 */
[----:B------:R-:W-:Y:S01]  /*39b0*/  IMAD.MOV R7, RZ, RZ, -R7 ;  /* 0x000000ffff077224 */ /* 0x000fe200078e0a07 */
[----:B------:R-:W-:Y:S01]  /*39c0*/  IABS R227, R11 ;  /* 0x0000000b00e37213 */ /* 0x000fe20000000000 */
[----:B------:R-:W-:-:S04]  /*39d0*/  IMAD.HI.U32 R8, R4, R223, RZ ;  /* 0x000000df04087227 */ /* 0x000fc800078e00ff */
[--C-:B------:R-:W-:Y:S02]  /*39e0*/  @!P5 IMAD.IADD R69, R69, 0x1, -R2.reuse ;  /* 0x000000014545d824 */ /* 0x100fe400078e0a02 */
[--C-:B------:R-:W-:Y:S02]  /*39f0*/  @!P2 IMAD.IADD R219, R219, 0x1, -R2.reuse ;  /* 0x00000001dbdba824 */ /* 0x100fe400078e0a02 */
[C---:B------:R-:W-:Y:S01]  /*3a00*/  IMAD R71, R2.reuse, R7, R71 ;  /* 0x0000000702477224 */ /* 0x040fe200078e0247 */
[C---:B------:R-:W-:Y:S01]  /*3a10*/  ISETP.GT.U32.AND P5, PT, R2.reuse, R69, PT ;  /* 0x000000450200720c */ /* 0x040fe20003fa4070 */
[----:B------:R-:W-:Y:S01]  /*3a20*/  @!P4 IMAD.IADD R215, R215, 0x1, -R2 ;  /* 0x00000001d7d7c824 */ /* 0x000fe200078e0a02 */
[----:B------:R-:W-:Y:S01]  /*3a30*/  ISETP.GE.AND P4, PT, R13, RZ, PT ;  /* 0x000000ff0d00720c */ /* 0x000fe20003f86270 */
[----:B------:R-:W-:Y:S01]  /*3a40*/  IMAD.MOV R8, RZ, RZ, -R8 ;  /* 0x000000ffff087224 */ /* 0x000fe200078e0a08 */
[----:B------:R-:W-:Y:S01]  /*3a50*/  LOP3.LUT R13, R5, 0x82, RZ, 0xfc, !PT ;  /* 0x00000082050d7812 */ /* 0x000fe200078efcff */
[----:B------:R-:W-:Y:S01]  /*3a60*/  @!P1 IMAD.MOV R215, RZ, RZ, -R215 ;  /* 0x000000ffffd79224 */ /* 0x000fe200078e0ad7 */
[C---:B------:R-:W-:Y:S01]  /*3a70*/  ISETP.GT.U32.AND P1, PT, R2.reuse, R219, PT ;  /* 0x000000db0200720c */ /* 0x040fe20003f24070 */
[----:B------:R-:W-:Y:S01]  /*3a80*/  IMAD R223, R2, R8, R223 ;  /* 0x0000000802df7224 */ /* 0x000fe200078e02df */
[----:B------:R-:W-:Y:S01]  /*3a90*/  IABS R77, R13 ;  /* 0x0000000d004d7213 */ /* 0x000fe20000000000 */
[----:B------:R-:W-:-:S03]  /*3aa0*/  IMAD.HI.U32 R8, R4, R227, RZ ;  /* 0x000000e304087227 */ /* 0x000fc600078e00ff */
[C---:B------:R-:W-:Y:S01]  /*3ab0*/  ISETP.GT.U32.AND P2, PT, R2.reuse, R223, PT ;  /* 0x000000df0200720c */ /* 0x040fe20003f44070 */
[----:B------:R-:W-:Y:S01]  /*3ac0*/  @!P5 IMAD.IADD R69, R69, 0x1, -R2 ;  /* 0x000000014545d824 */ /* 0x000fe200078e0a02 */
[----:B------:R-:W-:Y:S01]  /*3ad0*/  ISETP.GT.U32.AND P5, PT, R2, R71, PT ;  /* 0x000000470200720c */ /* 0x000fe20003fa4070 */
[----:B------:R-:W-:Y:S01]  /*3ae0*/  @!P0 IMAD.MOV R65, RZ, RZ, -R65 ;  /* 0x000000ffff418224 */ /* 0x000fe200078e0a41 */
[----:B------:R-:W-:Y:S01]  /*3af0*/  ISETP.GE.AND P0, PT, R12, RZ, PT ;  /* 0x000000ff0c00720c */ /* 0x000fe20003f06270 */
[----:B------:R-:W-:Y:S01]  /*3b00*/  IMAD.MOV R8, RZ, RZ, -R8 ;  /* 0x000000ffff087224 */ /* 0x000fe200078e0a08 */
[----:B------:R-:W-:Y:S01]  /*3b10*/  LOP3.LUT R12, R5, 0x78, RZ, 0xfc, !PT ;  /* 0x00000078050c7812 */ /* 0x000fe200078efcff */
[--C-:B------:R-:W-:Y:S01]  /*3b20*/  @!P1 IMAD.IADD R219, R219, 0x1, -R2.reuse ;  /* 0x00000001dbdb9824 */ /* 0x100fe200078e0a02 */
[----:B------:R-:W-:Y:S01]  /*3b30*/  ISETP.GE.AND P1, PT, R11, RZ, PT ;  /* 0x000000ff0b00720c */ /* 0x000fe20003f26270 */
[C---:B------:R-:W-:Y:S01]  /*3b40*/  IMAD R227, R2.reuse, R8, R227 ;  /* 0x0000000802e37224 */ /* 0x040fe200078e02e3 */
[----:B------:R-:W-:Y:S01]  /*3b50*/  IABS R73, R12 ;  /* 0x0000000c00497213 */ /* 0x000fe20000000000 */
[----:B------:R-:W-:Y:S01]  /*3b60*/  @!P6 IMAD.MOV R219, RZ, RZ, -R219 ;  /* 0x000000ffffdbe224 */ /* 0x000fe200078e0adb */
[----:B------:R-:W-:Y:S01]  /*3b70*/  LOP3.LUT R8, R5, 0x7a, RZ, 0xfc, !PT ;  /* 0x0000007a05087812 */ /* 0x000fe200078efcff */
[----:B------:R-:W-:Y:S01]  /*3b80*/  @!P3 IMAD.MOV R67, RZ, RZ, -R67 ;  /* 0x000000ffff43b224 */ /* 0x000fe200078e0a43 */
[----:B------:R-:W-:Y:S01]  /*3b90*/  ISETP.GT.U32.AND P6, PT, R2, R227, PT ;  /* 0x000000e30200720c */ /* 0x000fe20003fc4070 */
[----:B------:R-:W-:Y:S01]  /*3ba0*/  @!P5 IMAD.IADD R71, R71, 0x1, -R2 ;  /* 0x000000014747d824 */ /* 0x000fe200078e0a02 */
[----:B------:R-:W-:Y:S01]  /*3bb0*/  IABS R231, R8 ;  /* 0x0000000800e77213 */ /* 0x000fe20000000000 */
[----:B------:R-:W-:Y:S01]  /*3bc0*/  IMAD.HI.U32 R7, R4, R73, RZ ;  /* 0x0000004904077227 */ /* 0x000fe200078e00ff */
[----:B------:R-:W-:-:S02]  /*3bd0*/  ISETP.GE.AND P3, PT, R10, RZ, PT ;  /* 0x000000ff0a00720c */ /* 0x000fc40003f66270 */
[C---:B------:R-:W-:Y:S01]  /*3be0*/  ISETP.GT.U32.AND P5, PT, R2.reuse, R71, PT ;  /* 0x000000470200720c */ /* 0x040fe20003fa4070 */
[----:B------:R-:W-:Y:S01]  /*3bf0*/  IMAD.MOV R7, RZ, RZ, -R7 ;  /* 0x000000ffff077224 */ /* 0x000fe200078e0a07 */
[----:B------:R-:W-:Y:S01]  /*3c00*/  LOP3.LUT R10, R5, 0x7c, RZ, 0xfc, !PT ;  /* 0x0000007c050a7812 */ /* 0x000fe200078efcff */
[--C-:B------:R-:W-:Y:S01]  /*3c10*/  @!P2 IMAD.IADD R223, R223, 0x1, -R2.reuse ;  /* 0x00000001dfdfa824 */ /* 0x100fe200078e0a02 */
[----:B------:R-:W-:Y:S01]  /*3c20*/  LOP3.LUT R11, R5, 0x7e, RZ, 0xfc, !PT ;  /* 0x0000007e050b7812 */ /* 0x000fe200078efcff */
[----:B------:R-:W-:Y:S01]  /*3c30*/  IMAD R73, R2, R7, R73 ;  /* 0x0000000702497224 */ /* 0x000fe200078e0249 */
[----:B------:R-:W-:Y:S01]  /*3c40*/  IABS R75, R10 ;  /* 0x0000000a004b7213 */ /* 0x000fe20000000000 */
[----:B------:R-:W-:Y:S01]  /*3c50*/  IMAD.HI.U32 R7, R4, R231, RZ ;  /* 0x000000e704077227 */ /* 0x000fe200078e00ff */
[----:B------:R-:W-:Y:S02]  /*3c60*/  ISETP.GT.U32.AND P2, PT, R2, R223, PT ;  /* 0x000000df0200720c */ /* 0x000fe40003f44070 */
[----:B------:R-:W-:Y:S01]  /*3c70*/  IABS R237, R11 ;  /* 0x0000000b00ed7213 */ /* 0x000fe20000000000 */
[----:B------:R-:W-:-:S02]  /*3c80*/  @!P6 IMAD.IADD R227, R227, 0x1, -R2 ;  /* 0x00000001e3e3e824 */ /* 0x000fc400078e0a02 */
[----:B------:R-:W-:Y:S02]  /*3c90*/  IMAD.MOV R7, RZ, RZ, -R7 ;  /* 0x000000ffff077224 */ /* 0x000fe400078e0a07 */
[----:B------:R-:W-:Y:S01]  /*3ca0*/  @!P5 IMAD.IADD R71, R71, 0x1, -R2 ;  /* 0x000000014747d824 */ /* 0x000fe200078e0a02 */
[C---:B------:R-:W-:Y:S01]  /*3cb0*/  ISETP.GT.U32.AND P6, PT, R2.reuse, R227, PT ;  /* 0x000000e30200720c */ /* 0x040fe20003fc4070 */
[C---:B------:R-:W-:Y:S01]  /*3cc0*/  IMAD R231, R2.reuse, R7, R231 ;  /* 0x0000000702e77224 */ /* 0x040fe200078e02e7 */
[----:B------:R-:W-:Y:S01]  /*3cd0*/  ISETP.GT.U32.AND P5, PT, R2, R73, PT ;  /* 0x000000490200720c */ /* 0x000fe20003fa4070 */
[----:B------:R-:W-:-:S04]  /*3ce0*/  IMAD.HI.U32 R7, R4, R75, RZ ;  /* 0x0000004b04077227 */ /* 0x000fc800078e00ff */
[----:B------:R-:W-:Y:S02]  /*3cf0*/  IMAD.MOV R7, RZ, RZ, -R7 ;  /* 0x000000ffff077224 */ /* 0x000fe400078e0a07 */
[----:B------:R-:W-:Y:S01]  /*3d00*/  @!P0 IMAD.MOV R69, RZ, RZ, -R69 ;  /* 0x000000ffff458224 */ /* 0x000fe200078e0a45 */
[----:B------:R-:W-:Y:S01]  /*3d10*/  ISETP.GE.AND P0, PT, R12, RZ, PT ;  /* 0x000000ff0c00720c */ /* 0x000fe20003f06270 */
[----:B------:R-:W-:Y:S01]  /*3d20*/  IMAD R75, R2, R7, R75 ;  /* 0x00000007024b7224 */ /* 0x000fe200078e024b */
[----:B------:R-:W-:Y:S01]  /*3d30*/  LOP3.LUT R12, R5, 0x80, RZ, 0xfc, !PT ;  /* 0x00000080050c7812 */ /* 0x000fe200078efcff */
[--C-:B------:R-:W-:Y:S01]  /*3d40*/  @!P2 IMAD.IADD R223, R223, 0x1, -R2.reuse ;  /* 0x00000001dfdfa824 */ /* 0x100fe200078e0a02 */
[----:B------:R-:W-:Y:S01]  /*3d50*/  ISETP.GE.AND P2, PT, R8, RZ, PT ;  /* 0x000000ff0800720c */ /* 0x000fe20003f46270 */
[--C-:B------:R-:W-:Y:S01]  /*3d60*/  @!P6 IMAD.IADD R227, R227, 0x1, -R2.reuse ;  /* 0x00000001e3e3e824 */ /* 0x100fe200078e0a02 */
[C---:B------:R-:W-:Y:S01]  /*3d70*/  ISETP.GT.U32.AND P6, PT, R2.reuse, R231, PT ;  /* 0x000000e70200720c */ /* 0x040fe20003fc4070 */
[----:B------:R-:W-:Y:S01]  /*3d80*/  @!P5 IMAD.IADD R73, R73, 0x1, -R2 ;  /* 0x000000014949d824 */ /* 0x000fe200078e0a02 */
[----:B------:R-:W-:Y:S01]  /*3d90*/  ISETP.GT.U32.AND P5, PT, R2, R75, PT ;  /* 0x0000004b0200720c */ /* 0x000fe20003fa4070 */
[----:B------:R-:W-:Y:S01]  /*3da0*/  IMAD.HI.U32 R8, R4, R237, RZ ;  /* 0x000000ed04087227 */ /* 0x000fe200078e00ff */
[----:B------:R-:W-:-:S03]  /*3db0*/  IABS R239, R12 ;  /* 0x0000000c00ef7213 */ /* 0x000fc60000000000 */
[----:B------:R-:W-:Y:S02]  /*3dc0*/  IMAD.MOV R8, RZ, RZ, -R8 ;  /* 0x000000ffff087224 */ /* 0x000fe400078e0a08 */
[----:B------:R-:W-:-:S04]  /*3dd0*/  IMAD.HI.U32 R7, R4, R239, RZ ;  /* 0x000000ef04077227 */ /* 0x000fc800078e00ff */
[C---:B------:R-:W-:Y:S02]  /*3de0*/  IMAD R237, R2.reuse, R8, R237 ;  /* 0x0000000802ed7224 */ /* 0x040fe400078e02ed */
[--C-:B------:R-:W-:Y:S02]  /*3df0*/  @!P6 IMAD.IADD R231, R231, 0x1, -R2.reuse ;  /* 0x00000001e7e7e824 */ /* 0x100fe400078e0a02 */
[----:B------:R-:W-:Y:S01]  /*3e00*/  @!P5 IMAD.IADD R75, R75, 0x1, -R2 ;  /* 0x000000014b4bd824 */ /* 0x000fe200078e0a02 */
[C---:B------:R-:W-:Y:S01]  /*3e10*/  ISETP.GT.U32.AND P6, PT, R2.reuse, R237, PT ;  /* 0x000000ed0200720c */ /* 0x040fe20003fc4070 */
[----:B------:R-:W-:Y:S01]  /*3e20*/  IMAD.MOV R7, RZ, RZ, -R7 ;  /* 0x000000ffff077224 */ /* 0x000fe200078e0a07 */
[C---:B------:R-:W-:Y:S01]  /*3e30*/  ISETP.GT.U32.AND P5, PT, R2.reuse, R231, PT ;  /* 0x000000e70200720c */ /* 0x040fe20003fa4070 */
[----:B------:R-:W-:Y:S01]  /*3e40*/  @!P3 IMAD.MOV R71, RZ, RZ, -R71 ;  /* 0x000000ffff47b224 */ /* 0x000fe200078e0a47 */
[C---:B------:R-:W-:Y:S01]  /*3e50*/  ISETP.GT.U32.AND P3, PT, R2.reuse, R75, PT ;  /* 0x0000004b0200720c */ /* 0x040fe20003f64070 */
[----:B------:R-:W-:-:S02]  /*3e60*/  IMAD R239, R2, R7, R239 ;  /* 0x0000000702ef7224 */ /* 0x000fc400078e02ef */
[----:B------:R-:W-:-:S04]  /*3e70*/  IMAD.HI.U32 R7, R4, R79, RZ ;  /* 0x0000004f04077227 */ /* 0x000fc800078e00ff */
[----:B------:R-:W-:Y:S02]  /*3e80*/  IMAD.MOV R7, RZ, RZ, -R7 ;  /* 0x000000ffff077224 */ /* 0x000fe400078e0a07 */
[--C-:B------:R-:W-:Y:S02]  /*3e90*/  @!P6 IMAD.IADD R237, R237, 0x1, -R2.reuse ;  /* 0x00000001edede824 */ /* 0x100fe400078e0a02 */
[C---:B------:R-:W-:Y:S02]  /*3ea0*/  IMAD R79, R2.reuse, R7, R79 ;  /* 0x00000007024f7224 */ /* 0x040fe400078e024f */
[----:B------:R-:W-:Y:S01]  /*3eb0*/  @!P3 IMAD.IADD R75, R75, 0x1, -R2 ;  /* 0x000000014b4bb824 */ /* 0x000fe200078e0a02 */
[----:B------:R-:W-:Y:S01]  /*3ec0*/  ISETP.GT.U32.AND P6, PT, R2, R237, PT ;  /* 0x000000ed0200720c */ /* 0x000fe20003fc4070 */
[----:B------:R-:W-:Y:S01]  /*3ed0*/  IMAD.HI.U32 R8, R4, R77, RZ ;  /* 0x0000004d04087227 */ /* 0x000fe200078e00ff */
[----:B------:R-:W-:-:S03]  /*3ee0*/  ISETP.GT.U32.AND P3, PT, R2, R79, PT ;  /* 0x0000004f0200720c */ /* 0x000fc60003f64070 */
[----:B------:R-:W-:Y:S02]  /*3ef0*/  IMAD.MOV R8, RZ, RZ, -R8 ;  /* 0x000000ffff087224 */ /* 0x000fe400078e0a08 */
[----:B------:R-:W-:-:S04]  /*3f00*/  IMAD.HI.U32 R7, R4, R81, RZ ;  /* 0x0000005104077227 */ /* 0x000fc800078e00ff */
[----:B------:R-:W-:Y:S01]  /*3f10*/  IMAD R77, R2, R8, R77 ;  /* 0x00000008024d7224 */ /* 0x000fe200078e024d */
[----:B------:R-:W-:Y:S01]  /*3f20*/  LOP3.LUT R8, R5, 0x88, RZ, 0xfc, !PT ;  /* 0x0000008805087812 */ /* 0x000fe200078efcff */
[--C-:B------:R-:W-:Y:S01]  /*3f30*/  @!P5 IMAD.IADD R231, R231, 0x1, -R2.reuse ;  /* 0x00000001e7e7d824 */ /* 0x100fe200078e0a02 */
[----:B------:R-:W-:Y:S01]  /*3f40*/  ISETP.GE.AND P5, PT, R10, RZ, PT ;  /* 0x000000ff0a00720c */ /* 0x000fe20003fa6270 */
[--C-:B------:R-:W-:Y:S01]  /*3f50*/  @!P6 IMAD.IADD R237, R237, 0x1, -R2.reuse ;  /* 0x00000001edede824 */ /* 0x100fe200078e0a02 */
[----:B------:R-:W-:Y:S01]  /*3f60*/  ISETP.GE.AND P6, PT, R11, RZ, PT ;  /* 0x000000ff0b00720c */ /* 0x000fe20003fc6270 */
[----:B------:R-:W-:Y:S01]  /*3f70*/  @!P3 IMAD.IADD R79, R79, 0x1, -R2 ;  /* 0x000000014f4fb824 */ /* 0x000fe200078e0a02 */
[----:B------:R-:W-:Y:S01]  /*3f80*/  IABS R245, R8 ;  /* 0x0000000800f57213 */ /* 0x000fe20000000000 */
[----:B------:R-:W-:Y:S01]  /*3f90*/  IMAD.MOV R7, RZ, RZ, -R7 ;  /* 0x000000ffff077224 */ /* 0x000fe200078e0a07 */
[C---:B------:R-:W-:Y:S01]  /*3fa0*/  LOP3.LUT R10, R5.reuse, 0x8a, RZ, 0xfc, !PT ;  /* 0x0000008a050a7812 */ /* 0x040fe200078efcff */
[----:B------:R-:W-:Y:S01]  /*3fb0*/  @!P2 IMAD.MOV R231, RZ, RZ, -R231 ;  /* 0x000000ffffe7a224 */ /* 0x000fe200078e0ae7 */
[C---:B------:R-:W-:Y:S01]  /*3fc0*/  ISETP.GT.U32.AND P2, PT, R2.reuse, R79, PT ;  /* 0x0000004f0200720c */ /* 0x040fe20003f44070 */
[----:B------:R-:W-:Y:S01]  /*3fd0*/  IMAD R81, R2, R7, R81 ;  /* 0x0000000702517224 */ /* 0x000fe200078e0251 */
[----:B------:R-:W-:Y:S01]  /*3fe0*/  IABS R247, R10 ;  /* 0x0000000a00f77213 */ /* 0x000fe20000000000 */
[----:B------:R-:W-:Y:S01]  /*3ff0*/  IMAD.HI.U32 R7, R4, R245, RZ ;  /* 0x000000f504077227 */ /* 0x000fe200078e00ff */
[----:B------:R-:W-:-:S03]  /*4000*/  LOP3.LUT R11, R5, 0x8c, RZ, 0xfc, !PT ;  /* 0x0000008c050b7812 */ /* 0x000fc600078efcff */
[----:B------:R-:W-:Y:S01]  /*4010*/  IMAD.MOV R7, RZ, RZ, -R7 ;  /* 0x000000ffff077224 */ /* 0x000fe200078e0a07 */
[----:B------:R-:W-:Y:S01]  /*4020*/  IABS R83, R11 ;  /* 0x0000000b00537213 */ /* 0x000fe20000000000 */
[----:B------:R-:W-:Y:S01]  /*4030*/  @!P6 IMAD.MOV R237, RZ, RZ, -R237 ;  /* 0x000000ffffede224 */ /* 0x000fe200078e0aed */
[C---:B------:R-:W-:Y:S01]  /*4040*/  ISETP.GT.U32.AND P6, PT, R2.reuse, R81, PT ;  /* 0x000000510200720c */ /* 0x040fe20003fc4070 */
[C---:B------:R-:W-:Y:S02]  /*4050*/  IMAD R245, R2.reuse, R7, R245 ;  /* 0x0000000702f57224 */ /* 0x040fe400078e02f5 */
[----:B------:R-:W-:Y:S02]  /*4060*/  @!P2 IMAD.IADD R79, R79, 0x1, -R2 ;  /* 0x000000014f4fa824 */ /* 0x000fe400078e0a02 */
[----:B------:R-:W-:Y:S01]  /*4070*/  @!P4 IMAD.MOV R223, RZ, RZ, -R223 ;  /* 0x000000ffffdfc224 */ /* 0x000fe200078e0adf */
[C---:B------:R-:W-:Y:S01]  /*4080*/  ISETP.GT.U32.AND P2, PT, R2.reuse, R245, PT ;  /* 0x000000f50200720c */ /* 0x040fe20003f44070 */
[----:B------:R-:W-:Y:S01]  /*4090*/  @!P1 IMAD.MOV R227, RZ, RZ, -R227 ;  /* 0x000000ffffe39224 */ /* 0x000fe200078e0ae3 */
[----:B------:R-:W-:Y:S01]  /*40a0*/  ISETP.GT.U32.AND P4, PT, R2, R73, PT ;  /* 0x000000490200720c */ /* 0x000fe20003f84070 */
[----:B------:R-:W-:Y:S01]  /*40b0*/  IMAD.HI.U32 R7, R4, R247, RZ ;  /* 0x000000f704077227 */ /* 0x000fe200078e00ff */
[----:B------:R-:W-:-:S03]  /*40c0*/  ISETP.GT.U32.AND P1, PT, R2, R239, PT ;  /* 0x000000ef0200720c */ /* 0x000fc60003f24070 */
[--C-:B------:R-:W-:Y:S02]  /*40d0*/  @!P6 IMAD.IADD R81, R81, 0x1, -R2.reuse ;  /* 0x000000015151e824 */ /* 0x100fe400078e0a02 */
[----:B------:R-:W-:Y:S02]  /*40e0*/  IMAD.MOV R7, RZ, RZ, -R7 ;  /* 0x000000ffff077224 */ /* 0x000fe400078e0a07 */
[----:B------:R-:W-:Y:S01]  /*40f0*/  @!P5 IMAD.MOV R75, RZ, RZ, -R75 ;  /* 0x000000ffff4bd224 */ /* 0x000fe200078e0a4b */
[----:B------:R-:W-:Y:S01]  /*4100*/  ISETP.GT.U32.AND P6, PT, R2, R81, PT ;  /* 0x000000510200720c */ /* 0x000fe20003fc4070 */
        /* <DEDUP_REMOVED lines=8> */
[----:B------:R-:W-:Y:S01]  /*4190*/  ISETP.GT.U32.AND P4, PT, R2, R77, PT ;  /* 0x0000004d0200720c */ /* 0x000fe20003f84070 */
[--C-:B------:R-:W-:Y:S01]  /*41a0*/  @!P1 IMAD.IADD R239, R239, 0x1, -R2.reuse ;  /* 0x00000001efef9824 */ /* 0x100fe200078e0a02 */
[----:B------:R-:W-:Y:S01]  /*41b0*/  ISETP.GE.AND P1, PT, R12, RZ, PT ;  /* 0x000000ff0c00720c */ /* 0x000fe20003f26270 */
[----:B------:R-:W-:Y:S01]  /*41c0*/  IMAD.MOV R7, RZ, RZ, -R7 ;  /* 0x000000ffff077224 */ /* 0x000fe200078e0a07 */
[----:B------:R-:W-:Y:S01]  /*41d0*/  LOP3.LUT R12, R5, 0x8e, RZ, 0xfc, !PT ;  /* 0x0000008e050c7812 */ /* 0x000fe200078efcff */
[----:B------:R-:W-:Y:S01]  /*41e0*/  @!P0 IMAD.MOV R73, RZ, RZ, -R73 ;  /* 0x000000ffff498224 */ /* 0x000fe200078e0a49 */
[C---:B------:R-:W-:Y:S01]  /*41f0*/  ISETP.GT.U32.AND P0, PT, R2.reuse, R239, PT ;  /* 0x000000ef0200720c */ /* 0x040fe20003f04070 */
[--C-:B------:R-:W-:Y:S01]  /*4200*/  @!P6 IMAD.IADD R81, R81, 0x1, -R2.reuse ;  /* 0x000000015151e824 */ /* 0x100fe200078e0a02 */
[C---:B------:R-:W-:Y:S01]  /*4210*/  ISETP.GT.U32.AND P6, PT, R2.reuse, R247, PT ;  /* 0x000000f70200720c */ /* 0x040fe20003fc4070 */
[----:B------:R-:W-:Y:S01]  /*4220*/  IMAD R83, R2, R7, R83 ;  /* 0x0000000702537224 */ /* 0x000fe200078e0253 */
[----:B------:R-:W-:Y:S01]  /*4230*/  IABS R85, R12 ;  /* 0x0000000c00557213 */ /* 0x000fe20000000000 */
[----:B------:R-:W-:-:S02]  /*4240*/  @!P2 IMAD.IADD R245, R245, 0x1, -R2 ;  /* 0x00000001f5f5a824 */ /* 0x000fc400078e0a02 */
[--C-:B------:R-:W-:Y:S01]  /*4250*/  @!P4 IMAD.IADD R77, R77, 0x1, -R2.reuse ;  /* 0x000000014d4dc824 */ /* 0x100fe200078e0a02 */
[----:B------:R-:W-:Y:S01]  /*4260*/  ISETP.GT.U32.AND P2, PT, R2, R83, PT ;  /* 0x000000530200720c */ /* 0x000fe20003f44070 */
[----:B------:R-:W-:Y:S01]  /*4270*/  IMAD.HI.U32 R7, R4, R85, RZ ;  /* 0x0000005504077227 */ /* 0x000fe200078e00ff */
[----:B------:R-:W-:Y:S02]  /*4280*/  ISETP.GE.AND P4, PT, R13, RZ, PT ;  /* 0x000000ff0d00720c */ /* 0x000fe40003f86270 */
[----:B------:R-:W-:Y:S01]  /*4290*/  ISETP.GT.U32.AND P3, PT, R2, R77, PT ;  /* 0x0000004d0200720c */ /* 0x000fe20003f64070 */
[--C-:B------:R-:W-:Y:S01]  /*42a0*/  @!P0 IMAD.IADD R239, R239, 0x1, -R2.reuse ;  /* 0x00000001efef8824 */ /* 0x100fe200078e0a02 */
[----:B------:R-:W-:Y:S01]  /*42b0*/  LOP3.LUT R13, R5, 0x90, RZ, 0xfc, !PT ;  /* 0x00000090050d7812 */ /* 0x000fe200078efcff */
[----:B------:R-:W-:Y:S01]  /*42c0*/  @!P6 IMAD.IADD R247, R247, 0x1, -R2 ;  /* 0x00000001f7f7e824 */ /* 0x000fe200078e0a02 */
[----:B------:R-:W-:Y:S01]  /*42d0*/  ISETP.GE.AND P0, PT, R15, RZ, PT ;  /* 0x000000ff0f00720c */ /* 0x000fe20003f06270 */
[----:B------:R-:W-:Y:S01]  /*42e0*/  @!P1 IMAD.MOV R239, RZ, RZ, -R239 ;  /* 0x000000ffffef9224 */ /* 0x000fe200078e0aef */
[----:B------:R-:W-:Y:S01]  /*42f0*/  ISETP.GE.AND P1, PT, R10, RZ, PT ;  /* 0x000000ff0a00720c */ /* 0x000fe20003f26270 */
[----:B------:R-:W-:Y:S01]  /*4300*/  IMAD.HI.U32 R10, R4, R89, RZ ;  /* 0x00000059040a7227 */ /* 0x000fe200078e00ff */
[----:B------:R-:W-:-:S02]  /*4310*/  IABS R87, R13 ;  /* 0x0000000d00577213 */ /* 0x000fc40000000000 */
[----:B------:R-:W-:Y:S01]  /*4320*/  LOP3.LUT R15, R5, 0x94, RZ, 0xfc, !PT ;  /* 0x00000094050f7812 */ /* 0x000fe200078efcff */
[----:B------:R-:W-:Y:S01]  /*4330*/  @!P2 IMAD.IADD R83, R83, 0x1, -R2 ;  /* 0x000000015353a824 */ /* 0x000fe200078e0a02 */
[----:B------:R-:W-:Y:S01]  /*4340*/  ISETP.GT.U32.AND P2, PT, R2, R247, PT ;  /* 0x000000f70200720c */ /* 0x000fe20003f44070 */
[----:B------:R-:W-:Y:S01]  /*4350*/  IMAD.MOV R10, RZ, RZ, -R10 ;  /* 0x000000ffff0a7224 */ /* 0x000fe200078e0a0a */
[----:B------:R-:W-:Y:S01]  /*4360*/  IABS R91, R15 ;  /* 0x0000000f005b7213 */ /* 0x000fe20000000000 */
[----:B------:R-:W-:Y:S01]  /*4370*/  @!P3 IMAD.IADD R77, R77, 0x1, -R2 ;  /* 0x000000014d4db824 */ /* 0x000fe200078e0a02 */
[----:B------:R-:W-:Y:S01]  /*4380*/  ISETP.GE.AND P3, PT, R8, RZ, PT ;  /* 0x000000ff0800720c */ /* 0x000fe20003f66270 */
[----:B------:R-:W-:Y:S01]  /*4390*/  IMAD R89, R2, R10, R89 ;  /* 0x0000000a02597224 */ /* 0x000fe200078e0259 */
[----:B------:R-:W-:Y:S01]  /*43a0*/  ISETP.GE.AND P6, PT, R11, RZ, PT ;  /* 0x000000ff0b00720c */ /* 0x000fe20003fc6270 */
[----:B------:R-:W-:Y:S01]  /*43b0*/  IMAD.HI.U32 R8, R4, R87, RZ ;  /* 0x0000005704087227 */ /* 0x000fe200078e00ff */
[----:B------:R-:W-:-:S02]  /*43c0*/  LOP3.LUT R10, R5, 0x98, RZ, 0xfc, !PT ;  /* 0x00000098050a7812 */ /* 0x000fc400078efcff */
[----:B------:R-:W-:Y:S01]  /*43d0*/  LOP3.LUT R11, R5, 0x9a, RZ, 0xfc, !PT ;  /* 0x0000009a050b7812 */ /* 0x000fe200078efcff */
[----:B------:R-:W-:Y:S01]  /*43e0*/  IMAD.MOV R7, RZ, RZ, -R7 ;  /* 0x000000ffff077224 */ /* 0x000fe200078e0a07 */
[----:B------:R-:W-:Y:S01]  /*43f0*/  IABS R169, R10 ;  /* 0x0000000a00a97213 */ /* 0x000fe20000000000 */
[----:B------:R-:W-:Y:S01]  /*4400*/  @!P2 IMAD.IADD R247, R247, 0x1, -R2 ;  /* 0x00000001f7f7a824 */ /* 0x000fe200078e0a02 */
[C---:B------:R-:W-:Y:S01]  /*4410*/  ISETP.GT.U32.AND P2, PT, R2.reuse, R89, PT ;  /* 0x000000590200720c */ /* 0x040fe20003f44070 */
[----:B------:R-:W-:Y:S01]  /*4420*/  IMAD.MOV R8, RZ, RZ, -R8 ;  /* 0x000000ffff087224 */ /* 0x000fe200078e0a08 */
[----:B------:R-:W-:Y:S01]  /*4430*/  IABS R173, R11 ;  /* 0x0000000b00ad7213 */ /* 0x000fe20000000000 */
[C---:B------:R-:W-:Y:S02]  /*4440*/  IMAD R85, R2.reuse, R7, R85 ;  /* 0x0000000702557224 */ /* 0x040fe400078e0255 */
[C---:B------:R-:W-:Y:S01]  /*4450*/  IMAD R87, R2.reuse, R8, R87 ;  /* 0x0000000802577224 */ /* 0x040fe200078e0257 */
[----:B------:R-:W-:Y:S01]  /*4460*/  LOP3.LUT R8, R5, 0x96, RZ, 0xfc, !PT ;  /* 0x0000009605087812 */ /* 0x000fe200078efcff */
[----:B------:R-:W-:Y:S01]  /*4470*/  @!P4 IMAD.MOV R77, RZ, RZ, -R77 ;  /* 0x000000ffff4dc224 */ /* 0x000fe200078e0a4d */
[----:B------:R-:W-:Y:S01]  /*4480*/  ISETP.GT.U32.AND P4, PT, R2, R83, PT ;  /* 0x000000530200720c */ /* 0x000fe20003f84070 */
[----:B------:R-:W-:Y:S01]  /*4490*/  IMAD.HI.U32 R7, R4, R91, RZ ;  /* 0x0000005b04077227 */ /* 0x000fe200078e00ff */
[----:B------:R-:W-:-:S03]  /*44a0*/  IABS R165, R8 ;  /* 0x0000000800a57213 */ /* 0x000fc60000000000 */
[----:B------:R-:W-:Y:S02]  /*44b0*/  @!P2 IMAD.IADD R89, R89, 0x1, -R2 ;  /* 0x000000015959a824 */ /* 0x000fe400078e0a02 */
[----:B------:R-:W-:Y:S02]  /*44c0*/  IMAD.MOV R7, RZ, RZ, -R7 ;  /* 0x000000ffff077224 */ /* 0x000fe400078e0a07 */
[----:B------:R-:W-:Y:S01]  /*44d0*/  @!P1 IMAD.MOV R247, RZ, RZ, -R247 ;  /* 0x000000fffff79224 */ /* 0x000fe200078e0af7 */
[C---:B------:R-:W-:Y:S01]  /*44e0*/  ISETP.GT.U32.AND P1, PT, R2.reuse, R89, PT ;  /* 0x000000590200720c */ /* 0x040fe20003f24070 */
[C---:B------:R-:W-:Y:S02]  /*44f0*/  IMAD R91, R2.reuse, R7, R91 ;  /* 0x00000007025b7224 */ /* 0x040fe400078e025b */
[----:B------:R-:W-:Y:S01]  /*4500*/  @!P5 IMAD.MOV R79, RZ, RZ, -R79 ;  /* 0x000000ffff4fd224 */ /* 0x000fe200078e0a4f */
[----:B------:R-:W-:Y:S01]  /*4510*/  ISETP.GT.U32.AND P5, PT, R2, R85, PT ;  /* 0x000000550200720c */ /* 0x000fe20003fa4070 */
[----:B------:R-:W-:-:S04]  /*4520*/  IMAD.HI.U32 R7, R4, R165, RZ ;  /* 0x000000a504077227 */ /* 0x000fc800078e00ff */
[----:B------:R-:W-:Y:S01]  /*4530*/  @!P0 IMAD.MOV R81, RZ, RZ, -R81 ;  /* 0x000000ffff518224 */ /* 0x000fe200078e0a51 */
[C---:B------:R-:W-:Y:S01]  /*4540*/  ISETP.GT.U32.AND P0, PT, R2.reuse, R87, PT ;  /* 0x000000570200720c */ /* 0x040fe20003f04070 */
        /* <DEDUP_REMOVED lines=8> */
[----:B------:R-:W-:-:S02]  /*45d0*/  @!P1 IMAD.IADD R89, R89, 0x1, -R2 ;  /* 0x0000000159599824 */ /* 0x000fc400078e0a02 */
[--C-:B------:R-:W-:Y:S01]  /*45e0*/  @!P5 IMAD.IADD R85, R85, 0x1, -R2.reuse ;  /* 0x000000015555d824 */ /* 0x100fe200078e0a02 */
[----:B------:R-:W-:Y:S01]  /*45f0*/  ISETP.GT.U32.AND P1, PT, R2, R165, PT ;  /* 0x000000a50200720c */ /* 0x000fe20003f24070 */
[--C-:B------:R-:W-:Y:S01]  /*4600*/  @!P0 IMAD.IADD R87, R87, 0x1, -R2.reuse ;  /* 0x0000000157578824 */ /* 0x100fe200078e0a02 */
[----:B------:R-:W-:Y:S01]  /*4610*/  ISETP.GE.AND P5, PT, R14, RZ, PT ;  /* 0x000000ff0e00720c */ /* 0x000fe20003fa6270 */
[----:B------:R-:W-:Y:S01]  /*4620*/  IMAD.HI.U32 R7, R4, R169, RZ ;  /* 0x000000a904077227 */ /* 0x000fe200078e00ff */
[C---:B------:R-:W-:Y:S02]  /*4630*/  ISETP.GT.U32.AND P0, PT, R2.reuse, R85, PT ;  /* 0x000000550200720c */ /* 0x040fe40003f04070 */
[----:B------:R-:W-:Y:S01]  /*4640*/  ISETP.GT.U32.AND P2, PT, R2, R87, PT ;  /* 0x000000570200720c */ /* 0x000fe20003f44070 */
[----:B------:R-:W-:Y:S01]  /*4650*/  @!P3 IMAD.MOV R245, RZ, RZ, -R245 ;  /* 0x000000fffff5b224 */ /* 0x000fe200078e0af5 */
[----:B------:R-:W-:Y:S01]  /*4660*/  ISETP.GE.AND P3, PT, R12, RZ, PT ;  /* 0x000000ff0c00720c */ /* 0x000fe20003f66270 */
[--C-:B------:R-:W-:Y:S01]  /*4670*/  @!P6 IMAD.IADD R91, R91, 0x1, -R2.reuse ;  /* 0x000000015b5be824 */ /* 0x100fe200078e0a02 */
[----:B------:R-:W-:Y:S01]  /*4680*/  ISETP.GE.AND P6, PT, R10, RZ, PT ;  /* 0x000000ff0a00720c */ /* 0x000fe20003fc6270 */
[----:B------:R-:W-:Y:S01]  /*4690*/  IMAD.MOV R7, RZ, RZ, -R7 ;  /* 0x000000ffff077224 */ /* 0x000fe200078e0a07 */
[----:B------:R-:W-:Y:S01]  /*46a0*/  LOP3.LUT R10, R5, 0x9c, RZ, 0xfc, !PT ;  /* 0x0000009c050a7812 */ /* 0x000fe200078efcff */
[----:B------:R-:W-:Y:S01]  /*46b0*/  @!P1 IMAD.IADD R165, R165, 0x1, -R2 ;  /* 0x00000001a5a59824 */ /* 0x000fe200078e0a02 */
[C---:B------:R-:W-:Y:S01]  /*46c0*/  ISETP.GT.U32.AND P1, PT, R2.reuse, R91, PT ;  /* 0x0000005b0200720c */ /* 0x040fe20003f24070 */
[----:B------:R-:W-:Y:S01]  /*46d0*/  IMAD R169, R2, R7, R169 ;  /* 0x0000000702a97224 */ /* 0x000fe200078e02a9 */
[----:B------:R-:W-:Y:S01]  /*46e0*/  LOP3.LUT R12, R5, 0x9e, RZ, 0xfc, !PT ;  /* 0x0000009e050c7812 */ /* 0x000fe200078efcff */
[----:B------:R-:W-:Y:S01]  /*46f0*/  IMAD.HI.U32 R7, R4, R173, RZ ;  /* 0x000000ad04077227 */ /* 0x000fe200078e00ff */
[----:B------:R-:W-:-:S02]  /*4700*/  IABS R177, R10 ;  /* 0x0000000a00b17213 */ /* 0x000fc40000000000 */
[----:B------:R-:W-:Y:S01]  /*4710*/  IABS R181, R12 ;  /* 0x0000000c00b57213 */ /* 0x000fe20000000000 */
[--C-:B------:R-:W-:Y:S01]  /*4720*/  @!P0 IMAD.IADD R85, R85, 0x1, -R2.reuse ;  /* 0x0000000155558824 */ /* 0x100fe200078e0a02 */
[----:B------:R-:W-:Y:S01]  /*4730*/  ISETP.GE.AND P0, PT, R15, RZ, PT ;  /* 0x000000ff0f00720c */ /* 0x000fe20003f06270 */
[----:B------:R-:W-:Y:S01]  /*4740*/  IMAD.MOV R7, RZ, RZ, -R7 ;  /* 0x000000ffff077224 */ /* 0x000fe200078e0a07 */
[----:B------:R-:W-:Y:S01]  /*4750*/  LOP3.LUT R14, R5, 0xc0, RZ, 0xfc, !PT ;  /* 0x000000c0050e7812 */ /* 0x000fe200078efcff */
[----:B------:R-:W-:Y:S01]  /*4760*/  @!P3 IMAD.MOV R85, RZ, RZ, -R85 ;  /* 0x000000ffff55b224 */ /* 0x000fe200078e0a55 */
[C---:B------:R-:W-:Y:S01]  /*4770*/  ISETP.GT.U32.AND P3, PT, R2.reuse, R169, PT ;  /* 0x000000a90200720c */ /* 0x040fe20003f64070 */
[C---:B------:R-:W-:Y:S01]  /*4780*/  IMAD R173, R2.reuse, R7, R173 ;  /* 0x0000000702ad7224 */ /* 0x040fe200078e02ad */
[----:B------:R-:W-:Y:S01]  /*4790*/  IABS R241, R14 ;  /* 0x0000000e00f17213 */ /* 0x000fe20000000000 */
[--C-:B------:R-:W-:Y:S01]  /*47a0*/  @!P1 IMAD.IADD R91, R91, 0x1, -R2.reuse ;  /* 0x000000015b5b9824 */ /* 0x100fe200078e0a02 */
[----:B------:R-:W-:Y:S01]  /*47b0*/  LOP3.LUT R15, R5, 0xc4, RZ, 0xfc, !PT ;  /* 0x000000c4050f7812 */ /* 0x000fe200078efcff */
[----:B------:R-:W-:Y:S01]  /*47c0*/  @!P2 IMAD.IADD R87, R87, 0x1, -R2 ;  /* 0x000000015757a824 */ /* 0x000fe200078e0a02 */
[----:B------:R-:W-:Y:S01]  /*47d0*/  ISETP.GT.U32.AND P1, PT, R2, R173, PT ;  /* 0x000000ad0200720c */ /* 0x000fe20003f24070 */
[----:B------:R-:W-:Y:S01]  /*47e0*/  IMAD.HI.U32 R7, R4, R177, RZ ;  /* 0x000000b104077227 */ /* 0x000fe200078e00ff */
[----:B------:R-:W-:-:S02]  /*47f0*/  ISETP.GE.AND P2, PT, R8, RZ, PT ;  /* 0x000000ff0800720c */ /* 0x000fc40003f46270 */
[----:B------:R-:W-:Y:S01]  /*4800*/  IABS R97, R15 ;  /* 0x0000000f00617213 */ /* 0x000fe20000000000 */
[----:B------:R-:W-:Y:S01]  /*4810*/  @!P4 IMAD.MOV R87, RZ, RZ, -R87 ;  /* 0x000000ffff57c224 */ /* 0x000fe200078e0a57 */
[----:B------:R-:W-:Y:S01]  /*4820*/  ISETP.GT.U32.AND P4, PT, R2, R165, PT ;  /* 0x000000a50200720c */ /* 0x000fe20003f84070 */
[----:B------:R-:W-:Y:S01]  /*4830*/  @!P3 IMAD.IADD R169, R169, 0x1, -R2 ;  /* 0x00000001a9a9b824 */ /* 0x000fe200078e0a02 */
[----:B------:R-:W-:Y:S01]  /*4840*/  ISETP.GE.AND P3, PT, R12, RZ, PT ;  /* 0x000000ff0c00720c */ /* 0x000fe20003f66270 */
[----:B------:R-:W-:Y:S01]  /*4850*/  IMAD.HI.U32 R8, R4, R181, RZ ;  /* 0x000000b504087227 */ /* 0x000fe200078e00ff */
[----:B------:R-:W-:-:S03]  /*4860*/  LOP3.LUT R12, R5, 0xa4, RZ, 0xfc, !PT ;  /* 0x000000a4050c7812 */ /* 0x000fc600078efcff */
[----:B------:R-:W-:Y:S01]  /*4870*/  @!P1 IMAD.IADD R173, R173, 0x1, -R2 ;  /* 0x00000001adad9824 */ /* 0x000fe200078e0a02 */
[----:B------:R-:W-:Y:S01]  /*4880*/  ISETP.GT.U32.AND P1, PT, R2, R169, PT ;  /* 0x000000a90200720c */ /* 0x000fe20003f24070 */
[----:B------:R-:W-:Y:S01]  /*4890*/  IMAD.MOV R7, RZ, RZ, -R7 ;  /* 0x000000ffff077224 */ /* 0x000fe200078e0a07 */
[----:B------:R-:W-:Y:S01]  /*48a0*/  IABS R193, R12 ;  /* 0x0000000c00c17213 */ /* 0x000fe20000000000 */
[----:B------:R-:W-:Y:S02]  /*48b0*/  IMAD.MOV R8, RZ, RZ, -R8 ;  /* 0x000000ffff087224 */ /* 0x000fe400078e0a08 */
[----:B------:R-:W-:Y:S01]  /*48c0*/  @!P4 IMAD.IADD R165, R165, 0x1, -R2 ;  /* 0x00000001a5a5c824 */ /* 0x000fe200078e0a02 */
[----:B------:R-:W-:Y:S01]  /*48d0*/  ISETP.GE.AND P4, PT, R10, RZ, PT ;  /* 0x000000ff0a00720c */ /* 0x000fe20003f86270 */
[C---:B------:R-:W-:Y:S01]  /*48e0*/  IMAD R177, R2.reuse, R7, R177 ;  /* 0x0000000702b17224 */ /* 0x040fe200078e02b1 */
[----:B------:R-:W-:Y:S01]  /*48f0*/  LOP3.LUT R10, R5, 0xa0, RZ, 0xfc, !PT ;  /* 0x000000a0050a7812 */ /* 0x000fe200078efcff */
[----:B------:R-:W-:-:S02]  /*4900*/  IMAD R181, R2, R8, R181 ;  /* 0x0000000802b57224 */ /* 0x000fc400078e02b5 */
[----:B------:R-:W-:Y:S01]  /*4910*/  @!P2 IMAD.MOV R165, RZ, RZ, -R165 ;  /* 0x000000ffffa5a224 */ /* 0x000fe200078e0aa5 */
[C---:B------:R-:W-:Y:S01]  /*4920*/  ISETP.GT.U32.AND P2, PT, R2.reuse, R177, PT ;  /* 0x000000b10200720c */ /* 0x040fe20003f44070 */
[--C-:B------:R-:W-:Y:S01]  /*4930*/  @!P1 IMAD.IADD R169, R169, 0x1, -R2.reuse ;  /* 0x00000001a9a99824 */ /* 0x100fe200078e0a02 */
[----:B------:R-:W-:Y:S01]  /*4940*/  IABS R185, R10 ;  /* 0x0000000a00b97213 */ /* 0x000fe20000000000 */
[----:B------:R-:W-:Y:S01]  /*4950*/  @!P5 IMAD.MOV R89, RZ, RZ, -R89 ;  /* 0x000000ffff59d224 */ /* 0x000fe200078e0a59 */
[----:B------:R-:W-:Y:S01]  /*4960*/  ISETP.GT.U32.AND P1, PT, R2, R181, PT ;  /* 0x000000b50200720c */ /* 0x000fe20003f24070 */
[----:B------:R-:W-:Y:S01]  /*4970*/  @!P0 IMAD.MOV R91, RZ, RZ, -R91 ;  /* 0x000000ffff5b8224 */ /* 0x000fe200078e0a5b */
[----:B------:R-:W-:Y:S01]  /*4980*/  ISETP.GE.AND P5, PT, R11, RZ, PT ;  /* 0x000000ff0b00720c */ /* 0x000fe20003fa6270 */
[----:B------:R-:W-:Y:S01]  /*4990*/  IMAD.HI.U32 R7, R4, R185, RZ ;  /* 0x000000b904077227 */ /* 0x000fe200078e00ff */
[----:B------:R-:W-:Y:S02]  /*49a0*/  LOP3.LUT R11, R5, 0xa2, RZ, 0xfc, !PT ;  /* 0x000000a2050b7812 */ /* 0x000fe400078efcff */
[----:B------:R-:W-:Y:S01]  /*49b0*/  ISETP.GT.U32.AND P0, PT, R2, R173, PT ;  /* 0x000000ad0200720c */ /* 0x000fe20003f04070 */
[----:B------:R-:W-:Y:S01]  /*49c0*/  IMAD.MOV R7, RZ, RZ, -R7 ;  /* 0x000000ffff077224 */ /* 0x000fe200078e0a07 */
[----:B------:R-:W-:Y:S01]  /*49d0*/  IABS R189, R11 ;  /* 0x0000000b00bd7213 */ /* 0x000fe20000000000 */
[----:B------:R-:W-:-:S02]  /*49e0*/  @!P2 IMAD.IADD R177, R177, 0x1, -R2 ;  /* 0x00000001b1b1a824 */ /* 0x000fc400078e0a02 */
[C---:B------:R-:W-:Y:S02]  /*49f0*/  IMAD R185, R2.reuse, R7, R185 ;  /* 0x0000000702b97224 */ /* 0x040fe400078e02b9 */
[----:B------:R-:W-:Y:S01]  /*4a00*/  @!P1 IMAD.IADD R181, R181, 0x1, -R2 ;  /* 0x00000001b5b59824 */ /* 0x000fe200078e0a02 */
[----:B------:R-:W-:Y:S01]  /*4a10*/  ISETP.GT.U32.AND P1, PT, R2, R177, PT ;  /* 0x000000b10200720c */ /* 0x000fe20003f24070 */
[----:B------:R-:W-:Y:S01]  /*4a20*/  IMAD.HI.U32 R7, R4, R189, RZ ;  /* 0x000000bd04077227 */ /* 0x000fe200078e00ff */
[----:B------:R-:W-:-:S03]  /*4a30*/  ISETP.GT.U32.AND P2, PT, R2, R185, PT ;  /* 0x000000b90200720c */ /* 0x000fc60003f44070 */
[----:B------:R-:W-:Y:S01]  /*4a40*/  @!P6 IMAD.MOV R169, RZ, RZ, -R169 ;  /* 0x000000ffffa9e224 */ /* 0x000fe200078e0aa9 */
[----:B------:R-:W-:Y:S01]  /*4a50*/  ISETP.GT.U32.AND P6, PT, R2, R181, PT ;  /* 0x000000b50200720c */ /* 0x000fe20003fc4070 */
[----:B------:R-:W-:Y:S02]  /*4a60*/  IMAD.MOV R7, RZ, RZ, -R7 ;  /* 0x000000ffff077224 */ /* 0x000fe400078e0a07 */
[----:B------:R-:W-:-:S04]  /*4a70*/  IMAD.HI.U32 R8, R4, R193, RZ ;  /* 0x000000c104087227 */ /* 0x000fc800078e00ff */
[----:B------:R-:W-:Y:S01]  /*4a80*/  @!P0 IMAD.IADD R173, R173, 0x1, -R2 ;  /* 0x00000001adad8824 */ /* 0x000fe200078e0a02 */
[----:B------:R-:W-:Y:S01]  /*4a90*/  ISETP.GE.AND P0, PT, R10, RZ, PT ;  /* 0x000000ff0a00720c */ /* 0x000fe20003f06270 */
[----:B------:R-:W-:Y:S02]  /*4aa0*/  IMAD R189, R2, R7, R189 ;  /* 0x0000000702bd7224 */ /* 0x000fe400078e02bd */
[----:B------:R-:W-:-:S04]  /*4ab0*/  IMAD.HI.U32 R10, R4, R197, RZ ;  /* 0x000000c5040a7227 */ /* 0x000fc800078e00ff */
[----:B------:R-:W-:Y:S02]  /*4ac0*/  IMAD.MOV R8, RZ, RZ, -R8 ;  /* 0x000000ffff087224 */ /* 0x000fe400078e0a08 */
[----:B------:R-:W-:Y:S01]  /*4ad0*/  @!P1 IMAD.IADD R177, R177, 0x1, -R2 ;  /* 0x00000001b1b19824 */ /* 0x000fe200078e0a02 */
[C---:B------:R-:W-:Y:S01]  /*4ae0*/  ISETP.GT.U32.AND P1, PT, R2.reuse, R189, PT ;  /* 0x000000bd0200720c */ /* 0x040fe20003f24070 */
[----:B------:R-:W-:Y:S02]  /*4af0*/  IMAD.MOV R10, RZ, RZ, -R10 ;  /* 0x000000ffff0a7224 */ /* 0x000fe400078e0a0a */
[--C-:B------:R-:W-:Y:S02]  /*4b00*/  @!P2 IMAD.IADD R185, R185, 0x1, -R2.reuse ;  /* 0x00000001b9b9a824 */ /* 0x100fe400078e0a02 */
[C---:B------:R-:W-:Y:S01]  /*4b10*/  IMAD R193, R2.reuse, R8, R193 ;  /* 0x0000000802c17224 */ /* 0x040fe200078e02c1 */
[----:B------:R-:W-:Y:S01]  /*4b20*/  LOP3.LUT R8, R5, 0xa8, RZ, 0xfc, !PT ;  /* 0x000000a805087812 */ /* 0x000fe200078efcff */
[C---:B------:R-:W-:Y:S01]  /*4b30*/  IMAD R197, R2.reuse, R10, R197 ;  /* 0x0000000a02c57224 */ /* 0x040fe200078e02c5 */
[C---:B------:R-:W-:Y:S01]  /*4b40*/  ISETP.GT.U32.AND P2, PT, R2.reuse, R185, PT ;  /* 0x000000b90200720c */ /* 0x040fe20003f44070 */
[----:B------:R-:W-:Y:S01]  /*4b50*/  @!P6 IMAD.IADD R181, R181, 0x1, -R2 ;  /* 0x00000001b5b5e824 */ /* 0x000fe200078e0a02 */
[----:B------:R-:W-:Y:S01]  /*4b60*/  IABS R201, R8 ;  /* 0x0000000800c97213 */ /* 0x000fe20000000000 */
[----:B------:R-:W-:Y:S01]  /*4b70*/  @!P5 IMAD.MOV R173, RZ, RZ, -R173 ;  /* 0x000000ffffadd224 */ /* 0x000fe200078e0aad */
[C---:B------:R-:W-:Y:S01]  /*4b80*/  ISETP.GT.U32.AND P6, PT, R2.reuse, R193, PT ;  /* 0x000000c10200720c */ /* 0x040fe20003fc4070 */
[----:B------:R-:W-:Y:S01]  /*4b90*/  @!P3 IMAD.MOV R181, RZ, RZ, -R181 ;  /* 0x000000ffffb5b224 */ /* 0x000fe200078e0ab5 */
[----:B------:R-:W-:Y:S01]  /*4ba0*/  ISETP.GT.U32.AND P3, PT, R2, R197, PT ;  /* 0x000000c50200720c */ /* 0x000fe20003f64070 */
[----:B------:R-:W-:Y:S01]  /*4bb0*/  IMAD.HI.U32 R7, R4, R201, RZ ;  /* 0x000000c904077227 */ /* 0x000fe200078e00ff */
[----:B------:R-:W-:-:S02]  /*4bc0*/  LOP3.LUT R10, R5, 0xaa, RZ, 0xfc, !PT ;  /* 0x000000aa050a7812 */ /* 0x000fc400078efcff */
[----:B------:R-:W-:Y:S01]  /*4bd0*/  ISETP.GE.AND P5, PT, R11, RZ, PT ;  /* 0x000000ff0b00720c */ /* 0x000fe20003fa6270 */
[--C-:B------:R-:W-:Y:S01]  /*4be0*/  @!P1 IMAD.IADD R189, R189, 0x1, -R2.reuse ;  /* 0x00000001bdbd9824 */ /* 0x100fe200078e0a02 */
[----:B------:R-:W-:Y:S01]  /*4bf0*/  IABS R205, R10 ;  /* 0x0000000a00cd7213 */ /* 0x000fe20000000000 */
[----:B------:R-:W-:Y:S01]  /*4c00*/  IMAD.MOV R7, RZ, RZ, -R7 ;  /* 0x000000ffff077224 */ /* 0x000fe200078e0a07 */
[----:B------:R-:W-:Y:S01]  /*4c10*/  LOP3.LUT R11, R5, 0xac, RZ, 0xfc, !PT ;  /* 0x000000ac050b7812 */ /* 0x000fe200078efcff */
[--C-:B------:R-:W-:Y:S01]  /*4c20*/  @!P2 IMAD.IADD R185, R185, 0x1, -R2.reuse ;  /* 0x00000001b9b9a824 */ /* 0x100fe200078e0a02 */
[C---:B------:R-:W-:Y:S01]  /*4c30*/  ISETP.GT.U32.AND P1, PT, R2.reuse, R189, PT ;  /* 0x000000bd0200720c */ /* 0x040fe20003f24070 */
[C---:B------:R-:W-:Y:S01]  /*4c40*/  IMAD R201, R2.reuse, R7, R201 ;  /* 0x0000000702c97224 */ /* 0x040fe200078e02c9 */
[----:B------:R-:W-:Y:S01]  /*4c50*/  IABS R209, R11 ;  /* 0x0000000b00d17213 */ /* 0x000fe20000000000 */
[--C-:B------:R-:W-:Y:S01]  /*4c60*/  @!P3 IMAD.IADD R197, R197, 0x1, -R2.reuse ;  /* 0x00000001c5c5b824 */ /* 0x100fe200078e0a02 */
[----:B------:R-:W-:Y:S01]  /*4c70*/  ISETP.GE.AND P2, PT, R13, RZ, PT ;  /* 0x000000ff0d00720c */ /* 0x000fe20003f46270 */
[----:B------:R-:W-:Y:S01]  /*4c80*/  @!P0 IMAD.MOV R185, RZ, RZ, -R185 ;  /* 0x000000ffffb98224 */ /* 0x000fe200078e0ab9 */
[C---:B------:R-:W-:Y:S01]  /*4c90*/  ISETP.GT.U32.AND P0, PT, R2.reuse, R201, PT ;  /* 0x000000c90200720c */ /* 0x040fe20003f04070 */
[----:B------:R-:W-:Y:S01]  /*4ca0*/  @!P6 IMAD.IADD R193, R193, 0x1, -R2 ;  /* 0x00000001c1c1e824 */ /* 0x000fe200078e0a02 */
[----:B------:R-:W-:Y:S01]  /*4cb0*/  ISETP.GT.U32.AND P3, PT, R2, R197, PT ;  /* 0x000000c50200720c */ /* 0x000fe20003f64070 */
[----:B------:R-:W-:Y:S01]  /*4cc0*/  IMAD.HI.U32 R7, R4, R205, RZ ;  /* 0x000000cd04077227 */ /* 0x000fe200078e00ff */
[----:B------:R-:W-:-:S02]  /*4cd0*/  LOP3.LUT R13, R5, 0xbe, RZ, 0xfc, !PT ;  /* 0x000000be050d7812 */ /* 0x000fc400078efcff */
[----:B------:R-:W-:Y:S01]  /*4ce0*/  ISETP.GT.U32.AND P6, PT, R2, R193, PT ;  /* 0x000000c10200720c */ /* 0x000fe20003fc4070 */
[----:B------:R-:W-:Y:S01]  /*4cf0*/  @!P1 IMAD.IADD R189, R189, 0x1, -R2 ;  /* 0x00000001bdbd9824 */ /* 0x000fe200078e0a02 */
[----:B------:R-:W-:Y:S01]  /*4d00*/  ISETP.GE.AND P1, PT, R8, RZ, PT ;  /* 0x000000ff0800720c */ /* 0x000fe20003f26270 */
[----:B------:R-:W-:Y:S01]  /*4d10*/  IMAD.MOV R8, RZ, RZ, -R7 ;  /* 0x000000ffff087224 */ /* 0x000fe200078e0a07 */
[----:B------:R-:W-:Y:S01]  /*4d20*/  IABS R95, R13 ;  /* 0x0000000d005f7213 */ /* 0x000fe20000000000 */
[----:B------:R-:W-:Y:S01]  /*4d30*/  @!P4 IMAD.MOV R177, RZ, RZ, -R177 ;  /* 0x000000ffffb1c224 */ /* 0x000fe200078e0ab1 */
[----:B------:R-:W-:Y:S01]  /*4d40*/  ISETP.GE.AND P4, PT, R12, RZ, PT ;  /* 0x000000ff0c00720c */ /* 0x000fe20003f86270 */
[----:B------:R-:W-:Y:S01]  /*4d50*/  IMAD.HI.U32 R7, R4, R209, RZ ;  /* 0x000000d104077227 */ /* 0x000fe200078e00ff */
[----:B------:R-:W-:-:S03]  /*4d60*/  LOP3.LUT R12, R5, 0xae, RZ, 0xfc, !PT ;  /* 0x000000ae050c7812 */ /* 0x000fc600078efcff */
[C---:B------:R-:W-:Y:S01]  /*4d70*/  IMAD R205, R2.reuse, R8, R205 ;  /* 0x0000000802cd7224 */ /* 0x040fe200078e02cd */
[----:B------:R-:W-:Y:S01]  /*4d80*/  IABS R213, R12 ;  /* 0x0000000c00d57213 */ /* 0x000fe20000000000 */
[--C-:B------:R-:W-:Y:S01]  /*4d90*/  @!P0 IMAD.IADD R201, R201, 0x1, -R2.reuse ;  /* 0x00000001c9c98824 */ /* 0x100fe200078e0a02 */
[----:B------:R-:W-:Y:S01]  /*4da0*/  LOP3.LUT R8, R5, 0xb0, RZ, 0xfc, !PT ;  /* 0x000000b005087812 */ /* 0x000fe200078efcff */
[----:B------:R-:W-:Y:S02]  /*4db0*/  IMAD.MOV R7, RZ, RZ, -R7 ;  /* 0x000000ffff077224 */ /* 0x000fe400078e0a07 */
[--C-:B------:R-:W-:Y:S01]  /*4dc0*/  @!P3 IMAD.IADD R197, R197, 0x1, -R2.reuse ;  /* 0x00000001c5c5b824 */ /* 0x100fe200078e0a02 */
[C---:B------:R-:W-:Y:S01]  /*4dd0*/  ISETP.GT.U32.AND P3, PT, R2.reuse, R205, PT ;  /* 0x000000cd0200720c */ /* 0x040fe20003f64070 */
[----:B------:R-:W-:Y:S01]  /*4de0*/  @!P6 IMAD.IADD R193, R193, 0x1, -R2 ;  /* 0x00000001c1c1e824 */ /* 0x000fe200078e0a02 */
[C---:B------:R-:W-:Y:S01]  /*4df0*/  ISETP.GT.U32.AND P0, PT, R2.reuse, R201, PT ;  /* 0x000000c90200720c */ /* 0x040fe20003f04070 */
[----:B------:R-:W-:Y:S01]  /*4e00*/  IMAD R209, R2, R7, R209 ;  /* 0x0000000702d17224 */ /* 0x000fe200078e02d1 */
[----:B------:R-:W-:Y:S01]  /*4e10*/  IABS R217, R8 ;  /* 0x0000000800d97213 */ /* 0x000fe20000000000 */
[----:B------:R-:W-:Y:S01]  /*4e20*/  IMAD.HI.U32 R7, R4, R213, RZ ;  /* 0x000000d504077227 */ /* 0x000fe200078e00ff */
[----:B------:R-:W-:-:S03]  /*4e30*/  ISETP.GE.AND P6, PT, R10, RZ, PT ;  /* 0x000000ff0a00720c */ /* 0x000fc60003fc6270 */
[----:B------:R-:W-:Y:S01]  /*4e40*/  @!P4 IMAD.MOV R193, RZ, RZ, -R193 ;  /* 0x000000ffffc1c224 */ /* 0x000fe200078e0ac1 */
[----:B------:R-:W-:Y:S01]  /*4e50*/  ISETP.GT.U32.AND P4, PT, R2, R209, PT ;  /* 0x000000d10200720c */ /* 0x000fe20003f84070 */
[----:B------:R-:W-:Y:S02]  /*4e60*/  IMAD.MOV R7, RZ, RZ, -R7 ;  /* 0x000000ffff077224 */ /* 0x000fe400078e0a07 */
[--C-:B------:R-:W-:Y:S02]  /*4e70*/  @!P3 IMAD.IADD R205, R205, 0x1, -R2.reuse ;  /* 0x00000001cdcdb824 */ /* 0x100fe400078e0a02 */
[----:B------:R-:W-:Y:S01]  /*4e80*/  @!P0 IMAD.IADD R201, R201, 0x1, -R2 ;  /* 0x00000001c9c98824 */ /* 0x000fe200078e0a02 */
[----:B------:R-:W-:Y:S01]  /*4e90*/  ISETP.GE.AND P0, PT, R8, RZ, PT ;  /* 0x000000ff0800720c */ /* 0x000fe20003f06270 */
[C---:B------:R-:W-:Y:S01]  /*4ea0*/  IMAD R213, R2.reuse, R7, R213 ;  /* 0x0000000702d57224 */ /* 0x040fe200078e02d5 */
[----:B------:R-:W-:Y:S01]  /*4eb0*/  ISETP.GT.U32.AND P3, PT, R2, R205, PT ;  /* 0x000000cd0200720c */ /* 0x000fe20003f64070 */
[----:B------:R-:W-:Y:S01]  /*4ec0*/  @!P1 IMAD.MOV R201, RZ, RZ, -R201 ;  /* 0x000000ffffc99224 */ /* 0x000fe200078e0ac9 */
[----:B------:R-:W-:Y:S01]  /*4ed0*/  LOP3.LUT R8, R5, 0xb2, RZ, 0xfc, !PT ;  /* 0x000000b205087812 */ /* 0x000fe200078efcff */
[----:B------:R-:W-:Y:S01]  /*4ee0*/  IMAD.HI.U32 R7, R4, R217, RZ ;  /* 0x000000d904077227 */ /* 0x000fe200078e00ff */
[----:B------:R-:W-:-:S02]  /*4ef0*/  ISETP.GT.U32.AND P1, PT, R2, R213, PT ;  /* 0x000000d50200720c */ /* 0x000fc40003f24070 */
[----:B------:R-:W-:Y:S01]  /*4f00*/  IABS R221, R8 ;  /* 0x0000000800dd7213 */ /* 0x000fe20000000000 */
[--C-:B------:R-:W-:Y:S02]  /*4f10*/  @!P4 IMAD.IADD R209, R209, 0x1, -R2.reuse ;  /* 0x00000001d1d1c824 */ /* 0x100fe400078e0a02 */
[----:B------:R-:W-:Y:S02]  /*4f20*/  IMAD.MOV R7, RZ, RZ, -R7 ;  /* 0x000000ffff077224 */ /* 0x000fe400078e0a07 */
[----:B------:R-:W-:Y:S01]  /*4f30*/  @!P5 IMAD.MOV R189, RZ, RZ, -R189 ;  /* 0x000000ffffbdd224 */ /* 0x000fe200078e0abd */
[C---:B------:R-:W-:Y:S01]  /*4f40*/  ISETP.GT.U32.AND P4, PT, R2.reuse, R209, PT ;  /* 0x000000d10200720c */ /* 0x040fe20003f84070 */
[--C-:B------:R-:W-:Y:S01]  /*4f50*/  @!P3 IMAD.IADD R205, R205, 0x1, -R2.reuse ;  /* 0x00000001cdcdb824 */ /* 0x100fe200078e0a02 */
[----:B------:R-:W-:Y:S01]  /*4f60*/  ISETP.GE.AND P5, PT, R11, RZ, PT ;  /* 0x000000ff0b00720c */ /* 0x000fe20003fa6270 */
[----:B------:R-:W-:Y:S01]  /*4f70*/  IMAD R217, R2, R7, R217 ;  /* 0x0000000702d97224 */ /* 0x000fe200078e02d9 */
[----:B------:R-:W-:Y:S01]  /*4f80*/  LOP3.LUT R11, R5, 0xb4, RZ, 0xfc, !PT ;  /* 0x000000b4050b7812 */ /* 0x000fe200078efcff */
[----:B------:R-:W-:Y:S01]  /*4f90*/  @!P1 IMAD.IADD R213, R213, 0x1, -R2 ;  /* 0x00000001d5d59824 */ /* 0x000fe200078e0a02 */
[----:B------:R-:W-:Y:S01]  /*4fa0*/  ISETP.GE.AND P3, PT, R8, RZ, PT ;  /* 0x000000ff0800720c */ /* 0x000fe20003f66270 */
[----:B------:R-:W-:Y:S01]  /*4fb0*/  @!P6 IMAD.MOV R205, RZ, RZ, -R205 ;  /* 0x000000ffffcde224 */ /* 0x000fe200078e0acd */
[----:B------:R-:W-:Y:S01]  /*4fc0*/  IABS R225, R11 ;  /* 0x0000000b00e17213 */ /* 0x000fe20000000000 */
[----:B------:R-:W-:Y:S01]  /*4fd0*/  IMAD.HI.U32 R7, R4, R221, RZ ;  /* 0x000000dd04077227 */ /* 0x000fe200078e00ff */
[----:B------:R-:W-:-:S02]  /*4fe0*/  ISETP.GT.U32.AND P6, PT, R2, R213, PT ;  /* 0x000000d50200720c */ /* 0x000fc40003fc4070 */
[----:B------:R-:W-:Y:S01]  /*4ff0*/  ISETP.GE.AND P1, PT, R11, RZ, PT ;  /* 0x000000ff0b00720c */ /* 0x000fe20003f26270 */
[--C-:B------:R-:W-:Y:S01]  /*5000*/  @!P4 IMAD.IADD R209, R209, 0x1, -R2.reuse ;  /* 0x00000001d1d1c824 */ /* 0x100fe200078e0a02 */
[C---:B------:R-:W-:Y:S01]  /*5010*/  ISETP.GT.U32.AND P4, PT, R2.reuse, R217, PT ;  /* 0x000000d90200720c */ /* 0x040fe20003f84070 */
[----:B------:R-:W-:Y:S02]  /*5020*/  IMAD.MOV R7, RZ, RZ, -R7 ;  /* 0x000000ffff077224 */ /* 0x000fe400078e0a07 */
[----:B------:R-:W-:Y:S02]  /*5030*/  @!P5 IMAD.MOV R209, RZ, RZ, -R209 ;  /* 0x000000ffffd1d224 */ /* 0x000fe400078e0ad1 */
[----:B------:R-:W-:Y:S01]  /*5040*/  IMAD R221, R2, R7, R221 ;  /* 0x0000000702dd7224 */ /* 0x000fe200078e02dd */
[----:B------:R-:W-:Y:S01]  /*5050*/  LOP3.LUT R7, R5, 0xb8, RZ, 0xfc, !PT ;  /* 0x000000b805077812 */ /* 0x000fe200078efcff */
[----:B------:R-:W-:Y:S01]  /*5060*/  @!P2 IMAD.MOV R197, RZ, RZ, -R197 ;  /* 0x000000ffffc5a224 */ /* 0x000fe200078e0ac5 */
[----:B------:R-:W-:Y:S01]  /*5070*/  ISETP.GE.AND P2, PT, R12, RZ, PT ;  /* 0x000000ff0c00720c */ /* 0x000fe20003f46270 */
[----:B------:R-:W-:Y:S01]  /*5080*/  @!P6 IMAD.IADD R213, R213, 0x1, -R2 ;  /* 0x00000001d5d5e824 */ /* 0x000fe200078e0a02 */
[----:B------:R-:W-:Y:S01]  /*5090*/  ISETP.GT.U32.AND P6, PT, R2, R221, PT ;  /* 0x000000dd0200720c */ /* 0x000fe20003fc4070 */
[----:B------:R-:W-:Y:S01]  /*50a0*/  IMAD.HI.U32 R8, R4, R225, RZ ;  /* 0x000000e104087227 */ /* 0x000fe200078e00ff */
[----:B------:R-:W-:-:S02]  /*50b0*/  LOP3.LUT R12, R5, 0xb6, RZ, 0xfc, !PT ;  /* 0x000000b6050c7812 */ /* 0x000fc400078efcff */
[----:B------:R-:W-:Y:S01]  /*50c0*/  IABS R233, R7 ;  /* 0x0000000700e97213 */ /* 0x000fe20000000000 */
[----:B------:R-:W-:Y:S01]  /*50d0*/  @!P4 IMAD.IADD R217, R217, 0x1, -R2 ;  /* 0x00000001d9d9c824 */ /* 0x000fe200078e0a02 */
[----:B------:R-:W-:Y:S01]  /*50e0*/  IABS R229, R12 ;  /* 0x0000000c00e57213 */ /* 0x000fe20000000000 */
[----:B------:R-:W-:Y:S01]  /*50f0*/  IMAD.MOV R8, RZ, RZ, -R8 ;  /* 0x000000ffff087224 */ /* 0x000fe200078e0a08 */
[----:B------:R-:W-:Y:S01]  /*5100*/  ISETP.GE.AND P4, PT, R12, RZ, PT ;  /* 0x000000ff0c00720c */ /* 0x000fe20003f86270 */
[----:B------:R-:W-:Y:S01]  /*5110*/  IMAD.HI.U32 R11, R4, R95, RZ ;  /* 0x0000005f040b7227 */ /* 0x000fe200078e00ff */
[----:B------:R-:W-:Y:S02]  /*5120*/  ISETP.GT.U32.AND P5, PT, R2, R217, PT ;  /* 0x000000d90200720c */ /* 0x000fe40003fa4070 */
[----:B------:R-:W-:Y:S01]  /*5130*/  LOP3.LUT R12, R5, 0xbc, RZ, 0xfc, !PT ;  /* 0x000000bc050c7812 */ /* 0x000fe200078efcff */
[----:B------:R-:W-:Y:S02]  /*5140*/  @!P6 IMAD.IADD R221, R221, 0x1, -R2 ;  /* 0x00000001dddde824 */ /* 0x000fe400078e0a02 */
[----:B------:R-:W-:Y:S01]  /*5150*/  IMAD.HI.U32 R10, R4, R229, RZ ;  /* 0x000000e5040a7227 */ /* 0x000fe200078e00ff */
[----:B------:R-:W-:-:S02]  /*5160*/  IABS R235, R12 ;  /* 0x0000000c00eb7213 */ /* 0x000fc40000000000 */
[C---:B------:R-:W-:Y:S01]  /*5170*/  ISETP.GT.U32.AND P6, PT, R2.reuse, R221, PT ;  /* 0x000000dd0200720c */ /* 0x040fe20003fc4070 */
[C---:B------:R-:W-:Y:S01]  /*5180*/  IMAD R225, R2.reuse, R8, R225 ;  /* 0x0000000802e17224 */ /* 0x040fe200078e02e1 */
[----:B------:R-:W-:Y:S01]  /*5190*/  LOP3.LUT R8, R5, 0xba, RZ, 0xfc, !PT ;  /* 0x000000ba05087812 */ /* 0x000fe200078efcff */
[----:B------:R-:W-:Y:S02]  /*51a0*/  IMAD.MOV R10, RZ, RZ, -R10 ;  /* 0x000000ffff0a7224 */ /* 0x000fe400078e0a0a */
[----:B------:R-:W-:Y:S01]  /*51b0*/  @!P5 IMAD.IADD R217, R217, 0x1, -R2 ;  /* 0x00000001d9d9d824 */ /* 0x000fe200078e0a02 */
[----:B------:R-:W-:Y:S01]  /*51c0*/  IABS R93, R8 ;  /* 0x00000008005d7213 */ /* 0x000fe20000000000 */
[----:B------:R-:W-:Y:S01]  /*51d0*/  @!P2 IMAD.MOV R213, RZ, RZ, -R213 ;  /* 0x000000ffffd5a224 */ /* 0x000fe200078e0ad5 */
[----:B------:R-:W-:Y:S01]  /*51e0*/  ISETP.GE.AND P2, PT, R7, RZ, PT ;  /* 0x000000ff0700720c */ /* 0x000fe20003f46270 */
[----:B------:R-:W-:Y:S01]  /*51f0*/  @!P0 IMAD.MOV R217, RZ, RZ, -R217 ;  /* 0x000000ffffd98224 */ /* 0x000fe200078e0ad9 */
[----:B------:R-:W-:Y:S01]  /*5200*/  ISETP.GT.U32.AND P0, PT, R2, R225, PT ;  /* 0x000000e10200720c */ /* 0x000fe20003f04070 */
[----:B------:R-:W-:Y:S01]  /*5210*/  IMAD.HI.U32 R7, R4, R233, RZ ;  /* 0x000000e904077227 */ /* 0x000fe200078e00ff */
[----:B------:R-:W-:-:S03]  /*5220*/  ISETP.GE.AND P5, PT, R8, RZ, PT ;  /* 0x000000ff0800720c */ /* 0x000fc60003fa6270 */
[C---:B------:R-:W-:Y:S02]  /*5230*/  IMAD R229, R2.reuse, R10, R229 ;  /* 0x0000000a02e57224 */ /* 0x040fe400078e02e5 */
[----:B------:R-:W-:Y:S02]  /*5240*/  IMAD.MOV R7, RZ, RZ, -R7 ;  /* 0x000000ffff077224 */ /* 0x000fe400078e0a07 */
[--C-:B------:R-:W-:Y:S01]  /*5250*/  @!P6 IMAD.IADD R221, R221, 0x1, -R2.reuse ;  /* 0x00000001dddde824 */ /* 0x100fe200078e0a02 */
[C---:B------:R-:W-:Y:S01]  /*5260*/  ISETP.GT.U32.AND P6, PT, R2.reuse, R229, PT ;  /* 0x000000e50200720c */ /* 0x040fe20003fc4070 */
[----:B------:R-:W-:Y:S02]  /*5270*/  IMAD R233, R2, R7, R233 ;  /* 0x0000000702e97224 */ /* 0x000fe400078e02e9 */
[----:B------:R-:W-:Y:S02]  /*5280*/  @!P0 IMAD.IADD R225, R225, 0x1, -R2 ;  /* 0x00000001e1e18824 */ /* 0x000fe400078e0a02 */
[----:B------:R-:W-:Y:S01]  /*5290*/  IMAD.HI.U32 R10, R4, R235, RZ ;  /* 0x000000eb040a7227 */ /* 0x000fe200078e00ff */
[----:B------:R-:W-:-:S03]  /*52a0*/  ISETP.GT.U32.AND P0, PT, R2, R233, PT ;  /* 0x000000e90200720c */ /* 0x000fc60003f04070 */
[----:B------:R-:W-:Y:S02]  /*52b0*/  @!P3 IMAD.MOV R221, RZ, RZ, -R221 ;  /* 0x000000ffffddb224 */ /* 0x000fe400078e0add */
[----:B------:R-:W-:Y:S02]  /*52c0*/  IMAD.MOV R10, RZ, RZ, -R10 ;  /* 0x000000ffff0a7224 */ /* 0x000fe400078e0a0a */
[----:B------:R-:W-:Y:S01]  /*52d0*/  @!P6 IMAD.IADD R229, R229, 0x1, -R2 ;  /* 0x00000001e5e5e824 */ /* 0x000fe200078e0a02 */
[----:B------:R-:W-:Y:S01]  /*52e0*/  ISETP.GT.U32.AND P6, PT, R2, R225, PT ;  /* 0x000000e10200720c */ /* 0x000fe20003fc4070 */
[----:B------:R-:W-:Y:S02]  /*52f0*/  IMAD.MOV R11, RZ, RZ, -R11 ;  /* 0x000000ffff0b7224 */ /* 0x000fe400078e0a0b */
[----:B------:R-:W-:Y:S01]  /*5300*/  IMAD.HI.U32 R7, R4, R241, RZ ;  /* 0x000000f104077227 */ /* 0x000fe200078e00ff */
[----:B------:R-:W-:-:S03]  /*5310*/  ISETP.GT.U32.AND P3, PT, R2, R229, PT ;  /* 0x000000e50200720c */ /* 0x000fc60003f64070 */
[--C-:B------:R-:W-:Y:S02]  /*5320*/  @!P0 IMAD.IADD R233, R233, 0x1, -R2.reuse ;  /* 0x00000001e9e98824 */ /* 0x100fe400078e0a02 */
[C---:B------:R-:W-:Y:S02]  /*5330*/  IMAD R235, R2.reuse, R10, R235 ;  /* 0x0000000a02eb7224 */ /* 0x040fe400078e02eb */
[C---:B------:R-:W-:Y:S01]  /*5340*/  IMAD R95, R2.reuse, R11, R95 ;  /* 0x0000000b025f7224 */ /* 0x040fe200078e025f */
[C---:B------:R-:W-:Y:S01]  /*5350*/  ISETP.GT.U32.AND P0, PT, R2.reuse, R233, PT ;  /* 0x000000e90200720c */ /* 0x040fe20003f04070 */
[--C-:B------:R-:W-:Y:S01]  /*5360*/  @!P6 IMAD.IADD R225, R225, 0x1, -R2.reuse ;  /* 0x00000001e1e1e824 */ /* 0x100fe200078e0a02 */
[----:B------:R-:W-:Y:S01]  /*5370*/  LOP3.LUT R11, R5, 0xc2, RZ, 0xfc, !PT ;  /* 0x000000c2050b7812 */ /* 0x000fe200078efcff */
[----:B------:R-:W-:Y:S02]  /*5380*/  IMAD.MOV R7, RZ, RZ, -R7 ;  /* 0x000000ffff077224 */ /* 0x000fe400078e0a07 */
[----:B------:R-:W-:Y:S01]  /*5390*/  @!P1 IMAD.MOV R225, RZ, RZ, -R225 ;  /* 0x000000ffffe19224 */ /* 0x000fe200078e0ae1 */
[C---:B------:R-:W-:Y:S01]  /*53a0*/  ISETP.GT.U32.AND P1, PT, R2.reuse, R235, PT ;  /* 0x000000eb0200720c */ /* 0x040fe20003f24070 */
[C---:B------:R-:W-:Y:S01]  /*53b0*/  IMAD R241, R2.reuse, R7, R241 ;  /* 0x0000000702f17224 */ /* 0x040fe200078e02f1 */
[----:B------:R-:W-:Y:S01]  /*53c0*/  IABS R243, R11 ;  /* 0x0000000b00f37213 */ /* 0x000fe20000000000 */
[----:B------:R-:W-:Y:S01]  /*53d0*/  @!P3 IMAD.IADD R229, R229, 0x1, -R2 ;  /* 0x00000001e5e5b824 */ /* 0x000fe200078e0a02 */
[----:B------:R-:W-:Y:S01]  /*53e0*/  ISETP.GT.U32.AND P3, PT, R2, R95, PT ;  /* 0x0000005f0200720c */ /* 0x000fe20003f64070 */
[----:B------:R-:W-:-:S04]  /*53f0*/  IMAD.HI.U32 R8, R4, R93, RZ ;  /* 0x0000005d04087227 */ /* 0x000fc800078e00ff */
[----:B------:R-:W-:Y:S01]  /*5400*/  @!P0 IMAD.IADD R233, R233, 0x1, -R2 ;  /* 0x00000001e9e98824 */ /* 0x000fe200078e0a02 */
[C---:B------:R-:W-:Y:S01]  /*5410*/  ISETP.GT.U32.AND P0, PT, R2.reuse, R241, PT ;  /* 0x000000f10200720c */ /* 0x040fe20003f04070 */
[----:B------:R-:W-:Y:S02]  /*5420*/  IMAD.MOV R8, RZ, RZ, -R8 ;  /* 0x000000ffff087224 */ /* 0x000fe400078e0a08 */
[----:B------:R-:W-:Y:S02]  /*5430*/  @!P1 IMAD.IADD R235, R235, 0x1, -R2 ;  /* 0x00000001ebeb9824 */ /* 0x000fe400078e0a02 */
[----:B------:R-:W-:Y:S02]  /*5440*/  IMAD R93, R2, R8, R93 ;  /* 0x00000008025d7224 */ /* 0x000fe400078e025d */
[----:B------:R-:W-:-:S03]  /*5450*/  IMAD.HI.U32 R10, R4, R99, RZ ;  /* 0x00000063040a7227 */ /* 0x000fc600078e00ff */
[C---:B------:R-:W-:Y:S01]  /*5460*/  ISETP.GT.U32.AND P6, PT, R2.reuse, R93, PT ;  /* 0x0000005d0200720c */ /* 0x040fe20003fc4070 */
[----:B------:R-:W-:Y:S01]  /*5470*/  @!P3 IMAD.IADD R95, R95, 0x1, -R2 ;  /* 0x000000015f5fb824 */ /* 0x000fe200078e0a02 */
[----:B------:R-:W-:Y:S01]  /*5480*/  ISETP.GT.U32.AND P3, PT, R2, R235, PT ;  /* 0x000000eb0200720c */ /* 0x000fe20003f64070 */
[----:B------:R-:W-:-:S04]  /*5490*/  IMAD.HI.U32 R7, R4, R243, RZ ;  /* 0x000000f304077227 */ /* 0x000fc800078e00ff */
[----:B------:R-:W-:Y:S02]  /*54a0*/  IMAD.MOV R10, RZ, RZ, -R10 ;  /* 0x000000ffff0a7224 */ /* 0x000fe400078e0a0a */
[--C-:B------:R-:W-:Y:S01]  /*54b0*/  @!P0 IMAD.IADD R241, R241, 0x1, -R2.reuse ;  /* 0x00000001f1f18824 */ /* 0x100fe200078e0a02 */
[C---:B------:R-:W-:Y:S01]  /*54c0*/  ISETP.GT.U32.AND P0, PT, R2.reuse, R95, PT ;  /* 0x0000005f0200720c */ /* 0x040fe20003f04070 */
[----:B------:R-:W-:Y:S02]  /*54d0*/  IMAD.MOV R7, RZ, RZ, -R7 ;  /* 0x000000ffff077224 */ /* 0x000fe400078e0a07 */
[C---:B------:R-:W-:Y:S01]  /*54e0*/  IMAD R99, R2.reuse, R10, R99 ;  /* 0x0000000a02637224 */ /* 0x040fe200078e0263 */
[----:B------:R-:W-:Y:S01]  /*54f0*/  LOP3.LUT R10, R5, 0xc8, RZ, 0xfc, !PT ;  /* 0x000000c8050a7812 */ /* 0x000fe200078efcff */
[C---:B------:R-:W-:Y:S02]  /*5500*/  IMAD R243, R2.reuse, R7, R243 ;  /* 0x0000000702f37224 */ /* 0x040fe400078e02f3 */
[--C-:B------:R-:W-:Y:S01]  /*5510*/  @!P6 IMAD.IADD R93, R93, 0x1, -R2.reuse ;  /* 0x000000015d5de824 */ /* 0x100fe200078e0a02 */
[----:B------:R-:W-:Y:S01]  /*5520*/  IABS R101, R10 ;  /* 0x0000000a00657213 */ /* 0x000fe20000000000 */
[----:B------:R-:W-:Y:S01]  /*5530*/  @!P2 IMAD.MOV R233, RZ, RZ, -R233 ;  /* 0x000000ffffe9a224 */ /* 0x000fe200078e0ae9 */
[C---:B------:R-:W-:Y:S01]  /*5540*/  ISETP.GT.U32.AND P2, PT, R2.reuse, R243, PT ;  /* 0x000000f30200720c */ /* 0x040fe20003f44070 */
[----:B------:R-:W-:Y:S01]  /*5550*/  @!P4 IMAD.MOV R229, RZ, RZ, -R229 ;  /* 0x000000ffffe5c224 */ /* 0x000fe200078e0ae5 */
[----:B------:R-:W-:Y:S01]  /*5560*/  ISETP.GT.U32.AND P4, PT, R2, R241, PT ;  /* 0x000000f10200720c */ /* 0x000fe20003f84070 */
[----:B------:R-:W-:Y:S01]  /*5570*/  @!P3 IMAD.IADD R235, R235, 0x1, -R2 ;  /* 0x00000001ebebb824 */ /* 0x000fe200078e0a02 */
[----:B------:R-:W-:Y:S01]  /*5580*/  ISETP.GE.AND P3, PT, R13, RZ, PT ;  /* 0x000000ff0d00720c */ /* 0x000fe20003f66270 */
[----:B------:R-:W-:Y:S01]  /*5590*/  IMAD.HI.U32 R7, R4, R101, RZ ;  /* 0x0000006504077227 */ /* 0x000fe200078e00ff */
[----:B------:R-:W-:-:S02]  /*55a0*/  ISETP.GT.U32.AND P1, PT, R2, R93, PT ;  /* 0x0000005d0200720c */ /* 0x000fc40003f24070 */
[----:B------:R-:W-:Y:S01]  /*55b0*/  ISETP.GE.AND P6, PT, R12, RZ, PT ;  /* 0x000000ff0c00720c */ /* 0x000fe20003fc6270 */
[----:B------:R-:W-:Y:S01]  /*55c0*/  @!P0 IMAD.IADD R95, R95, 0x1, -R2 ;  /* 0x000000015f5f8824 */ /* 0x000fe200078e0a02 */
[----:B------:R-:W-:Y:S01]  /*55d0*/  ISETP.GT.U32.AND P0, PT, R2, R99, PT ;  /* 0x000000630200720c */ /* 0x000fe20003f04070 */
[----:B------:R-:W-:Y:S01]  /*55e0*/  IMAD.HI.U32 R8, R4, R97, RZ ;  /* 0x0000006104087227 */ /* 0x000fe200078e00ff */
[----:B------:R-:W-:-:S03]  /*55f0*/  LOP3.LUT R12, R5, 0xca, RZ, 0xfc, !PT ;  /* 0x000000ca050c7812 */ /* 0x000fc600078efcff */
[----:B------:R-:W-:Y:S01]  /*5600*/  IMAD.MOV R7, RZ, RZ, -R7 ;  /* 0x000000ffff077224 */ /* 0x000fe200078e0a07 */
[----:B------:R-:W-:Y:S01]  /*5610*/  IABS R103, R12 ;  /* 0x0000000c00677213 */ /* 0x000fe20000000000 */
[----:B------:R-:W-:Y:S02]  /*5620*/  IMAD.MOV R8, RZ, RZ, -R8 ;  /* 0x000000ffff087224 */ /* 0x000fe400078e0a08 */
[C---:B------:R-:W-:Y:S01]  /*5630*/  IMAD R101, R2.reuse, R7, R101 ;  /* 0x0000000702657224 */ /* 0x040fe200078e0265 */
[----:B------:R-:W-:Y:S01]  /*5640*/  LOP3.LUT R7, R5, 0xcc, RZ, 0xfc, !PT ;  /* 0x000000cc05077812 */ /* 0x000fe200078efcff */
[----:B------:R-:W-:Y:S02]  /*5650*/  IMAD R97, R2, R8, R97 ;  /* 0x0000000802617224 */ /* 0x000fe400078e0261 */
[--C-:B------:R-:W-:Y:S01]  /*5660*/  @!P2 IMAD.IADD R243, R243, 0x1, -R2.reuse ;  /* 0x00000001f3f3a824 */ /* 0x100fe200078e0a02 */
[----:B------:R-:W-:Y:S01]  /*5670*/  IABS R105, R7 ;  /* 0x0000000700697213 */ /* 0x000fe20000000000 */
[--C-:B------:R-:W-:Y:S01]  /*5680*/  @!P4 IMAD.IADD R241, R241, 0x1, -R2.reuse ;  /* 0x00000001f1f1c824 */ /* 0x100fe200078e0a02 */
[----:B------:R-:W-:Y:S01]  /*5690*/  ISETP.GE.AND P4, PT, R14, RZ, PT ;  /* 0x000000ff0e00720c */ /* 0x000fe20003f86270 */
[----:B------:R-:W-:Y:S01]  /*56a0*/  @!P3 IMAD.MOV R95, RZ, RZ, -R95 ;  /* 0x000000ffff5fb224 */ /* 0x000fe200078e0a5f */
[C---:B------:R-:W-:Y:S01]  /*56b0*/  ISETP.GT.U32.AND P3, PT, R2.reuse, R101, PT ;  /* 0x000000650200720c */ /* 0x040fe20003f64070 */
[--C-:B------:R-:W-:Y:S01]  /*56c0*/  @!P1 IMAD.IADD R93, R93, 0x1, -R2.reuse ;  /* 0x000000015d5d9824 */ /* 0x100fe200078e0a02 */
[C---:B------:R-:W-:Y:S01]  /*56d0*/  ISETP.GT.U32.AND P1, PT, R2.reuse, R97, PT ;  /* 0x000000610200720c */ /* 0x040fe20003f24070 */
[----:B------:R-:W-:Y:S01]  /*56e0*/  @!P0 IMAD.IADD R99, R99, 0x1, -R2 ;  /* 0x0000000163638824 */ /* 0x000fe200078e0a02 */
[----:B------:R-:W-:Y:S01]  /*56f0*/  ISETP.GT.U32.AND P0, PT, R2, R243, PT ;  /* 0x000000f30200720c */ /* 0x000fe20003f04070 */
[----:B------:R-:W-:Y:S01]  /*5700*/  IMAD.HI.U32 R8, R4, R103, RZ ;  /* 0x0000006704087227 */ /* 0x000fe200078e00ff */
[----:B------:R-:W-:-:S03]  /*5710*/  ISETP.GE.AND P2, PT, R11, RZ, PT ;  /* 0x000000ff0b00720c */ /* 0x000fc60003f46270 */
[----:B------:R-:W-:Y:S02]  /*5720*/  IMAD.MOV R8, RZ, RZ, -R8 ;  /* 0x000000ffff087224 */ /* 0x000fe400078e0a08 */
[----:B------:R-:W-:Y:S01]  /*5730*/  @!P5 IMAD.MOV R93, RZ, RZ, -R93 ;  /* 0x000000ffff5dd224 */ /* 0x000fe200078e0a5d */
[C---:B------:R-:W-:Y:S01]  /*5740*/  ISETP.GT.U32.AND P5, PT, R2.reuse, R99, PT ;  /* 0x000000630200720c */ /* 0x040fe20003fa4070 */
[----:B------:R-:W-:Y:S01]  /*5750*/  IMAD R103, R2, R8, R103 ;  /* 0x0000000802677224 */ /* 0x000fe200078e0267 */
[----:B------:R-:W-:Y:S01]  /*5760*/  LOP3.LUT R8, R5, 0xce, RZ, 0xfc, !PT ;  /* 0x000000ce05087812 */ /* 0x000fe200078efcff */
[----:B------:R-:W-:Y:S01]  /*5770*/  @!P4 IMAD.MOV R241, RZ, RZ, -R241 ;  /* 0x000000fffff1c224 */ /* 0x000fe200078e0af1 */
[----:B------:R-:W-:Y:S01]  /*5780*/  ISETP.GE.AND P4, PT, R16, RZ, PT ;  /* 0x000000ff1000720c */ /* 0x000fe20003f86270 */
[----:B------:R-:W-:Y:S01]  /*5790*/  @!P3 IMAD.IADD R101, R101, 0x1, -R2 ;  /* 0x000000016565b824 */ /* 0x000fe200078e0a02 */
[----:B------:R-:W-:Y:S01]  /*57a0*/  ISETP.GE.AND P3, PT, R7, RZ, PT ;  /* 0x000000ff0700720c */ /* 0x000fe20003f66270 */
[----:B------:R-:W-:Y:S01]  /*57b0*/  IMAD.HI.U32 R7, R4, R105, RZ ;  /* 0x0000006904077227 */ /* 0x000fe200078e00ff */
[----:B------:R-:W-:-:S02]  /*57c0*/  IABS R107, R8 ;  /* 0x00000008006b7213 */ /* 0x000fc40000000000 */
[----:B------:R-:W-:Y:S01]  /*57d0*/  LOP3.LUT R16, R5, 0xd8, RZ, 0xfc, !PT ;  /* 0x000000d805107812 */ /* 0x000fe200078efcff */
[--C-:B------:R-:W-:Y:S01]  /*57e0*/  @!P1 IMAD.IADD R97, R97, 0x1, -R2.reuse ;  /* 0x0000000161619824 */ /* 0x100fe200078e0a02 */
[----:B------:R-:W-:Y:S01]  /*57f0*/  ISETP.GE.AND P1, PT, R15, RZ, PT ;  /* 0x000000ff0f00720c */ /* 0x000fe20003f26270 */
[--C-:B------:R-:W-:Y:S01]  /*5800*/  @!P0 IMAD.IADD R243, R243, 0x1, -R2.reuse ;  /* 0x00000001f3f38824 */ /* 0x100fe200078e0a02 */
[C---:B------:R-:W-:Y:S01]  /*5810*/  ISETP.GT.U32.AND P0, PT, R2.reuse, R103, PT ;  /* 0x000000670200720c */ /* 0x040fe20003f04070 */
[----:B------:R-:W-:Y:S01]  /*5820*/  IMAD.MOV R7, RZ, RZ, -R7 ;  /* 0x000000ffff077224 */ /* 0x000fe200078e0a07 */
[----:B------:R-:W-:Y:S01]  /*5830*/  LOP3.LUT R15, R5, 0xd6, RZ, 0xfc, !PT ;  /* 0x000000d6050f7812 */ /* 0x000fe200078efcff */
[----:B------:R-:W-:Y:S01]  /*5840*/  @!P6 IMAD.MOV R235, RZ, RZ, -R235 ;  /* 0x000000ffffebe224 */ /* 0x000fe200078e0aeb */
[----:B------:R-:W-:Y:S01]  /*5850*/  ISETP.GT.U32.AND P6, PT, R2, R97, PT ;  /* 0x000000610200720c */ /* 0x000fe20003fc4070 */
[----:B------:R-:W-:Y:S01]  /*5860*/  @!P5 IMAD.IADD R99, R99, 0x1, -R2 ;  /* 0x000000016363d824 */ /* 0x000fe200078e0a02 */
[----:B------:R-:W-:Y:S01]  /*5870*/  ISETP.GE.AND P5, PT, R12, RZ, PT ;  /* 0x000000ff0c00720c */ /* 0x000fe20003fa6270 */
[----:B------:R-:W-:Y:S01]  /*5880*/  IMAD R105, R2, R7, R105 ;  /* 0x0000000702697224 */ /* 0x000fe200078e0269 */
[----:B------:R-:W-:Y:S01]  /*5890*/  IABS R13, R15 ;  /* 0x0000000f000d7213 */ /* 0x000fe20000000000 */
[----:B------:R-:W-:-:S02]  /*58a0*/  @!P4 IMAD.MOV R99, RZ, RZ, -R99 ;  /* 0x000000ffff63c224 */ /* 0x000fc400078e0a63 */
[----:B------:R-:W-:Y:S01]  /*58b0*/  @!P2 IMAD.MOV R243, RZ, RZ, -R243 ;  /* 0x000000fffff3a224 */ /* 0x000fe200078e0af3 */
[C---:B------:R-:W-:Y:S01]  /*58c0*/  ISETP.GT.U32.AND P4, PT, R2.reuse, R105, PT ;  /* 0x000000690200720c */ /* 0x040fe20003f84070 */
[--C-:B------:R-:W-:Y:S01]  /*58d0*/  @!P0 IMAD.IADD R103, R103, 0x1, -R2.reuse ;  /* 0x0000000167678824 */ /* 0x100fe200078e0a02 */
[----:B------:R-:W-:Y:S01]  /*58e0*/  ISETP.GT.U32.AND P0, PT, R2, R101, PT ;  /* 0x000000650200720c */ /* 0x000fe20003f04070 */
[----:B------:R-:W-:Y:S01]  /*58f0*/  IMAD.HI.U32 R7, R4, R107, RZ ;  /* 0x0000006b04077227 */ /* 0x000fe200078e00ff */
[----:B------:R-:W-:Y:S02]  /*5900*/  ISETP.GE.AND P2, PT, R8, RZ, PT ;  /* 0x000000ff0800720c */ /* 0x000fe40003f46270 */
[----:B------:R-:W-:Y:S01]  /*5910*/  LOP3.LUT R8, R5, 0xd0, RZ, 0xfc, !PT ;  /* 0x000000d005087812 */ /* 0x000fe200078efcff */
[--C-:B------:R-:W-:Y:S01]  /*5920*/  @!P6 IMAD.IADD R97, R97, 0x1, -R2.reuse ;  /* 0x000000016161e824 */ /* 0x100fe200078e0a02 */
[----:B------:R-:W-:Y:S01]  /*5930*/  ISETP.GE.AND P6, PT, R10, RZ, PT ;  /* 0x000000ff0a00720c */ /* 0x000fe20003fc6270 */
[----:B------:R-:W-:Y:S01]  /*5940*/  IMAD.MOV R7, RZ, RZ, -R7 ;  /* 0x000000ffff077224 */ /* 0x000fe200078e0a07 */
[----:B------:R-:W-:Y:S01]  /*5950*/  IABS R249, R8 ;  /* 0x0000000800f97213 */ /* 0x000fe20000000000 */
[----:B------:R-:W-:Y:S01]  /*5960*/  @!P1 IMAD.MOV R97, RZ, RZ, -R97 ;  /* 0x000000ffff619224 */ /* 0x000fe200078e0a61 */
[----:B------:R-:W-:Y:S01]  /*5970*/  ISETP.GT.U32.AND P1, PT, R2, R103, PT ;  /* 0x000000670200720c */ /* 0x000fe20003f24070 */
[--C-:B------:R-:W-:Y:S01]  /*5980*/  @!P4 IMAD.IADD R105, R105, 0x1, -R2.reuse ;  /* 0x000000016969c824 */ /* 0x100fe200078e0a02 */
[----:B------:R-:W-:Y:S01]  /*5990*/  LOP3.LUT R10, R5, 0xd2, RZ, 0xfc, !PT ;  /* 0x000000d2050a7812 */ /* 0x000fe200078efcff */
[----:B------:R-:W-:Y:S01]  /*59a0*/  @!P0 IMAD.IADD R101, R101, 0x1, -R2 ;  /* 0x0000000165658824 */ /* 0x000fe200078e0a02 */
[----:B------:R-:W-:Y:S01]  /*59b0*/  ISETP.GE.AND P0, PT, R8, RZ, PT ;  /* 0x000000ff0800720c */ /* 0x000fe20003f06270 */
[C---:B------:R-:W-:Y:S01]  /*59c0*/  IMAD R107, R2.reuse, R7, R107 ;  /* 0x00000007026b7224 */ /* 0x040fe200078e026b */
[----:B------:R-:W-:Y:S01]  /*59d0*/  ISETP.GT.U32.AND P4, PT, R2, R105, PT ;  /* 0x000000690200720c */ /* 0x000fe20003f84070 */
[----:B------:R-:W-:Y:S01]  /*59e0*/  IMAD.HI.U32 R7, R4, R249, RZ ;  /* 0x000000f904077227 */ /* 0x000fe200078e00ff */
[----:B------:R-:W-:-:S03]  /*59f0*/  IABS R251, R10 ;  /* 0x0000000a00fb7213 */ /* 0x000fc60000000000 */
[----:B------:R-:W-:Y:S01]  /*5a00*/  @!P6 IMAD.MOV R101, RZ, RZ, -R101 ;  /* 0x000000ffff65e224 */ /* 0x000fe200078e0a65 */
        /* <DEDUP_REMOVED lines=8> */
[----:B------:R-:W-:-:S02]  /*5a90*/  ISETP.GT.U32.AND P4, PT, R2, R249, PT ;  /* 0x000000f90200720c */ /* 0x000fc40003f84070 */
[----:B------:R-:W-:Y:S01]  /*5aa0*/  IABS R11, R10 ;  /* 0x0000000a000b7213 */ /* 0x000fe20000000000 */
[----:B------:R-:W-:Y:S02]  /*5ab0*/  @!P6 IMAD.IADD R107, R107, 0x1, -R2 ;  /* 0x000000016b6be824 */ /* 0x000fe400078e0a02 */
[----:B------:R-:W-:Y:S02]  /*5ac0*/  IMAD.MOV R8, RZ, RZ, -R8 ;  /* 0x000000ffff087224 */ /* 0x000fe400078e0a08 */
[----:B------:R-:W-:Y:S01]  /*5ad0*/  IMAD.HI.U32 R7, R4, R11, RZ ;  /* 0x0000000b04077227 */ /* 0x000fe200078e00ff */
[----:B------:R-:W-:-:S03]  /*5ae0*/  ISETP.GT.U32.AND P6, PT, R2, R107, PT ;  /* 0x0000006b0200720c */ /* 0x000fc60003fc4070 */
[----:B------:R-:W-:Y:S02]  /*5af0*/  IMAD R251, R2, R8, R251 ;  /* 0x0000000802fb7224 */ /* 0x000fe400078e02fb */
[----:B------:R-:W-:Y:S01]  /*5b00*/  @!P5 IMAD.MOV R103, RZ, RZ, -R103 ;  /* 0x000000ffff67d224 */ /* 0x000fe200078e0a67 */
[----:B------:R-:W-:Y:S01]  /*5b10*/  ISETP.GE.AND P5, PT, R10, RZ, PT ;  /* 0x000000ff0a00720c */ /* 0x000fe20003fa6270 */
[----:B------:R-:W-:Y:S01]  /*5b20*/  IMAD.MOV R8, RZ, RZ, -R7 ;  /* 0x000000ffff087224 */ /* 0x000fe200078e0a07 */
[----:B------:R-:W-:Y:S01]  /*5b30*/  IABS R10, R16 ;  /* 0x00000010000a7213 */ /* 0x000fe20000000000 */
[----:B------:R-:W-:Y:S02]  /*5b40*/  @!P4 IMAD.IADD R249, R249, 0x1, -R2 ;  /* 0x00000001f9f9c824 */ /* 0x000fe400078e0a02 */
[----:B------:R-:W-:Y:S01]  /*5b50*/  @!P3 IMAD.MOV R105, RZ, RZ, -R105 ;  /* 0x000000ffff69b224 */ /* 0x000fe200078e0a69 */
[C---:B------:R-:W-:Y:S01]  /*5b60*/  ISETP.GT.U32.AND P3, PT, R2.reuse, R251, PT ;  /* 0x000000fb0200720c */ /* 0x040fe20003f64070 */
[C---:B------:R-:W-:Y:S01]  /*5b70*/  IMAD R8, R2.reuse, R8, R11 ;  /* 0x0000000802087224 */ /* 0x040fe200078e020b */
[----:B------:R-:W-:Y:S01]  /*5b80*/  ISETP.GT.U32.AND P4, PT, R2, R249, PT ;  /* 0x000000f90200720c */ /* 0x000fe20003f84070 */
[----:B------:R-:W-:-:S04]  /*5b90*/  IMAD.HI.U32 R7, R4, R13, RZ ;  /* 0x0000000d04077227 */ /* 0x000fc800078e00ff */
[----:B------:R-:W-:Y:S01]  /*5ba0*/  IMAD.MOV.U32 R11, RZ, RZ, R10 ;  /* 0x000000ffff0b7224 */ /* 0x000fe200078e000a */
[----:B------:R-:W-:Y:S01]  /*5bb0*/  IABS R10, R17 ;  /* 0x00000011000a7213 */ /* 0x000fe20000000000 */
[----:B------:R-:W-:Y:S01]  /*5bc0*/  @!P6 IMAD.IADD R107, R107, 0x1, -R2 ;  /* 0x000000016b6be824 */ /* 0x000fe200078e0a02 */
[----:B------:R-:W-:Y:S01]  /*5bd0*/  ISETP.GT.U32.AND P6, PT, R2, R8, PT ;  /* 0x000000080200720c */ /* 0x000fe20003fc4070 */
[----:B------:R-:W-:Y:S02]  /*5be0*/  IMAD.MOV R12, RZ, RZ, -R7 ;  /* 0x000000ffff0c7224 */ /* 0x000fe400078e0a07 */
[----:B------:R-:W-:-:S04]  /*5bf0*/  IMAD.HI.U32 R7, R4, R11, RZ ;  /* 0x0000000b04077227 */ /* 0x000fc800078e00ff */
[----:B------:R-:W-:Y:S02]  /*5c00*/  IMAD.MOV R14, RZ, RZ, -R7 ;  /* 0x000000ffff0e7224 */ /* 0x000fe400078e0a07 */
[--C-:B------:R-:W-:Y:S02]  /*5c10*/  @!P3 IMAD.IADD R251, R251, 0x1, -R2.reuse ;  /* 0x00000001fbfbb824 */ /* 0x100fe400078e0a02 */
[--C-:B------:R-:W-:Y:S01]  /*5c20*/  @!P4 IMAD.IADD R249, R249, 0x1, -R2.reuse ;  /* 0x00000001f9f9c824 */ /* 0x100fe200078e0a02 */
[----:B------:R-:W-:Y:S01]  /*5c30*/  ISETP.GE.AND P4, PT, R15, RZ, PT ;  /* 0x000000ff0f00720c */ /* 0x000fe20003f86270 */
[C---:B------:R-:W-:Y:S01]  /*5c40*/  IMAD R14, R2.reuse, R14, R11 ;  /* 0x0000000e020e7224 */ /* 0x040fe200078e020b */
[----:B------:R-:W-:Y:S01]  /*5c50*/  ISETP.GT.U32.AND P3, PT, R2, R251, PT ;  /* 0x000000fb0200720c */ /* 0x000fe20003f64070 */
[----:B------:R-:W-:Y:S01]  /*5c60*/  @!P6 IMAD.IADD R8, R8, 0x1, -R2 ;  /* 0x000000010808e824 */ /* 0x000fe200078e0a02 */
[C---:B------:R-:W-:Y:S01]  /*5c70*/  LOP3.LUT R15, R5.reuse, 0xde, RZ, 0xfc, !PT ;  /* 0x000000de050f7812 */ /* 0x040fe200078efcff */
[C---:B------:R-:W-:Y:S01]  /*5c80*/  IMAD R12, R2.reuse, R12, R13 ;  /* 0x0000000c020c7224 */ /* 0x040fe200078e020d */
[----:B------:R-:W-:Y:S01]  /*5c90*/  LOP3.LUT R11, R5, 0xdc, RZ, 0xfc, !PT ;  /* 0x000000dc050b7812 */ /* 0x000fe200078efcff */
[----:B------:R-:W-:Y:S01]  /*5ca0*/  @!P0 IMAD.MOV R249, RZ, RZ, -R249 ;  /* 0x000000fffff98224 */ /* 0x000fe200078e0af9 */
[C---:B------:R-:W-:Y:S01]  /*5cb0*/  ISETP.GT.U32.AND P0, PT, R2.reuse, R14, PT ;  /* 0x0000000e0200720c */ /* 0x040fe20003f04070 */
[----:B------:R-:W-:Y:S01]  /*5cc0*/  IMAD.MOV.U32 R13, RZ, RZ, R10 ;  /* 0x000000ffff0d7224 */ /* 0x000fe200078e000a */
[C---:B------:R-:W-:Y:S01]  /*5cd0*/  ISETP.GT.U32.AND P6, PT, R2.reuse, R8, PT ;  /* 0x000000080200720c */ /* 0x040fe20003fc4070 */
[----:B------:R-:W-:Y:S01]  /*5ce0*/  @!P2 IMAD.MOV R107, RZ, RZ, -R107 ;  /* 0x000000ffff6ba224 */ /* 0x000fe200078e0a6b */
[----:B------:R-:W-:Y:S01]  /*5cf0*/  ISETP.GT.U32.AND P2, PT, R2, R12, PT ;  /* 0x0000000c0200720c */ /* 0x000fe20003f44070 */
[----:B------:R-:W-:Y:S01]  /*5d00*/  IMAD.HI.U32 R7, R4, R13, RZ ;  /* 0x0000000d04077227 */ /* 0x000fe200078e00ff */
[----:B------:R-:W-:-:S02]  /*5d10*/  IABS R33, R15 ;  /* 0x0000000f00217213 */ /* 0x000fc40000000000 */
[----:B------:R-:W-:Y:S01]  /*5d20*/  IABS R37, R11 ;  /* 0x0000000b00257213 */ /* 0x000fe20000000000 */
[----:B------:R-:W-:Y:S02]  /*5d30*/  IMAD.MOV R7, RZ, RZ, -R7 ;  /* 0x000000ffff077224 */ /* 0x000fe400078e0a07 */
[--C-:B------:R-:W-:Y:S01]  /*5d40*/  @!P3 IMAD.IADD R251, R251, 0x1, -R2.reuse ;  /* 0x00000001fbfbb824 */ /* 0x100fe200078e0a02 */
[----:B------:R-:W-:Y:S01]  /*5d50*/  ISETP.GE.AND P3, PT, R16, RZ, PT ;  /* 0x000000ff1000720c */ /* 0x000fe20003f66270 */
[----:B------:R-:W-:Y:S01]  /*5d60*/  IMAD R16, R2, R7, R13 ;  /* 0x0000000702107224 */ /* 0x000fe200078e020d */
[----:B------:R-:W-:Y:S01]  /*5d70*/  IABS R13, R30 ;  /* 0x0000001e000d7213 */ /* 0x000fe20000000000 */
[--C-:B------:R-:W-:Y:S01]  /*5d80*/  @!P0 IMAD.IADD R14, R14, 0x1, -R2.reuse ;  /* 0x000000010e0e8824 */ /* 0x100fe200078e0a02 */
[----:B------:R-:W-:Y:S01]  /*5d90*/  ISETP.GE.AND P0, PT, R17, RZ, PT ;  /* 0x000000ff1100720c */ /* 0x000fe20003f06270 */
[--C-:B------:R-:W-:Y:S01]  /*5da0*/  @!P6 IMAD.IADD R8, R8, 0x1, -R2.reuse ;  /* 0x000000010808e824 */ /* 0x100fe200078e0a02 */
[C---:B------:R-:W-:Y:S01]  /*5db0*/  ISETP.GT.U32.AND P6, PT, R2.reuse, R16, PT ;  /* 0x000000100200720c */ /* 0x040fe20003fc4070 */
[----:B------:R-:W-:Y:S01]  /*5dc0*/  @!P1 IMAD.MOV R251, RZ, RZ, -R251 ;  /* 0x000000fffffb9224 */ /* 0x000fe200078e0afb */
[----:B------:R-:W-:Y:S01]  /*5dd0*/  ISETP.GT.U32.AND P1, PT, R2, R14, PT ;  /* 0x0000000e0200720c */ /* 0x000fe20003f24070 */
[----:B------:R-:W-:Y:S01]  /*5de0*/  @!P2 IMAD.IADD R12, R12, 0x1, -R2 ;  /* 0x000000010c0ca824 */ /* 0x000fe200078e0a02 */
[----:B------:R-:W-:Y:S01]  /*5df0*/  IABS R17, R24 ;  /* 0x0000001800117213 */ /* 0x000fe20000000000 */
[----:B------:R-:W-:-:S03]  /*5e00*/  IMAD.HI.U32 R10, R4, R33, RZ ;  /* 0x00000021040a7227 */ /* 0x000fc600078e00ff */
[----:B------:R-:W-:Y:S01]  /*5e10*/  ISETP.GT.U32.AND P2, PT, R2, R12, PT ;  /* 0x0000000c0200720c */ /* 0x000fe20003f44070 */
[----:B------:R-:W-:Y:S02]  /*5e20*/  IMAD.MOV R10, RZ, RZ, -R10 ;  /* 0x000000ffff0a7224 */ /* 0x000fe400078e0a0a */
[----:B------:R-:W-:-:S04]  /*5e30*/  IMAD.HI.U32 R7, R4, R37, RZ ;  /* 0x0000002504077227 */ /* 0x000fc800078e00ff */
[--C-:B------:R-:W-:Y:S02]  /*5e40*/  @!P6 IMAD.IADD R16, R16, 0x1, -R2.reuse ;  /* 0x000000011010e824 */ /* 0x100fe400078e0a02 */
[----:B------:R-:W-:Y:S01]  /*5e50*/  IMAD R33, R2, R10, R33 ;  /* 0x0000000a02217224 */ /* 0x000fe200078e0221 */
[----:B------:R-:W-:Y:S01]  /*5e60*/  LOP3.LUT R10, R5, 0xe4, RZ, 0xfc, !PT ;  /* 0x000000e4050a7812 */ /* 0x000fe200078efcff */
[----:B------:R-:W-:Y:S01]  /*5e70*/  @!P1 IMAD.IADD R14, R14, 0x1, -R2 ;  /* 0x000000010e0e9824 */ /* 0x000fe200078e0a02 */
[C---:B------:R-:W-:Y:S01]  /*5e80*/  ISETP.GT.U32.AND P6, PT, R2.reuse, R16, PT ;  /* 0x000000100200720c */ /* 0x040fe20003fc4070 */
[----:B------:R-:W-:Y:S01]  /*5e90*/  IMAD.MOV R7, RZ, RZ, -R7 ;  /* 0x000000ffff077224 */ /* 0x000fe200078e0a07 */
[----:B------:R-:W-:Y:S01]  /*5ea0*/  IABS R27, R10 ;  /* 0x0000000a001b7213 */ /* 0x000fe20000000000 */
[----:B------:R-:W-:Y:S01]  /*5eb0*/  @!P3 IMAD.MOV R14, RZ, RZ, -R14 ;  /* 0x000000ffff0eb224 */ /* 0x000fe200078e0a0e */
[----:B------:R-:W-:Y:S01]  /*5ec0*/  ISETP.GT.U32.AND P3, PT, R2, R33, PT ;  /* 0x000000210200720c */ /* 0x000fe20003f64070 */
[----:B------:R-:W-:Y:S01]  /*5ed0*/  @!P2 IMAD.IADD R12, R12, 0x1, -R2 ;  /* 0x000000010c0ca824 */ /* 0x000fe200078e0a02 */
[----:B------:R-:W-:Y:S01]  /*5ee0*/  ISETP.GE.AND P2, PT, R11, RZ, PT ;  /* 0x000000ff0b00720c */ /* 0x000fe20003f46270 */
[----:B------:R-:W-:Y:S01]  /*5ef0*/  IMAD R37, R2, R7, R37 ;  /* 0x0000000702257224 */ /* 0x000fe200078e0225 */
[C---:B------:R-:W-:Y:S01]  /*5f00*/  LOP3.LUT R7, R5.reuse, 0xe0, RZ, 0xfc, !PT ;  /* 0x000000e005077812 */ /* 0x040fe200078efcff */
[----:B------:R-:W-:Y:S01]  /*5f10*/  @!P4 IMAD.MOV R12, RZ, RZ, -R12 ;  /* 0x000000ffff0cc224 */ /* 0x000fe200078e0a0c */
[----:B------:R-:W-:Y:S01]  /*5f20*/  LOP3.LUT R11, R5, 0xe6, RZ, 0xfc, !PT ;  /* 0x000000e6050b7812 */ /* 0x000fe200078efcff */
[----:B------:R-:W-:Y:S01]  /*5f30*/  @!P5 IMAD.MOV R8, RZ, RZ, -R8 ;  /* 0x000000ffff08d224 */ /* 0x000fe200078e0a08 */
[----:B------:R-:W-:Y:S01]  /*5f40*/  ISETP.GE.AND P4, PT, R7, RZ, PT ;  /* 0x000000ff0700720c */ /* 0x000fe20003f86270 */
[----:B------:R-:W-:Y:S01]  /*5f50*/  @!P6 IMAD.IADD R16, R16, 0x1, -R2 ;  /* 0x000000011010e824 */ /* 0x000fe200078e0a02 */
[----:B------:R-:W-:-:S02]  /*5f60*/  IABS R35, R7 ;  /* 0x0000000700237213 */ /* 0x000fc40000000000 */
[----:B------:R-:W-:Y:S01]  /*5f70*/  LOP3.LUT R7, R5, 0xe2, RZ, 0xfc, !PT ;  /* 0x000000e205077812 */ /* 0x000fe200078efcff */
[----:B------:R-:W-:Y:S01]  /*5f80*/  @!P3 IMAD.IADD R33, R33, 0x1, -R2 ;  /* 0x000000012121b824 */ /* 0x000fe200078e0a02 */
[----:B------:R-:W-:Y:S01]  /*5f90*/  ISETP.GE.AND P5, PT, R15, RZ, PT ;  /* 0x000000ff0f00720c */ /* 0x000fe20003fa6270 */
[----:B------:R-:W-:Y:S01]  /*5fa0*/  @!P0 IMAD.MOV R16, RZ, RZ, -R16 ;  /* 0x000000ffff108224 */ /* 0x000fe200078e0a10 */
[----:B------:R-:W-:Y:S02]  /*5fb0*/  ISETP.GE.AND P6, PT, R7, RZ, PT ;  /* 0x000000ff0700720c */ /* 0x000fe40003fc6270 */
[----:B------:R-:W-:Y:S01]  /*5fc0*/  IABS R31, R7 ;  /* 0x00000007001f7213 */ /* 0x000fe20000000000 */
[----:B------:R-:W-:Y:S01]  /*5fd0*/  IMAD.HI.U32 R7, R4, R35, RZ ;  /* 0x0000002304077227 */ /* 0x000fe200078e00ff */
[C---:B------:R-:W-:Y:S02]  /*5fe0*/  ISETP.GT.U32.AND P3, PT, R2.reuse, R33, PT ;  /* 0x000000210200720c */ /* 0x040fe40003f64070 */
[----:B------:R-:W-:Y:S01]  /*5ff0*/  ISETP.GT.U32.AND P1, PT, R2, R37, PT ;  /* 0x000000250200720c */ /* 0x000fe20003f24070 */
[----:B------:R-:W-:Y:S01]  /*6000*/  IMAD.MOV R7, RZ, RZ, -R7 ;  /* 0x000000ffff077224 */ /* 0x000fe200078e0a07 */
[----:B------:R-:W-:Y:S01]  /*6010*/  ISETP.GE.AND P0, PT, R10, RZ, PT ;  /* 0x000000ff0a00720c */ /* 0x000fe20003f06270 */
[----:B------:R-:W-:Y:S01]  /*6020*/  IMAD.HI.U32 R10, R4, R27, RZ ;  /* 0x0000001b040a7227 */ /* 0x000fe200078e00ff */
[----:B------:R-:W-:-:S02]  /*6030*/  IABS R29, R11 ;  /* 0x0000000b001d7213 */ /* 0x000fc40000000000 */
[----:B------:R-:W-:Y:S01]  /*6040*/  IABS R15, R26 ;  /* 0x0000001a000f7213 */ /* 0x000fe20000000000 */
[----:B------:R-:W-:Y:S02]  /*6050*/  IMAD R35, R2, R7, R35 ;  /* 0x0000000702237224 */ /* 0x000fe400078e0223 */
[----:B------:R-:W-:-:S04]  /*6060*/  IMAD.HI.U32 R7, R4, R31, RZ ;  /* 0x0000001f04077227 */ /* 0x000fc800078e00ff */
[----:B------:R-:W-:Y:S02]  /*6070*/  IMAD.MOV R7, RZ, RZ, -R7 ;  /* 0x000000ffff077224 */ /* 0x000fe400078e0a07 */
[----:B------:R-:W-:Y:S01]  /*6080*/  @!P3 IMAD.IADD R33, R33, 0x1, -R2 ;  /* 0x000000012121b824 */ /* 0x000fe200078e0a02 */
[----:B------:R-:W-:Y:S01]  /*6090*/  ISETP.GE.AND P3, PT, R11, RZ, PT ;  /* 0x000000ff0b00720c */ /* 0x000fe20003f66270 */
[C---:B------:R-:W-:Y:S02]  /*60a0*/  IMAD R31, R2.reuse, R7, R31 ;  /* 0x00000007021f7224 */ /* 0x040fe400078e021f */
[----:B------:R-:W-:Y:S02]  /*60b0*/  @!P5 IMAD.MOV R33, RZ, RZ, -R33 ;  /* 0x000000ffff21d224 */ /* 0x000fe400078e0a21 */
[----:B------:R-:W-:Y:S01]  /*60c0*/  IMAD.MOV R10, RZ, RZ, -R10 ;  /* 0x000000ffff0a7224 */ /* 0x000fe200078e0a0a */
[----:B------:R-:W-:Y:S01]  /*60d0*/  ISETP.GT.U32.AND P5, PT, R2, R31, PT ;  /* 0x0000001f0200720c */ /* 0x000fe20003fa4070 */
[----:B------:R-:W-:-:S02]  /*60e0*/  @!P1 IMAD.IADD R37, R37, 0x1, -R2 ;  /* 0x0000000125259824 */ /* 0x000fc400078e0a02 */
[----:B------:R-:W-:Y:S01]  /*60f0*/  IMAD R27, R2, R10, R27 ;  /* 0x0000000a021b7224 */ /* 0x000fe200078e021b */
[----:B------:R-:W-:Y:S01]  /*6100*/  LOP3.LUT R10, R5, 0xe8, RZ, 0xfc, !PT ;  /* 0x000000e8050a7812 */ /* 0x000fe200078efcff */
[----:B------:R-:W-:Y:S01]  /*6110*/  IMAD.HI.U32 R7, R4, R29, RZ ;  /* 0x0000001d04077227 */ /* 0x000fe200078e00ff */
[----:B------:R-:W-:Y:S02]  /*6120*/  ISETP.GT.U32.AND P1, PT, R2, R37, PT ;  /* 0x000000250200720c */ /* 0x000fe40003f24070 */
[----:B------:R-:W-:Y:S01]  /*6130*/  IABS R25, R10 ;  /* 0x0000000a00197213 */ /* 0x000fe20000000000 */
[----:B------:R-:W-:-:S04]  /*6140*/  IMAD.MOV R7, RZ, RZ, -R7 ;  /* 0x000000ffff077224 */ /* 0x000fc800078e0a07 */
[----:B------:R-:W-:Y:S02]  /*6150*/  @!P5 IMAD.IADD R31, R31, 0x1, -R2 ;  /* 0x000000011f1fd824 */ /* 0x000fe400078e0a02 */
[----:B------:R-:W-:Y:S02]  /*6160*/  IMAD R29, R2, R7, R29 ;  /* 0x00000007021d7224 */ /* 0x000fe400078e021d */
[----:B------:R-:W-:Y:S01]  /*6170*/  IMAD.HI.U32 R7, R4, R25, RZ ;  /* 0x0000001904077227 */ /* 0x000fe200078e00ff */
[----:B------:R-:W-:-:S03]  /*6180*/  ISETP.GT.U32.AND P5, PT, R2, R31, PT ;  /* 0x0000001f0200720c */ /* 0x000fc60003fa4070 */
[----:B------:R-:W-:Y:S01]  /*6190*/  @!P1 IMAD.IADD R37, R37, 0x1, -R2 ;  /* 0x0000000125259824 */ /* 0x000fe200078e0a02 */
[C---:B------:R-:W-:Y:S01]  /*61a0*/  ISETP.GT.U32.AND P1, PT, R2.reuse, R35, PT ;  /* 0x000000230200720c */ /* 0x040fe20003f24070 */
[----:B------:R-:W-:Y:S02]  /*61b0*/  IMAD.MOV R7, RZ, RZ, -R7 ;  /* 0x000000ffff077224 */ /* 0x000fe400078e0a07 */
[----:B------:R-:W-:Y:S02]  /*61c0*/  @!P2 IMAD.MOV R37, RZ, RZ, -R37 ;  /* 0x000000ffff25a224 */ /* 0x000fe400078e0a25 */
[----:B------:R-:W-:-:S04]  /*61d0*/  IMAD R25, R2, R7, R25 ;  /* 0x0000000702197224 */ /* 0x000fc800078e0219 */
[----:B------:R-:W-:Y:S01]  /*61e0*/  @!P5 IMAD.IADD R31, R31, 0x1, -R2 ;  /* 0x000000011f1fd824 */ /* 0x000fe200078e0a02 */
[----:B------:R-:W-:-:S03]  /*61f0*/  ISETP.GT.U32.AND P5, PT, R2, R27, PT ;  /* 0x0000001b0200720c */ /* 0x000fc60003fa4070 */
[----:B------:R-:W-:Y:S01]  /*6200*/  @!P1 IMAD.IADD R35, R35, 0x1, -R2 ;  /* 0x0000000123239824 */ /* 0x000fe200078e0a02 */
[----:B------:R-:W-:Y:S01]  /*6210*/  ISETP.GE.AND P1, PT, R10, RZ, PT ;  /* 0x000000ff0a00720c */ /* 0x000fe20003f26270 */
[----:B------:R-:W-:Y:S01]  /*6220*/  @!P6 IMAD.MOV R31, RZ, RZ, -R31 ;  /* 0x000000ffff1fe224 */ /* 0x000fe200078e0a1f */
[----:B------:R-:W-:Y:S02]  /*6230*/  LOP3.LUT R10, R5, 0xea, RZ, 0xfc, !PT ;  /* 0x000000ea050a7812 */ /* 0x000fe400078efcff */
[----:B------:R-:W-:Y:S02]  /*6240*/  ISETP.GT.U32.AND P2, PT, R2, R35, PT ;  /* 0x000000230200720c */ /* 0x000fe40003f44070 */
[----:B------:R-:W-:-:S03]  /*6250*/  IABS R23, R10 ;  /* 0x0000000a00177213 */ /* 0x000fc60000000000 */
[----:B------:R-:W-:Y:S02]  /*6260*/  @!P5 IMAD.IADD R27, R27, 0x1, -R2 ;  /* 0x000000011b1bd824 */ /* 0x000fe400078e0a02 */
[----:B------:R-:W-:-:S03]  /*6270*/  IMAD.HI.U32 R7, R4, R23, RZ ;  /* 0x0000001704077227 */ /* 0x000fc600078e00ff */
[----:B------:R-:W-:Y:S01]  /*6280*/  ISETP.GT.U32.AND P5, PT, R2, R27, PT ;  /* 0x0000001b0200720c */ /* 0x000fe20003fa4070 */
[----:B------:R-:W-:Y:S02]  /*6290*/  IMAD.MOV R7, RZ, RZ, -R7 ;  /* 0x000000ffff077224 */ /* 0x000fe400078e0a07 */
[----:B------:R-:W-:Y:S01]  /*62a0*/  @!P2 IMAD.IADD R35, R35, 0x1, -R2 ;  /* 0x000000012323a824 */ /* 0x000fe200078e0a02 */
[----:B------:R-:W-:Y:S01]  /*62b0*/  ISETP.GE.AND P2, PT, R10, RZ, PT ;  /* 0x000000ff0a00720c */ /* 0x000fe20003f46270 */
[----:B------:R-:W-:Y:S02]  /*62c0*/  IMAD R23, R2, R7, R23 ;  /* 0x0000000702177224 */ /* 0x000fe400078e0217 */
[----:B------:R-:W-:-:S03]  /*62d0*/  IMAD.HI.U32 R10, R4, R21, RZ ;  /* 0x00000015040a7227 */ /* 0x000fc600078e00ff */
[----:B------:R-:W-:Y:S01]  /*62e0*/  ISETP.GT.U32.AND P6, PT, R2, R23, PT ;  /* 0x000000170200720c */ /* 0x000fe20003fc4070 */
[----:B------:R-:W-:-:S04]  /*62f0*/  IMAD.HI.U32 R7, R4, R17, RZ ;  /* 0x0000001104077227 */ /* 0x000fc800078e00ff */
[----:B------:R-:W-:Y:S01]  /*6300*/  @!P5 IMAD.IADD R27, R27, 0x1, -R2 ;  /* 0x000000011b1bd824 */ /* 0x000fe200078e0a02 */
[C---:B------:R-:W-:Y:S01]  /*6310*/  ISETP.GT.U32.AND P5, PT, R2.reuse, R29, PT ;  /* 0x0000001d0200720c */ /* 0x040fe20003fa4070 */
[----:B------:R-:W-:Y:S02]  /*6320*/  @!P4 IMAD.MOV R35, RZ, RZ, -R35 ;  /* 0x000000ffff23c224 */ /* 0x000fe400078e0a23 */
[----:B------:R-:W-:Y:S02]  /*6330*/  IMAD.MOV R10, RZ, RZ, -R10 ;  /* 0x000000ffff0a7224 */ /* 0x000fe400078e0a0a */
[----:B------:R-:W-:Y:S02]  /*6340*/  IMAD.MOV R7, RZ, RZ, -R7 ;  /* 0x000000ffff077224 */ /* 0x000fe400078e0a07 */
[C---:B------:R-:W-:Y:S02]  /*6350*/  IMAD R21, R2.reuse, R10, R21 ;  /* 0x0000000a02157224 */ /* 0x040fe400078e0215 */
[----:B------:R-:W-:-:S02]  /*6360*/  IMAD R17, R2, R7, R17 ;  /* 0x0000000702117224 */ /* 0x000fc400078e0211 */
[----:B------:R-:W-:-:S04]  /*6370*/  IMAD.HI.U32 R7, R4, R19, RZ ;  /* 0x0000001304077227 */ /* 0x000fc800078e00ff */
[----:B------:R-:W-:Y:S01]  /*6380*/  @!P5 IMAD.IADD R29, R29, 0x1, -R2 ;  /* 0x000000011d1dd824 */ /* 0x000fe200078e0a02 */
[C---:B------:R-:W-:Y:S01]  /*6390*/  ISETP.GT.U32.AND P5, PT, R2.reuse, R25, PT ;  /* 0x000000190200720c */ /* 0x040fe20003fa4070 */
[----:B------:R-:W-:Y:S01]  /*63a0*/  @!P0 IMAD.MOV R27, RZ, RZ, -R27 ;  /* 0x000000ffff1b8224 */ /* 0x000fe200078e0a1b */
[C---:B------:R-:W-:Y:S01]  /*63b0*/  ISETP.GT.U32.AND P0, PT, R2.reuse, R21, PT ;  /* 0x000000150200720c */ /* 0x040fe20003f04070 */
[----:B------:R-:W-:Y:S01]  /*63c0*/  IMAD.MOV R7, RZ, RZ, -R7 ;  /* 0x000000ffff077224 */ /* 0x000fe200078e0a07 */
[----:B------:R-:W-:Y:S01]  /*63d0*/  ISETP.GT.U32.AND P4, PT, R2, R29, PT ;  /* 0x0000001d0200720c */ /* 0x000fe20003f84070 */
[----:B------:R-:W-:-:S04]  /*63e0*/  IMAD.HI.U32 R10, R4, R15, RZ ;  /* 0x0000000f040a7227 */ /* 0x000fc800078e00ff */
[----:B------:R-:W-:Y:S02]  /*63f0*/  IMAD R19, R2, R7, R19 ;  /* 0x0000000702137224 */ /* 0x000fe400078e0213 */
[----:B------:R-:W-:-:S04]  /*6400*/  IMAD.HI.U32 R7, R4, R13, RZ ;  /* 0x0000000d04077227 */ /* 0x000fc800078e00ff */
[--C-:B------:R-:W-:Y:S02]  /*6410*/  @!P5 IMAD.IADD R25, R25, 0x1, -R2.reuse ;  /* 0x000000011919d824 */ /* 0x100fe400078e0a02 */
[----:B------:R-:W-:Y:S01]  /*6420*/  @!P4 IMAD.IADD R29, R29, 0x1, -R2 ;  /* 0x000000011d1dc824 */ /* 0x000fe200078e0a02 */
[C---:B------:R-:W-:Y:S01]  /*6430*/  ISETP.GT.U32.AND P4, PT, R2.reuse, R17, PT ;  /* 0x000000110200720c */ /* 0x040fe20003f84070 */
[----:B------:R-:W-:Y:S01]  /*6440*/  IMAD.MOV R10, RZ, RZ, -R10 ;  /* 0x000000ffff0a7224 */ /* 0x000fe200078e0a0a */
[C---:B------:R-:W-:Y:S01]  /*6450*/  ISETP.GT.U32.AND P5, PT, R2.reuse, R25, PT ;  /* 0x000000190200720c */ /* 0x040fe20003fa4070 */
[----:B------:R-:W-:Y:S02]  /*6460*/  IMAD.MOV R11, RZ, RZ, -R7 ;  /* 0x000000ffff0b7224 */ /* 0x000fe400078e0a07 */
[----:B------:R-:W-:Y:S01]  /*6470*/  @!P6 IMAD.IADD R23, R23, 0x1, -R2 ;  /* 0x000000011717e824 */ /* 0x000fe200078e0a02 */
[C---:B------:R-:W-:Y:S01]  /*6480*/  ISETP.GT.U32.AND P6, PT, R2.reuse, R19, PT ;  /* 0x000000130200720c */ /* 0x040fe20003fc4070 */
[----:B------:R-:W-:-:S02]  /*6490*/  IMAD R15, R2, R10, R15 ;  /* 0x0000000a020f7224 */ /* 0x000fc400078e020f */
[----:B------:R-:W-:-:S04]  /*64a0*/  IMAD.HI.U32 R7, R4, R18, RZ ;  /* 0x0000001204077227 */ /* 0x000fc800078e00ff */
[----:B------:R-:W-:-:S04]  /*64b0*/  IMAD.HI.U32 R10, R4, R20, RZ ;  /* 0x00000014040a7227 */ /* 0x000fc800078e00ff */
[----:B------:R-:W-:Y:S01]  /*64c0*/  @!P0 IMAD.IADD R21, R21, 0x1, -R2 ;  /* 0x0000000115158824 */ /* 0x000fe200078e0a02 */
[C---:B------:R-:W-:Y:S01]  /*64d0*/  ISETP.GT.U32.AND P0, PT, R2.reuse, R23, PT ;  /* 0x000000170200720c */ /* 0x040fe20003f04070 */
[----:B------:R-:W-:Y:S02]  /*64e0*/  IMAD.MOV R7, RZ, RZ, -R7 ;  /* 0x000000ffff077224 */ /* 0x000fe400078e0a07 */
[----:B------:R-:W-:Y:S02]  /*64f0*/  IMAD.MOV R10, RZ, RZ, -R10 ;  /* 0x000000ffff0a7224 */ /* 0x000fe400078e0a0a */
[--C-:B------:R-:W-:Y:S01]  /*6500*/  @!P5 IMAD.IADD R25, R25, 0x1, -R2.reuse ;  /* 0x000000011919d824 */ /* 0x100fe200078e0a02 */
[C---:B------:R-:W-:Y:S01]  /*6510*/  ISETP.GT.U32.AND P5, PT, R2.reuse, R15, PT ;  /* 0x0000000f0200720c */ /* 0x040fe20003fa4070 */
[C---:B------:R-:W-:Y:S02]  /*6520*/  IMAD R13, R2.reuse, R11, R13 ;  /* 0x0000000b020d7224 */ /* 0x040fe400078e020d */
[----:B------:R-:W-:Y:S01]  /*6530*/  @!P4 IMAD.IADD R17, R17, 0x1, -R2 ;  /* 0x000000011111c824 */ /* 0x000fe200078e0a02 */
[C---:B------:R-:W-:Y:S01]  /*6540*/  ISETP.GT.U32.AND P4, PT, R2.reuse, R21, PT ;  /* 0x000000150200720c */ /* 0x040fe20003f84070 */
[----:B------:R-:W-:-:S02]  /*6550*/  IMAD R11, R2, R7, R18 ;  /* 0x00000007020b7224 */ /* 0x000fc400078e0212 */
[C---:B------:R-:W-:Y:S01]  /*6560*/  IMAD R7, R2.reuse, R10, R20 ;  /* 0x0000000a02077224 */ /* 0x040fe200078e0214 */
[----:B------:R-:W-:Y:S01]  /*6570*/  LOP3.LUT R20, R5, 0xfc, RZ, 0xfc, !PT ;  /* 0x000000fc05147812 */ /* 0x000fe200078efcff */
[--C-:B------:R-:W-:Y:S01]  /*6580*/  @!P0 IMAD.IADD R23, R23, 0x1, -R2.reuse ;  /* 0x0000000117178824 */ /* 0x100fe200078e0a02 */
[----:B------:R-:W-:Y:S01]  /*6590*/  IABS R10, R36 ;  /* 0x00000024000a7213 */ /* 0x000fe20000000000 */
[--C-:B------:R-:W-:Y:S01]  /*65a0*/  @!P6 IMAD.IADD R19, R19, 0x1, -R2.reuse ;  /* 0x000000011313e824 */ /* 0x100fe200078e0a02 */
[----:B------:R-:W-:Y:S01]  /*65b0*/  IABS R18, R20 ;  /* 0x0000001400127213 */ /* 0x000fe20000000000 */
[----:B------:R-:W-:Y:S01]  /*65c0*/  @!P5 IMAD.IADD R15, R15, 0x1, -R2 ;  /* 0x000000010f0fd824 */ /* 0x000fe200078e0a02 */
[----:B------:R-:W-:Y:S01]  /*65d0*/  ISETP.GT.U32.AND P0, PT, R2, R13, PT ;  /* 0x0000000d0200720c */ /* 0x000fe20003f04070 */
[----:B------:R-:W-:Y:S01]  /*65e0*/  IMAD.HI.U32 R5, R4, R10, RZ ;  /* 0x0000000a04057227 */ /* 0x000fe200078e00ff */
[C---:B------:R-:W-:Y:S02]  /*65f0*/  ISETP.GT.U32.AND P5, PT, R2.reuse, R17, PT ;  /* 0x000000110200720c */ /* 0x040fe40003fa4070 */
[----:B------:R-:W-:Y:S01]  /*6600*/  ISETP.GT.U32.AND P6, PT, R2, R15, PT ;  /* 0x0000000f0200720c */ /* 0x000fe20003fc4070 */
[----:B------:R-:W-:-:S04]  /*6610*/  IMAD.HI.U32 R4, R4, R18, RZ ;  /* 0x0000001204047227 */ /* 0x000fc800078e00ff */
[----:B------:R-:W-:Y:S01]  /*6620*/  @!P4 IMAD.IADD R21, R21, 0x1, -R2 ;  /* 0x000000011515c824 */ /* 0x000fe200078e0a02 */
[C---:B------:R-:W-:Y:S01]  /*6630*/  ISETP.GT.U32.AND P4, PT, R2.reuse, R11, PT ;  /* 0x0000000b0200720c */ /* 0x040fe20003f84070 */
[----:B------:R-:W-:Y:S02]  /*6640*/  IMAD.MOV R5, RZ, RZ, -R5 ;  /* 0x000000ffff057224 */ /* 0x000fe400078e0a05 */
[----:B------:R-:W-:Y:S02]  /*6650*/  IMAD.MOV R4, RZ, RZ, -R4 ;  /* 0x000000ffff047224 */ /* 0x000fe400078e0a04 */
[C---:B------:R-:W-:Y:S02]  /*6660*/  IMAD R5, R2.reuse, R5, R10 ;  /* 0x0000000502057224 */ /* 0x040fe400078e020a */
[C---:B------:R-:W-:Y:S01]  /*6670*/  IMAD R10, R2.reuse, R4, R18 ;  /* 0x00000004020a7224 */ /* 0x040fe200078e0212 */
[----:B------:R-:W-:Y:S01]  /*6680*/  LOP3.LUT R4, RZ, R9, RZ, 0x33, !PT ;  /* 0x00000009ff047212 */ /* 0x000fe200078e33ff */
[----:B------:R-:W-:Y:S01]  /*6690*/  @!P3 IMAD.MOV R29, RZ, RZ, -R29 ;  /* 0x000000ffff1db224 */ /* 0x000fe200078e0a1d */
[C---:B------:R-:W-:Y:S01]  /*66a0*/  ISETP.GT.U32.AND P3, PT, R2.reuse, R19, PT ;  /* 0x000000130200720c */ /* 0x040fe20003f64070 */
[--C-:B------:R-:W-:Y:S01]  /*66b0*/  @!P0 IMAD.IADD R13, R13, 0x1, -R2.reuse ;  /* 0x000000010d0d8824 */ /* 0x100fe200078e0a02 */
[----:B------:R-:W-:Y:S01]  /*66c0*/  ISETP.GT.U32.AND P0, PT, R2, R10, PT ;  /* 0x0000000a0200720c */ /* 0x000fe20003f04070 */
        /* <DEDUP_REMOVED lines=8> */
[----:B------:R-:W-:-:S02]  /*6750*/  @!P2 IMAD.MOV R23, RZ, RZ, -R23 ;  /* 0x000000ffff17a224 */ /* 0x000fc400078e0a17 */
[--C-:B------:R-:W-:Y:S01]  /*6760*/  @!P3 IMAD.IADD R19, R19, 0x1, -R2.reuse ;  /* 0x000000011313b824 */ /* 0x100fe200078e0a02 */
[----:B------:R-:W-:Y:S01]  /*6770*/  ISETP.GE.AND P3, PT, R22, RZ, PT ;  /* 0x000000ff1600720c */ /* 0x000fe20003f66270 */
[--C-:B------:R-:W-:Y:S01]  /*6780*/  @!P0 IMAD.IADD R10, R10, 0x1, -R2.reuse ;  /* 0x000000010a0a8824 */ /* 0x100fe200078e0a02 */
[C---:B------:R-:W-:Y:S01]  /*6790*/  ISETP.GT.U32.AND P0, PT, R2.reuse, R13, PT ;  /* 0x0000000d0200720c */ /* 0x040fe20003f04070 */
[----:B------:R-:W-:Y:S02]  /*67a0*/  @!P4 IMAD.MOV R17, RZ, RZ, -R17 ;  /* 0x000000ffff11c224 */ /* 0x000fe400078e0a11 */
[--C-:B------:R-:W-:Y:S01]  /*67b0*/  @!P5 IMAD.IADD R7, R7, 0x1, -R2.reuse ;  /* 0x000000010707d824 */ /* 0x100fe200078e0a02 */
[----:B------:R-:W-:Y:S01]  /*67c0*/  ISETP.GT.U32.AND P4, PT, R2, R10, PT ;  /* 0x0000000a0200720c */ /* 0x000fe20003f84070 */
[--C-:B------:R-:W-:Y:S01]  /*67d0*/  @!P6 IMAD.IADD R5, R5, 0x1, -R2.reuse ;  /* 0x000000010505e824 */ /* 0x100fe200078e0a02 */
[----:B------:R-:W-:Y:S01]  /*67e0*/  ISETP.GE.AND P5, PT, R26, RZ, PT ;  /* 0x000000ff1a00720c */ /* 0x000fe20003fa6270 */
[----:B------:R-:W-:Y:S01]  /*67f0*/  @!P1 IMAD.IADD R11, R11, 0x1, -R2 ;  /* 0x000000010b0b9824 */ /* 0x000fe200078e0a02 */
[----:B------:R-:W-:-:S02]  /*6800*/  ISETP.GT.U32.AND P2, PT, R2, R7, PT ;  /* 0x000000070200720c */ /* 0x000fc40003f44070 */
[----:B------:R-:W-:Y:S01]  /*6810*/  ISETP.GE.AND P6, PT, R28, RZ, PT ;  /* 0x000000ff1c00720c */ /* 0x000fe20003fc6270 */
[----:B------:R-:W-:Y:S01]  /*6820*/  @!P3 IMAD.MOV R21, RZ, RZ, -R21 ;  /* 0x000000ffff15b224 */ /* 0x000fe200078e0a15 */
[----:B------:R-:W-:Y:S01]  /*6830*/  ISETP.GT.U32.AND P3, PT, R2, R5, PT ;  /* 0x000000050200720c */ /* 0x000fe20003f64070 */
[--C-:B------:R-:W-:Y:S01]  /*6840*/  @!P0 IMAD.IADD R13, R13, 0x1, -R2.reuse ;  /* 0x000000010d0d8824 */ /* 0x100fe200078e0a02 */
[----:B------:R-:W-:Y:S01]  /*6850*/  ISETP.GE.AND P0, PT, R32, RZ, PT ;  /* 0x000000ff2000720c */ /* 0x000fe20003f06270 */
[----:B------:R-:W-:Y:S01]  /*6860*/  IMAD R28, R58, 0x44, RZ ;  /* 0x000000443a1c7824 */ /* 0x000fe200078e02ff */
[----:B------:R-:W-:Y:S01]  /*6870*/  ISETP.GE.AND P1, PT, R34, RZ, PT ;  /* 0x000000ff2200720c */ /* 0x000fe20003f26270 */
[--C-:B------:R-:W-:Y:S01]  /*6880*/  @!P4 IMAD.IADD R10, R10, 0x1, -R2.reuse ;  /* 0x000000010a0ac824 */ /* 0x100fe200078e0a02 */
[----:B------:R-:W-:Y:S01]  /*6890*/  ISETP.NE.AND P4, PT, R9, RZ, PT ;  /* 0x000000ff0900720c */ /* 0x000fe20003f85270 */
[----:B------:R-:W-:Y:S01]  /*68a0*/  @!P5 IMAD.MOV R15, RZ, RZ, -R15 ;  /* 0x000000ffff0fd224 */ /* 0x000fe200078e0a0f */
[----:B------:R-:W-:Y:S01]  /*68b0*/  ISETP.GE.AND P5, PT, R30, RZ, PT ;  /* 0x000000ff1e00720c */ /* 0x000fe20003fa6270 */
[--C-:B------:R-:W-:Y:S01]  /*68c0*/  @!P2 IMAD.IADD R7, R7, 0x1, -R2.reuse ;  /* 0x000000010707a824 */ /* 0x100fe200078e0a02 */
[C---:B------:R-:W-:Y:S01]  /*68d0*/  SEL R179, R4.reuse, R179, !P4 ;  /* 0x000000b304b37207 */ /* 0x040fe20006000000 */
[----:B------:R-:W-:Y:S01]  /*68e0*/  @!P6 IMAD.MOV R19, RZ, RZ, -R19 ;  /* 0x000000ffff13e224 */ /* 0x000fe200078e0a13 */
[C---:B------:R-:W-:Y:S01]  /*68f0*/  SEL R183, R4.reuse, R183, !P4 ;  /* 0x000000b704b77207 */ /* 0x040fe20006000000 */
[----:B------:R-:W-:Y:S01]  /*6900*/  @!P3 IMAD.IADD R5, R5, 0x1, -R2 ;  /* 0x000000010505b824 */ /* 0x000fe200078e0a02 */
[C---:B------:R-:W-:Y:S01]  /*6910*/  SEL R6, R4.reuse, R99, !P4 ;  /* 0x0000006304067207 */ /* 0x040fe20006000000 */
[----:B------:R-:W-:Y:S01]  /*6920*/  IMAD R2, R3, UR5, RZ ;  /* 0x0000000503027c24 */ /* 0x000fe2000f8e02ff */
[C---:B------:R-:W-:Y:S01]  /*6930*/  SEL R3, R4.reuse, R101, !P4 ;  /* 0x0000006504037207 */ /* 0x040fe20006000000 */
[----:B------:R-:W-:Y:S01]  /*6940*/  STL [R1+0x690], R179 ;  /* 0x000690b301007387 */ /* 0x000fe20000100800 */
[----:B------:R-:W-:Y:S01]  /*6950*/  SEL R18, R4, R103, !P4 ;  /* 0x0000006704127207 */ /* 0x000fe20006000000 */
[----:B------:R-:W-:Y:S01]  /*6960*/  IMAD.MOV.U32 R9, RZ, RZ, R7 ;  /* 0x000000ffff097224 */ /* 0x000fe200078e0007 */
[----:B------:R-:W-:Y:S01]  /*6970*/  ISETP.GE.AND P2, PT, R36, RZ, PT ;  /* 0x000000ff2400720c */ /* 0x000fe20003f46270 */
[----:B------:R-:W-:Y:S01]  /*6980*/  STL [R1+0x694], R183 ;  /* 0x000694b701007387 */ /* 0x000fe20000100800 */
[----:B------:R-:W-:Y:S01]  /*6990*/  ISETP.GE.AND P3, PT, R20, RZ, PT ;  /* 0x000000ff1400720c */ /* 0x000fe20003f66270 */
[----:B------:R-:W-:Y:S01]  /*69a0*/  @!P5 IMAD.MOV R13, RZ, RZ, -R13 ;  /* 0x000000ffff0dd224 */ /* 0x000fe200078e0a0d */
[C---:B------:R-:W-:Y:S01]  /*69b0*/  SEL R109, R4.reuse, R109, !P4 ;  /* 0x0000006d046d7207 */ /* 0x040fe20006000000 */
[----:B------:R1:W-:Y:S01]  /*69c0*/  STL [R1+0x7c], R6 ;  /* 0x00007c0601007387 */ /* 0x0003e20000100800 */
[----:B------:R-:W-:Y:S01]  /*69d0*/  @!P0 IMAD.MOV R11, RZ, RZ, -R11 ;  /* 0x000000ffff0b8224 */ /* 0x000fe200078e0a0b */
[C---:B------:R-:W-:Y:S01]  /*69e0*/  SEL R111, R4.reuse, R111, !P4 ;  /* 0x0000006f046f7207 */ /* 0x040fe20006000000 */
[----:B------:R-:W-:Y:S01]  /*69f0*/  @!P1 IMAD.MOV R9, RZ, RZ, -R9 ;  /* 0x000000ffff099224 */ /* 0x000fe200078e0a09 */
[----:B------:R2:W-:Y:S01]  /*6a00*/  STL [R1+0x94], R3 ;  /* 0x0000940301007387 */ /* 0x0005e20000100800 */
[----:B------:R-:W-:Y:S01]  /*6a10*/  IMAD.MOV.U32 R7, RZ, RZ, R5 ;  /* 0x000000ffff077224 */ /* 0x000fe200078e0005 */
[C---:B------:R-:W-:Y:S01]  /*6a20*/  SEL R113, R4.reuse, R113, !P4 ;  /* 0x0000007104717207 */ /* 0x040fe20006000000 */
[----:B------:R-:W-:Y:S01]  /*6a30*/  IMAD.MOV.U32 R5, RZ, RZ, R10 ;  /* 0x000000ffff057224 */ /* 0x000fe200078e000a */
[----:B------:R3:W-:Y:S01]  /*6a40*/  STL [R1+0xb0], R18 ;  /* 0x0000b01201007387 */ /* 0x0007e20000100800 */
[----:B------:R-:W-:Y:S01]  /*6a50*/  @!P2 IMAD.MOV R7, RZ, RZ, -R7 ;  /* 0x000000ffff07a224 */ /* 0x000fe200078e0a07 */
[C---:B-1----:R-:W-:Y:S01]  /*6a60*/  SEL R6, R4.reuse, R105, !P4 ;  /* 0x0000006904067207 */ /* 0x042fe20006000000 */
[----:B------:R-:W-:Y:S01]  /*6a70*/  @!P3 IMAD.MOV R5, RZ, RZ, -R5 ;  /* 0x000000ffff05b224 */ /* 0x000fe200078e0a05 */
[----:B------:R-:W-:Y:S01]  /*6a80*/  SEL R10, R4, R39, !P4 ;  /* 0x00000027040a7207 */ /* 0x000fe20006000000 */
[----:B------:R-:W-:Y:S01]  /*6a90*/  IMAD R30, R58, 0x48, RZ ;  /* 0x000000483a1e7824 */ /* 0x000fe200078e02ff */
[C---:B--2---:R-:W-:Y:S01]  /*6aa0*/  SEL R3, R4.reuse, R107, !P4 ;  /* 0x0000006b04037207 */ /* 0x044fe20006000000 */
[----:B------:R1:W-:Y:S01]  /*6ab0*/  STL [R1+0xc0], R6 ;  /* 0x0000c00601007387 */ /* 0x0003e20000100800 */
[----:B------:R-:W-:Y:S01]  /*6ac0*/  SEL R115, R4, R115, !P4 ;  /* 0x0000007304737207 */ /* 0x000fe20006000000 */
[----:B------:R-:W-:Y:S01]  /*6ad0*/  IMAD R10, R10, UR16, RZ ;  /* 0x000000100a0a7c24 */ /* 0x000fe2000f8e02ff */
[C---:B---3--:R-:W-:Y:S01]  /*6ae0*/  SEL R18, R4.reuse, R249, !P4 ;  /* 0x000000f904127207 */ /* 0x048fe20006000000 */
[----:B------:R2:W-:Y:S01]  /*6af0*/  STL [R1+0xd0], R3 ;  /* 0x0000d00301007387 */ /* 0x0005e20000100800 */
[C---:B------:R-:W-:Y:S01]  /*6b00*/  SEL R117, R4.reuse, R117, !P4 ;  /* 0x0000007504757207 */ /* 0x040fe20006000000 */
[----:B------:R-:W-:Y:S01]  /*6b10*/  IMAD.U32 R249, RZ, RZ, UR67 ;  /* 0x00000043fff97e24 */ /* 0x000fe2000f8e00ff */
[C---:B------:R-:W-:Y:S01]  /*6b20*/  SEL R119, R4.reuse, R119, !P4 ;  /* 0x0000007704777207 */ /* 0x040fe20006000000 */
[----:B------:R-:W-:Y:S01]  /*6b30*/  STL [R1+0xe0], R18 ;  /* 0x0000e01201007387 */ /* 0x000fe20000100800 */
[----:B------:R-:W-:Y:S01]  /*6b40*/  SEL R121, R4, R121, !P4 ;  /* 0x0000007904797207 */ /* 0x000fe20006000000 */
[----:B------:R-:W-:Y:S01]  /*6b50*/  IMAD R34, R58, 0x50, RZ ;  /* 0x000000503a227824 */ /* 0x000fe200078e02ff */
[C---:B-1----:R-:W-:Y:S01]  /*6b60*/  SEL R6, R4.reuse, R251, !P4 ;  /* 0x000000fb04067207 */ /* 0x042fe20006000000 */
[----:B------:R-:W-:Y:S01]  /*6b70*/  IMAD.U32 R251, RZ, RZ, UR29 ;  /* 0x0000001dfffb7e24 */ /* 0x000fe2000f8e00ff */
[----:B------:R-:W-:Y:S01]  /*6b80*/  SEL R123, R4, R123, !P4 ;  /* 0x0000007b047b7207 */ /* 0x000fe20006000000 */
[----:B------:R-:W-:Y:S01]  /*6b90*/  IMAD R32, R58, 0x4c, RZ ;  /* 0x0000004c3a207824 */ /* 0x000fe200078e02ff */
[C---:B--2---:R-:W-:Y:S01]  /*6ba0*/  SEL R3, R4.reuse, R8, !P4 ;  /* 0x0000000804037207 */ /* 0x044fe20006000000 */
[----:B------:R1:W-:Y:S01]  /*6bb0*/  STL [R1+0xf0], R6 ;  /* 0x0000f00601007387 */ /* 0x0003e20000100800 */
[----:B------:R-:W-:Y:S01]  /*6bc0*/  SEL R8, R4, R12, !P4 ;  /* 0x0000000c04087207 */ /* 0x000fe20006000000 */
[----:B------:R-:W-:Y:S01]  /*6bd0*/  IMAD R36, R58, 0x54, RZ ;  /* 0x000000543a247824 */ /* 0x000fe200078e02ff */
[C---:B------:R-:W-:Y:S01]  /*6be0*/  SEL R125, R4.reuse, R125, !P4 ;  /* 0x0000007d047d7207 */ /* 0x040fe20006000000 */
[----:B------:R2:W-:Y:S01]  /*6bf0*/  STL [R1+0x100], R3 ;  /* 0x0001000301007387 */ /* 0x0005e20000100800 */
[C---:B------:R-:W-:Y:S01]  /*6c00*/  SEL R127, R4.reuse, R127, !P4 ;  /* 0x0000007f047f7207 */ /* 0x040fe20006000000 */
[----:B------:R-:W-:Y:S01]  /*6c10*/  IMAD.U32 R39, RZ, RZ, UR52 ;  /* 0x00000034ff277e24 */ /* 0x000fe2000f8e00ff */
[C---:B------:R-:W-:Y:S01]  /*6c20*/  SEL R129, R4.reuse, R129, !P4 ;  /* 0x0000008104817207 */ /* 0x040fe20006000000 */
[----:B------:R3:W-:Y:S01]  /*6c30*/  STL [R1+0x10c], R8 ;  /* 0x00010c0801007387 */ /* 0x0007e20000100800 */
[C---:B------:R-:W-:Y:S01]  /*6c40*/  SEL R131, R4.reuse, R131, !P4 ;  /* 0x0000008304837207 */ /* 0x040fe20006000000 */
[----:B------:R-:W-:Y:S01]  /*6c50*/  IMAD.U32 R99, RZ, RZ, UR21 ;  /* 0x00000015ff637e24 */ /* 0x000fe2000f8e00ff */
[C---:B-1----:R-:W-:Y:S01]  /*6c60*/  SEL R6, R4.reuse, R14, !P4 ;  /* 0x0000000e04067207 */ /* 0x042fe20006000000 */
[----:B------:R-:W-:Y:S01]  /*6c70*/  IMAD.U32 R107, RZ, RZ, UR20 ;  /* 0x00000014ff6b7e24 */ /* 0x000fe2000f8e00ff */
[C---:B------:R-:W-:Y:S01]  /*6c80*/  SEL R133, R4.reuse, R133, !P4 ;  /* 0x0000008504857207 */ /* 0x040fe20006000000 */
[----:B------:R-:W-:Y:S01]  /*6c90*/  IMAD R111, R111, UR16, RZ ;  /* 0x000000106f6f7c24 */ /* 0x000fe2000f8e02ff */
[C---:B--2---:R-:W-:Y:S01]  /*6ca0*/  SEL R3, R4.reuse, R16, !P4 ;  /* 0x0000001004037207 */ /* 0x044fe20006000000 */
[----:B------:R1:W-:Y:S01]  /*6cb0*/  STL [R1+0x114], R6 ;  /* 0x0001140601007387 */ /* 0x0003e20000100800 */
[C---:B------:R-:W-:Y:S01]  /*6cc0*/  SEL R135, R4.reuse, R135, !P4 ;  /* 0x0000008704877207 */ /* 0x040fe20006000000 */
[----:B------:R-:W-:Y:S01]  /*6cd0*/  IMAD.U32 R105, RZ, RZ, UR68 ;  /* 0x00000044ff697e24 */ /* 0x000fe2000f8e00ff */
[C---:B---3--:R-:W-:Y:S01]  /*6ce0*/  SEL R8, R4.reuse, R37, !P4 ;  /* 0x0000002504087207 */ /* 0x048fe20006000000 */
[----:B------:R2:W-:Y:S01]  /*6cf0*/  STL [R1+0x124], R3 ;  /* 0x0001240301007387 */ /* 0x0005e20000100800 */
[C---:B------:R-:W-:Y:S01]  /*6d00*/  SEL R137, R4.reuse, R137, !P4 ;  /* 0x0000008904897207 */ /* 0x040fe20006000000 */
[----:B------:R-:W-:Y:S01]  /*6d10*/  IMAD.U32 R37, RZ, RZ, UR53 ;  /* 0x00000035ff257e24 */ /* 0x000fe2000f8e00ff */
[C---:B------:R-:W-:Y:S01]  /*6d20*/  SEL R139, R4.reuse, R139, !P4 ;  /* 0x0000008b048b7207 */ /* 0x040fe20006000000 */
[----:B------:R3:W-:Y:S01]  /*6d30*/  STL [R1+0x134], R8 ;  /* 0x0001340801007387 */ /* 0x0007e20000100800 */
[C---:B------:R-:W-:Y:S01]  /*6d40*/  SEL R141, R4.reuse, R141, !P4 ;  /* 0x0000008d048d7207 */ /* 0x040fe20006000000 */
[----:B------:R-:W-:Y:S01]  /*6d50*/  IMAD R109, R109, UR16, RZ ;  /* 0x000000106d6d7c24 */ /* 0x000fe2000f8e02ff */
        /* <DEDUP_REMOVED lines=51> */
[----:B------:R-:W-:Y:S01]  /*7090*/  IMAD.U32 R41, RZ, RZ, UR51 ;  /* 0x00000033ff297e24 */ /* 0x000fe2000f8e00ff */
        /* <DEDUP_REMOVED lines=18> */
[----:B------:R-:W-:Y:S01]  /*71c0*/  SEL R192, R4, R53, !P4 ;  /* 0x0000003504c07207 */ /* 0x000fe20006000000 */
[----:B---3--:R-:W-:Y:S01]  /*71d0*/  IMAD R8, R0, UR7, RZ ;  /* 0x0000000700087c24 */ /* 0x008fe2000f8e02ff */
[C---:B------:R-:W-:Y:S01]  /*71e0*/  SEL R191, R4.reuse, R191, !P4 ;  /* 0x000000bf04bf7207 */ /* 0x040fe20006000000 */
[----:B------:R2:W-:Y:S01]  /*71f0*/  STL [R1+0x21c], R3 ;  /* 0x00021c0301007387 */ /* 0x0005e20000100800 */
[C---:B------:R-:W-:Y:S01]  /*7200*/  SEL R196, R4.reuse, R55, !P4 ;  /* 0x0000003704c47207 */ /* 0x040fe20006000000 */
[----:B------:R-:W-:Y:S01]  /*7210*/  IMAD.U32 R9, RZ, RZ, UR65 ;  /* 0x00000041ff097e24 */ /* 0x000fe2000f8e00ff */
[C---:B------:R-:W-:Y:S01]  /*7220*/  SEL R195, R4.reuse, R195, !P4 ;  /* 0x000000c304c37207 */ /* 0x040fe20006000000 */
[----:B------:R-:W-:Y:S01]  /*7230*/  IMAD.U32 R51, RZ, RZ, UR26 ;  /* 0x0000001aff337e24 */ /* 0x000fe2000f8e00ff */
[C---:B------:R-:W-:Y:S01]  /*7240*/  SEL R200, R4.reuse, R57, !P4 ;  /* 0x0000003904c87207 */ /* 0x040fe20006000000 */
[----:B-1----:R-:W-:Y:S01]  /*7250*/  IMAD.U32 R6, RZ, RZ, UR19 ;  /* 0x00000013ff067e24 */ /* 0x002fe2000f8e00ff */
[C---:B------:R-:W-:Y:S01]  /*7260*/  SEL R199, R4.reuse, R199, !P4 ;  /* 0x000000c704c77207 */ /* 0x040fe20006000000 */
[----:B------:R-:W-:Y:S01]  /*7270*/  IMAD.U32 R49, RZ, RZ, UR48 ;  /* 0x00000030ff317e24 */ /* 0x000fe2000f8e00ff */
        /* <DEDUP_REMOVED lines=15> */
[----:B------:R-:W-:Y:S01]  /*7370*/  IMAD R121, R121, UR16, RZ ;  /* 0x0000001079797c24 */ /* 0x000fe2000f8e02ff */
        /* <DEDUP_REMOVED lines=21> */
[----:B------:R-:W-:Y:S01]  /*74d0*/  IMAD R133, R133, UR16, RZ ;  /* 0x0000001085857c24 */ /* 0x000fe2000f8e02ff */
        /* <DEDUP_REMOVED lines=46> */
[----:B------:R-:W-:Y:S01]  /*77c0*/  SEL R217, R4, R217, !P4 ;  /* 0x000000d904d97207 */ /* 0x000fe20006000000 */
        /* <DEDUP_REMOVED lines=10> */
[----:B------:R-:W-:Y:S01]  /*7870*/  IMAD.U32 R93, RZ, RZ, UR31 ;  /* 0x0000001fff5d7e24 */ /* 0x000fe2000f8e00ff */
[----:B------:R-:W-:-:S02]  /*7880*/  SEL R235, R4, R235, !P4 ;  /* 0x000000eb04eb7207 */ /* 0x000fc40006000000 */
[C---:B------:R-:W-:Y:S02]  /*7890*/  SEL R238, R4.reuse, R95, !P4 ;  /* 0x0000005f04ee7207 */ /* 0x040fe40006000000 */
[C---:B------:R-:W-:Y:S02]  /*78a0*/  SEL R241, R4.reuse, R241, !P4 ;  /* 0x000000f104f17207 */ /* 0x040fe40006000000 */
[C---:B------:R-:W-:Y:S02]  /*78b0*/  SEL R243, R4.reuse, R243, !P4 ;  /* 0x000000f304f37207 */ /* 0x040fe40006000000 */
[----:B------:R-:W-:Y:S01]  /*78c0*/  SEL R246, R4, R97, !P4 ;  /* 0x0000006104f67207 */ /* 0x000fe20006000000 */
[----:B------:R-:W-:Y:S01]  /*78d0*/  IMAD R180, R180, UR16, RZ ;  /* 0x00000010b4b47c24 */ /* 0x000fe2000f8e02ff */
[----:B------:R-:W-:Y:S01]  /*78e0*/  SEL R0, R4, R7, !P4 ;  /* 0x0000000704007207 */ /* 0x000fe20006000000 */
[----:B------:R-:W-:Y:S01]  /*78f0*/  VIADD R7, R38, 0xffffffff ;  /* 0xffffffff26077836 */ /* 0x000fe20000000000 */
[----:B--2---:R-:W-:Y:S01]  /*7900*/  SEL R3, R4, R5, !P4 ;  /* 0x0000000504037207 */ /* 0x004fe20006000000 */
[----:B------:R-:W-:Y:S01]  /*7910*/  IMAD R184, R184, UR16, RZ ;  /* 0x00000010b8b87c24 */ /* 0x000fe2000f8e02ff */
[----:B------:R-:W-:Y:S01]  /*7920*/  LEA R4, P0, R8, UR12, 0x2 ;  /* 0x0000000c08047c11 */ /* 0x000fe2000f8010ff */
[----:B------:R-:W-:-:S02]  /*7930*/  UIMAD UR12, UR4, 0x32, URZ ;  /* 0x00000032040c78a4 */ /* 0x000fc4000f8e02ff */
[----:B------:R-:W-:Y:S01]  /*7940*/  STL [R1+0x648], R3 ;  /* 0x0006480301007387 */ /* 0x000fe20000100800 */
[----:B------:R-:W-:Y:S01]  /*7950*/  LEA.HI.X.SX32 R5, R8, UR13, 0x2, P0 ;  /* 0x0000000d08057c11 */ /* 0x000fe200080f16ff */
[----:B------:R-:W-:Y:S01]  /*7960*/  VIADD R8, R38, 0xfffffffd ;  /* 0xfffffffd26087836 */ /* 0x000fe20000000000 */
[----:B------:R-:W-:Y:S01]  /*7970*/  LEA R178, P6, R58, R4, 0x3 ;  /* 0x000000043ab27211 */ /* 0x000fe200078c18ff */
[----:B------:R1:W-:Y:S01]  /*7980*/  STL [R1+0x224], R0 ;  /* 0x0002240001007387 */ /* 0x0003e20000100800 */
[----:B------:R-:W-:Y:S01]  /*7990*/  ISETP.GE.U32.AND P0, PT, R7, 0x7fffffc0, PT ;  /* 0x7fffffc00700780c */ /* 0x000fe20003f06070 */
[----:B------:R-:W-:Y:S01]  /*79a0*/  VIADD R7, R38, 0xfffffffe ;  /* 0xfffffffe26077836 */ /* 0x000fe20000000000 */
[----:B------:R-:W-:Y:S01]  /*79b0*/  ISETP.GE.U32.AND P3, PT, R8, 0x7fffffbe, PT ;  /* 0x7fffffbe0800780c */ /* 0x000fe20003f66070 */
[C---:B------:R-:W-:Y:S01]  /*79c0*/  VIADD R8, R38.reuse, 0xfffffffb ;  /* 0xfffffffb26087836 */ /* 0x040fe20000000000 */
[----:B------:R-:W-:Y:S01]  /*79d0*/  UIMAD UR13, UR4, 0x33, URZ ;  /* 0x00000033040d78a4 */ /* 0x000fe2000f8e02ff */
[----:B------:R-:W-:Y:S01]  /*79e0*/  IMAD.U32 R95, RZ, RZ, UR12 ;  /* 0x0000000cff5f7e24 */ /* 0x000fe2000f8e00ff */
[----:B------:R-:W-:Y:S01]  /*79f0*/  ISETP.GE.U32.AND P2, PT, R7, 0x7fffffbf, PT ;  /* 0x7fffffbf0700780c */ /* 0x000fe20003f46070 */
[----:B------:R-:W-:Y:S01]  /*7a00*/  VIADD R7, R38, 0xfffffffc ;  /* 0xfffffffc26077836 */ /* 0x000fe20000000000 */
[----:B------:R-:W-:Y:S01]  /*7a10*/  ISETP.GE.U32.AND P5, PT, R8, 0x7fffffbc, PT ;  /* 0x7fffffbc0800780c */ /* 0x000fe20003fa6070 */
[----:B------:R-:W-:Y:S01]  /*7a20*/  IMAD.U32 R8, RZ, RZ, UR18 ;  /* 0x00000012ff087e24 */ /* 0x000fe2000f8e00ff */
[----:B-1----:R-:W-:Y:S01]  /*7a30*/  LEA R0, P1, R2, UR14, 0x2 ;  /* 0x0000000e02007c11 */ /* 0x002fe2000f8210ff */
[----:B------:R-:W-:Y:S01]  /*7a40*/  IMAD R38, R58, 0x58, RZ ;  /* 0x000000583a267824 */ /* 0x000fe200078e02ff */
[----:B------:R-:W-:Y:S01]  /*7a50*/  ISETP.GE.U32.AND P4, PT, R7, 0x7fffffbd, PT ;  /* 0x7fffffbd0700780c */ /* 0x000fe20003f86070 */
[----:B------:R-:W-:Y:S01]  /*7a60*/  IMAD.U32 R7, RZ, RZ, UR66 ;  /* 0x00000042ff077e24 */ /* 0x000fe2000f8e00ff */
[----:B------:R-:W-:Y:S01]  /*7a70*/  LEA.HI.X.SX32 R2, R2, UR15, 0x2, P1 ;  /* 0x0000000f02027c11 */ /* 0x000fe200088f16ff */
[----:B------:R-:W-:Y:S01]  /*7a80*/  UIMAD UR15, UR4, 0x36, URZ ;  /* 0x00000036040f78a4 */ /* 0x000fe2000f8e02ff */
[----:B------:R-:W-:Y:S01]  /*7a90*/  LEA R182, P1, R10, R0, 0x2 ;  /* 0x000000000ab67211 */ /* 0x000fe200078210ff */
[----:B------:R-:W-:Y:S01]  /*7aa0*/  UIMAD UR14, UR4, 0x35, URZ ;  /* 0x00000035040e78a4 */ /* 0x000fe2000f8e02ff */
[----:B------:R-:W-:Y:S01]  /*7ab0*/  LEA.HI.X.SX32 R179, R8, R5, 0x2, P6 ;  /* 0x0000000508b37211 */ /* 0x000fe200030f16ff */
[----:B------:R-:W-:Y:S01]  /*7ac0*/  IMAD.U32 R97, RZ, RZ, UR13 ;  /* 0x0000000dff617e24 */ /* 0x000fe2000f8e00ff */
[----:B------:R-:W-:Y:S01]  /*7ad0*/  LEA.HI.X.SX32 R183, R10, R2, 0x2, P1 ;  /* 0x000000020ab77211 */ /* 0x000fe200008f16ff */
[----:B------:R-:W-:Y:S01]  /*7ae0*/  IMAD.U32 R103, RZ, RZ, UR15 ;  /* 0x0000000fff677e24 */ /* 0x000fe2000f8e00ff */
[----:B------:R-:W-:Y:S01]  /*7af0*/  USHF.L.U32 UR7, UR9, 0x15, URZ ;  /* 0x0000001509077899 */ /* 0x000fe200080006ff */
[----:B------:R-:W-:-:S02]  /*7b00*/  IMAD.U32 R101, RZ, RZ, UR14 ;  /* 0x0000000eff657e24 */ /* 0x000fc4000f8e00ff */
[----:B------:R1:W-:Y:S04]  /*7b10*/  STL.64 [R1+0x258], R182 ;  /* 0x000258b601007387 */ /* 0x0003e80000100a00 */
[----:B------:R2:W-:Y:S01]  /*7b20*/  STL.64 [R1+0x8], R178 ;  /* 0x000008b201007387 */ /* 0x0005e20000100a00 */
[C---:B-1----:R-:W-:Y:S02]  /*7b30*/  IADD3 R182, P1, PT, R4.reuse, UR30, RZ ;  /* 0x0000001e04b67c10 */ /* 0x042fe4000ff3e0ff */
[----:B--2---:R-:W-:Y:S02]  /*7b40*/  IADD3 R178, P6, PT, R4, UR29, RZ ;  /* 0x0000001d04b27c10 */ /* 0x004fe4000ffde0ff */
[-C--:B------:R-:W-:Y:S02]  /*7b50*/  LEA.HI.X.SX32 R183, R6, R5.reuse, 0x2, P1 ;  /* 0x0000000506b77211 */ /* 0x080fe400008f16ff */
[----:B------:R-:W-:-:S03]  /*7b60*/  LEA.HI.X.SX32 R179, R58, R5, 0x2, P6 ;  /* 0x000000053ab37211 */ /* 0x000fc600030f16ff */
[----:B------:R1:W-:Y:S04]  /*7b70*/  STL.64 [R1], R182 ;  /* 0x000000b601007387 */ /* 0x0003e80000100a00 */
[----:B-1----:R-:W2:Y:S01]  /*7b80*/  LDL.LU R183, [R1+0x694] ;  /* 0x0006940001b77983 */ /* 0x002ea20000300800 */
[----:B------:R-:W-:-:S03]  /*7b90*/  LEA R250, P1, R58, R4, 0x4 ;  /* 0x000000043afa7211 */ /* 0x000fc600078220ff */
[----:B------:R1:W-:Y:S04]  /*7ba0*/  STL.64 [R1+0x10], R178 ;  /* 0x000010b201007387 */ /* 0x0003e80000100a00 */
[----:B-1----:R-:W3:Y:S01]  /*7bb0*/  LDL.LU R179, [R1+0x690] ;  /* 0x0006900001b37983 */ /* 0x002ee20000300800 */
[-C--:B------:R-:W-:Y:S01]  /*7bc0*/  LEA.HI.X.SX32 R251, R251, R5.reuse, 0x2, P1 ;  /* 0x00000005fbfb7211 */ /* 0x080fe200008f16ff */
[----:B------:R-:W-:Y:S01]  /*7bd0*/  IMAD R187, R187, UR16, RZ ;  /* 0x00000010bbbb7c24 */ /* 0x000fe2000f8e02ff */
[----:B------:R-:W-:Y:S01]  /*7be0*/  IADD3 R6, P1, PT, R4, UR27, RZ ;  /* 0x0000001b04067c10 */ /* 0x000fe2000ff3e0ff */
[----:B------:R-:W-:Y:S01]  /*7bf0*/  IMAD R188, R188, UR16, RZ ;  /* 0x00000010bcbc7c24 */ /* 0x000fe2000f8e02ff */
[----:B------:R-:W-:Y:S01]  /*7c00*/  IADD3 R248, P6, PT, R4, UR28, RZ ;  /* 0x0000001c04f87c10 */ /* 0x000fe2000ffde0ff */
[----:B------:R-:W-:Y:S01]  /*7c10*/  STL.64 [R1+0x610], R250 ;  /* 0x000610fa01007387 */ /* 0x000fe20000100a00 */
[-C--:B------:R-:W-:Y:S01]  /*7c20*/  LEA.HI.X.SX32 R7, R7, R5.reuse, 0x2, P1 ;  /* 0x0000000507077211 */ /* 0x080fe200008f16ff */
[----:B------:R-:W-:Y:S01]  /*7c30*/  IMAD R191, R191, UR16, RZ ;  /* 0x00000010bfbf7c24 */ /* 0x000fe2000f8e02ff */
[-C--:B------:R-:W-:Y:S01]  /*7c40*/  LEA R10, P1, R58, R4.reuse, 0x5 ;  /* 0x000000043a0a7211 */ /* 0x080fe200078228ff */
[----:B------:R-:W-:Y:S01]  /*7c50*/  IMAD R192, R192, UR16, RZ ;  /* 0x00000010c0c07c24 */ /* 0x000fe2000f8e02ff */
[-C--:B------:R-:W-:Y:S01]  /*7c60*/  LEA.HI.X.SX32 R249, R249, R5.reuse, 0x2, P6 ;  /* 0x00000005f9f97211 */ /* 0x080fe200030f16ff */
[----:B------:R-:W-:Y:S01]  /*7c70*/  IMAD R195, R195, UR16, RZ ;  /* 0x00000010c3c37c24 */ /* 0x000fe2000f8e02ff */
[----:B------:R-:W-:Y:S01]  /*7c80*/  IADD3 R8, P6, PT, R4, UR26, RZ ;  /* 0x0000001a04087c10 */ /* 0x000fe2000ffde0ff */
[----:B------:R-:W-:Y:S01]  /*7c90*/  IMAD R196, R196, UR16, RZ ;  /* 0x00000010c4c47c24 */ /* 0x000fe2000f8e02ff */
[-C--:B------:R-:W-:Y:S01]  /*7ca0*/  LEA.HI.X.SX32 R11, R11, R5.reuse, 0x2, P1 ;  /* 0x000000050b0b7211 */ /* 0x080fe200008f16ff */
[----:B------:R1:W-:Y:S01]  /*7cb0*/  STL.64 [R1+0x620], R248 ;  /* 0x000620f801007387 */ /* 0x0003e20000100a00 */
[C---:B------:R-:W-:Y:S01]  /*7cc0*/  IADD3 R14, P1, PT, R4.reuse, UR24, RZ ;  /* 0x00000018040e7c10 */ /* 0x040fe2000ff3e0ff */
[----:B------:R-:W-:Y:S01]  /*7cd0*/  IMAD R199, R199, UR16, RZ ;  /* 0x00000010c7c77c24 */ /* 0x000fe2000f8e02ff */
[-C--:B------:R-:W-:Y:S01]  /*7ce0*/  LEA.HI.X.SX32 R9, R9, R5.reuse, 0x2, P6 ;  /* 0x0000000509097211 */ /* 0x080fe200030f16ff */
[----:B------:R4:W-:Y:S01]  /*7cf0*/  STL.64 [R1+0x628], R6 ;  /* 0x0006280601007387 */ /* 0x0009e20000100a00 */
[----:B------:R-:W-:Y:S01]  /*7d00*/  IADD3 R12, P6, PT, R4, UR25, RZ ;  /* 0x00000019040c7c10 */ /* 0x000fe2000ffde0ff */
[----:B------:R-:W-:Y:S01]  /*7d10*/  IMAD R200, R200, UR16, RZ ;  /* 0x00000010c8c87c24 */ /* 0x000fe2000f8e02ff */
[-C--:B------:R-:W-:Y:S01]  /*7d20*/  LEA.HI.X.SX32 R15, R15, R5.reuse, 0x2, P1 ;  /* 0x000000050f0f7211 */ /* 0x080fe200008f16ff */
[----:B------:R4:W-:Y:S01]  /*7d30*/  STL [R1+0x638], R7 ;  /* 0x0006380701007387 */ /* 0x0009e20000100800 */
[C---:B------:R-:W-:Y:S01]  /*7d40*/  IADD3 R18, P1, PT, R4.reuse, UR22, RZ ;  /* 0x0000001604127c10 */ /* 0x040fe2000ff3e0ff */
[----:B------:R-:W-:Y:S01]  /*7d50*/  IMAD R203, R203, UR16, RZ ;  /* 0x00000010cbcb7c24 */ /* 0x000fe2000f8e02ff */
[-C--:B------:R-:W-:Y:S01]  /*7d60*/  LEA.HI.X.SX32 R13, R13, R5.reuse, 0x2, P6 ;  /* 0x000000050d0d7211 */ /* 0x080fe200030f16ff */
[----:B------:R4:W-:Y:S01]  /*7d70*/  STL.64 [R1+0x630], R8 ;  /* 0x0006300801007387 */ /* 0x0009e20000100a00 */
[C---:B------:R-:W-:Y:S01]  /*7d80*/  IADD3 R16, P6, PT, R4.reuse, UR23, RZ ;  /* 0x0000001704107c10 */ /* 0x040fe2000ffde0ff */
[----:B-1----:R-:W-:Y:S01]  /*7d90*/  IMAD R249, R181, UR16, RZ ;  /* 0x00000010b5f97c24 */ /* 0x002fe2000f8e02ff */
[-C--:B------:R-:W-:Y:S01]  /*7da0*/  LEA.HI.X.SX32 R19, R19, R5.reuse, 0x2, P1 ;  /* 0x0000000513137211 */ /* 0x080fe200008f16ff */
[----:B------:R1:W-:Y:S01]  /*7db0*/  STL.64 [R1+0x640], R10 ;  /* 0x0006400a01007387 */ /* 0x0003e20000100a00 */
[C---:B------:R-:W-:Y:S01]  /*7dc0*/  IADD3 R22, P1, PT, R4.reuse, UR20, RZ ;  /* 0x0000001404167c10 */ /* 0x040fe2000ff3e0ff */
[----:B----4-:R-:W-:Y:S01]  /*7dd0*/  IMAD R6, R169, UR16, RZ ;  /* 0x00000010a9067c24 */ /* 0x010fe2000f8e02ff */
[-C--:B------:R-:W-:Y:S01]  /*7de0*/  LEA.HI.X.SX32 R17, R17, R5.reuse, 0x2, P6 ;  /* 0x0000000511117211 */ /* 0x080fe200030f16ff */
[----:B------:R-:W-:Y:S01]  /*7df0*/  STL [R1+0x650], R12 ;  /* 0x0006500c01007387 */ /* 0x000fe20000100800 */
[----:B------:R-:W-:Y:S01]  /*7e00*/  IADD3 R20, P6, PT, R4, UR21, RZ ;  /* 0x0000001504147c10 */ /* 0x000fe2000ffde0ff */
[----:B------:R-:W-:Y:S01]  /*7e10*/  IMAD R7, R177, UR16, RZ ;  /* 0x00000010b1077c24 */ /* 0x000fe2000f8e02ff */
[-C--:B------:R-:W-:Y:S01]  /*7e20*/  LEA.HI.X.SX32 R23, R23, R5.reuse, 0x2, P1 ;  /* 0x0000000517177211 */ /* 0x080fe200008f16ff */
[----:B------:R-:W-:Y:S01]  /*7e30*/  STL [R1+0x64c], R13 ;  /* 0x00064c0d01007387 */ /* 0x000fe20000100800 */
[-C--:B------:R-:W-:Y:S01]  /*7e40*/  LEA R26, P1, R58, R4.reuse, 0x6 ;  /* 0x000000043a1a7211 */ /* 0x080fe200078230ff */
[----:B------:R-:W-:Y:S01]  /*7e50*/  IMAD R8, R173, UR16, RZ ;  /* 0x00000010ad087c24 */ /* 0x000fe2000f8e02ff */
[-C--:B------:R-:W-:Y:S01]  /*7e60*/  LEA.HI.X.SX32 R21, R21, R5.reuse, 0x2, P6 ;  /* 0x0000000515157211 */ /* 0x080fe200030f16ff */
[----:B------:R4:W-:Y:S01]  /*7e70*/  STL [R1+0x658], R14 ;  /* 0x0006580e01007387 */ /* 0x0009e20000100800 */
[----:B------:R-:W-:Y:S01]  /*7e80*/  IADD3 R24, P6, PT, R4, UR17, RZ ;  /* 0x0000001104187c10 */ /* 0x000fe2000ffde0ff */
[----:B-1----:R-:W-:Y:S01]  /*7e90*/  IMAD R10, R185, UR16, RZ ;  /* 0x00000010b90a7c24 */ /* 0x002fe2000f8e02ff */
[-C--:B------:R-:W-:Y:S01]  /*7ea0*/  LEA.HI.X.SX32 R27, R27, R5.reuse, 0x2, P1 ;  /* 0x000000051b1b7211 */ /* 0x080fe200008f16ff */
[----:B------:R1:W-:Y:S01]  /*7eb0*/  STL [R1+0x654], R15 ;  /* 0x0006540f01007387 */ /* 0x0003e20000100800 */
[-C--:B------:R-:W-:Y:S01]  /*7ec0*/  IADD3 R30, P1, PT, R30, R4.reuse, RZ ;  /* 0x000000041e1e7210 */ /* 0x080fe20007f3e0ff */
[----:B------:R-:W-:Y:S01]  /*7ed0*/  IMAD R204, R204, UR16, RZ ;  /* 0x00000010cccc7c24 */ /* 0x000fe2000f8e02ff */
[-C--:B------:R-:W-:Y:S01]  /*7ee0*/  LEA.HI.X.SX32 R25, R25, R5.reuse, 0x2, P6 ;  /* 0x0000000519197211 */ /* 0x080fe200030f16ff */
[----:B------:R1:W-:Y:S01]  /*7ef0*/  STL.64 [R1+0x660], R16 ;  /* 0x0006601001007387 */ /* 0x0003e20000100a00 */
[-C--:B------:R-:W-:Y:S01]  /*7f00*/  IADD3 R28, P6, PT, R28, R4.reuse, RZ ;  /* 0x000000041c1c7210 */ /* 0x080fe20007fde0ff */
[----:B----4-:R-:W-:Y:S01]  /*7f10*/  IMAD R14, R189, UR16, RZ ;  /* 0x00000010bd0e7c24 */ /* 0x010fe2000f8e02ff */
[-C--:B------:R-:W-:Y:S01]  /*7f20*/  LEA.HI.X.SX32 R31, R31, R5.reuse, 0x2, P1 ;  /* 0x000000051f1f7211 */ /* 0x080fe200008f16ff */
[----:B------:R4:W-:Y:S01]  /*7f30*/  STL.64 [R1+0x668], R18 ;  /* 0x0006681201007387 */ /* 0x0009e20000100a00 */
[-C--:B------:R-:W-:Y:S01]  /*7f40*/  IADD3 R34, P1, PT, R34, R4.reuse, RZ ;  /* 0x0000000422227210 */ /* 0x080fe20007f3e0ff */
[----:B-1----:R-:W-:Y:S01]  /*7f50*/  IMAD R15, R193, UR16, RZ ;  /* 0x00000010c10f7c24 */ /* 0x002fe2000f8e02ff */
[-C--:B------:R-:W-:Y:S01]  /*7f60*/  LEA.HI.X.SX32 R29, R29, R5.reuse, 0x2, P6 ;  /* 0x000000051d1d7211 */ /* 0x080fe200030f16ff */
[----:B------:R1:W-:Y:S01]  /*7f70*/  STL.64 [R1+0x670], R20 ;  /* 0x0006701401007387 */ /* 0x0003e20000100a00 */
[-C--:B------:R-:W-:Y:S01]  /*7f80*/  IADD3 R32, P6, PT, R32, R4.reuse, RZ ;  /* 0x0000000420207210 */ /* 0x080fe20007fde0ff */
[----:B------:R-:W-:Y:S01]  /*7f90*/  IMAD R207, R207, UR16, RZ ;  /* 0x00000010cfcf7c24 */ /* 0x000fe2000f8e02ff */
[-C--:B------:R-:W-:Y:S01]  /*7fa0*/  LEA.HI.X.SX32 R35, R35, R5.reuse, 0x2, P1 ;  /* 0x0000000523237211 */ /* 0x080fe200008f16ff */
[----:B------:R1:W-:Y:S01]  /*7fb0*/  STL.64 [R1+0x678], R22 ;  /* 0x0006781601007387 */ /* 0x0003e20000100a00 */
[-C--:B------:R-:W-:Y:S01]  /*7fc0*/  IADD3 R38, P1, PT, R38, R4.reuse, RZ ;  /* 0x0000000426267210 */ /* 0x080fe20007f3e0ff */
[----:B------:R-:W-:Y:S01]  /*7fd0*/  IMAD R16, R160, UR16, RZ ;  /* 0x00000010a0107c24 */ /* 0x000fe2000f8e02ff */
[-C--:B------:R-:W-:Y:S01]  /*7fe0*/  LEA.HI.X.SX32 R33, R33, R5.reuse, 0x2, P6 ;  /* 0x0000000521217211 */ /* 0x080fe200030f16ff */
[----:B------:R-:W-:Y:S01]  /*7ff0*/  IMAD R17, R164, UR16, RZ ;  /* 0x00000010a4117c24 */ /* 0x000fe2000f8e02ff */
[-C--:B------:R-:W-:Y:S01]  /*8000*/  IADD3 R36, P6, PT, R36, R4.reuse, RZ ;  /* 0x0000000424247210 */ /* 0x080fe20007fde0ff */
[----:B----4-:R-:W-:Y:S01]  /*8010*/  IMAD R18, R165, UR16, RZ ;  /* 0x00000010a5127c24 */ /* 0x010fe2000f8e02ff */
[-C--:B------:R-:W-:Y:S01]  /*8020*/  LEA.HI.X.SX32 R39, R39, R5.reuse, 0x2, P1 ;  /* 0x0000000527277211 */ /* 0x080fe200008f16ff */
[----:B-1----:R-:W-:Y:S01]  /*8030*/  IMAD R20, R152, UR16, RZ ;  /* 0x0000001098147c24 */ /* 0x002fe2000f8e02ff */
[-C--:B------:R-:W-:Y:S01]  /*8040*/  IADD3 R42, P1, PT, R42, R4.reuse, RZ ;  /* 0x000000042a2a7210 */ /* 0x080fe20007f3e0ff */
[----:B------:R-:W-:Y:S01]  /*8050*/  IMAD R251, R197, UR16, RZ ;  /* 0x00000010c5fb7c24 */ /* 0x000fe2000f8e02ff */
[-C--:B------:R-:W-:Y:S01]  /*8060*/  LEA.HI.X.SX32 R37, R37, R5.reuse, 0x2, P6 ;  /* 0x0000000525257211 */ /* 0x080fe200030f16ff */
[----:B------:R-:W-:Y:S01]  /*8070*/  IMAD R23, R156, UR16, RZ ;  /* 0x000000109c177c24 */ /* 0x000fe2000f8e02ff */
        /* <DEDUP_REMOVED lines=28> */
[-C--:B------:R-:W-:Y:S01]  /*8240*/  LEA R58, P1, R58, R4.reuse, 0x7 ;  /* 0x000000043a3a7211 */ /* 0x080fe200078238ff */
        /* <DEDUP_REMOVED lines=16> */
[----:B------:R1:W-:Y:S01]  /*8350*/  STL.64 [R1+0x680], R24 ;  /* 0x0006801801007387 */ /* 0x0003e20000100a00 */
        /* <DEDUP_REMOVED lines=20> */
[----:B------:R-:W-:Y:S01]  /*84a0*/  LEA.HI.X.SX32 R75, R75, R5, 0x2, P1 ;  /* 0x000000054b4b7211 */ /* 0x000fe200008f16ff */
[----:B------:R-:W-:Y:S01]  /*84b0*/  IMAD R235, R235, UR16, RZ ;  /* 0x00000010ebeb7c24 */ /* 0x000fe2000f8e02ff */
[----:B------:R-:W-:-:S02]  /*84c0*/  IADD3 R78, P1, PT, R78, R4, RZ ;  /* 0x000000044e4e7210 */ /* 0x000fc40007f3e0ff */
[-C--:B------:R-:W-:Y:S02]  /*84d0*/  LEA.HI.X.SX32 R73, R73, R5.reuse, 0x2, P6 ;  /* 0x0000000549497211 */ /* 0x080fe400030f16ff */
[-C--:B------:R-:W-:Y:S02]  /*84e0*/  IADD3 R76, P6, PT, R76, R4.reuse, RZ ;  /* 0x000000044c4c7210 */ /* 0x080fe40007fde0ff */
[-C--:B------:R-:W-:Y:S02]  /*84f0*/  LEA.HI.X.SX32 R79, R79, R5.reuse, 0x2, P1 ;  /* 0x000000054f4f7211 */ /* 0x080fe400008f16ff */
[-C--:B------:R-:W-:Y:S02]  /*8500*/  IADD3 R82, P1, PT, R82, R4.reuse, RZ ;  /* 0x0000000452527210 */ /* 0x080fe40007f3e0ff */
[----:B------:R-:W-:Y:S02]  /*8510*/  LEA.HI.X.SX32 R77, R77, R5, 0x2, P6 ;  /* 0x000000054d4d7211 */ /* 0x000fe400030f16ff */
        /* <DEDUP_REMOVED lines=26> */
[-C--:B------:R-:W-:Y:S02]  /*86c0*/  LEA R110, P1, R111, R0.reuse, 0x2 ;  /* 0x000000006f6e7211 */ /* 0x080fe400078210ff */
[----:B------:R-:W-:Y:S02]  /*86d0*/  LEA.HI.X.SX32 R105, R105, R5, 0x2, P6 ;  /* 0x0000000569697211 */ /* 0x000fe400030f16ff */
[----:B------:R-:W-:Y:S02]  /*86e0*/  LEA R108, P6, R109, R0, 0x2 ;  /* 0x000000006d6c7211 */ /* 0x000fe400078c10ff */
[----:B------:R-:W-:Y:S02]  /*86f0*/  LEA.HI.X.SX32 R111, R111, R2, 0x2, P1 ;  /* 0x000000026f6f7211 */ /* 0x000fe400008f16ff */
[----:B------:R-:W-:-:S02]  /*8700*/  LEA R114, P1, R115, R0, 0x2 ;  /* 0x0000000073727211 */ /* 0x000fc400078210ff */
[----:B------:R-:W-:Y:S02]  /*8710*/  LEA.HI.X.SX32 R109, R109, R2, 0x2, P6 ;  /* 0x000000026d6d7211 */ /* 0x000fe400030f16ff */
[----:B------:R-:W-:Y:S02]  /*8720*/  LEA R112, P6, R113, R0, 0x2 ;  /* 0x0000000071707211 */ /* 0x000fe400078c10ff */
        /* <DEDUP_REMOVED lines=30> */
[----:B------:R-:W-:Y:S01]  /*8910*/  LEA.HI.X.SX32 R141, R141, R2, 0x2, P6 ;  /* 0x000000028d8d7211 */ /* 0x000fe200030f16ff */
[----:B--2---:R-:W-:Y:S01]  /*8920*/  IMAD R183, R183, UR16, RZ ;  /* 0x00000010b7b77c24 */ /* 0x004fe2000f8e02ff */
[----:B------:R-:W-:Y:S02]  /*8930*/  LEA R144, P6, R145, R0, 0x2 ;  /* 0x0000000091907211 */ /* 0x000fe400078c10ff */
[----:B------:R-:W-:Y:S02]  /*8940*/  LEA.HI.X.SX32 R147, R147, R2, 0x2, P1 ;  /* 0x0000000293937211 */ /* 0x000fe400008f16ff */
[----:B------:R-:W-:-:S02]  /*8950*/  LEA R150, P1, R151, R0, 0x2 ;  /* 0x0000000097967211 */ /* 0x000fc400078210ff */
[----:B------:R-:W-:Y:S02]  /*8960*/  LEA.HI.X.SX32 R145, R145, R2, 0x2, P6 ;  /* 0x0000000291917211 */ /* 0x000fe400030f16ff */
[----:B------:R-:W-:Y:S02]  /*8970*/  LEA R148, P6, R149, R0, 0x2 ;  /* 0x0000000095947211 */ /* 0x000fe400078c10ff */
[----:B------:R-:W-:Y:S02]  /*8980*/  LEA.HI.X.SX32 R151, R151, R2, 0x2, P1 ;  /* 0x0000000297977211 */ /* 0x000fe400008f16ff */
[----:B------:R-:W-:Y:S02]  /*8990*/  LEA R154, P1, R155, R0, 0x2 ;  /* 0x000000009b9a7211 */ /* 0x000fe400078210ff */
[----:B------:R-:W-:Y:S01]  /*89a0*/  LEA.HI.X.SX32 R149, R149, R2, 0x2, P6 ;  /* 0x0000000295957211 */ /* 0x000fe200030f16ff */
[----:B---3--:R-:W-:Y:S01]  /*89b0*/  IMAD R179, R179, UR16, RZ ;  /* 0x00000010b3b37c24 */ /* 0x008fe2000f8e02ff */
        /* <DEDUP_REMOVED lines=14> */
[C---:B------:R-:W-:Y:S02]  /*8aa0*/  LEA R170, P1, R171.reuse, R0, 0x2 ;  /* 0x00000000abaa7211 */ /* 0x040fe400078210ff */
        /* <DEDUP_REMOVED lines=63> */
[----:B-1----:R-:W-:-:S02]  /*8ea0*/  LEA R24, P1, R237, R0, 0x2 ;  /* 0x00000000ed187211 */ /* 0x002fc400078210ff */
[----:B------:R-:W-:Y:S02]  /*8eb0*/  LEA.HI.X.SX32 R229, R232, R2, 0x2, P6 ;  /* 0x00000002e8e57211 */ /* 0x000fe400030f16ff */
[----:B------:R-:W-:Y:S02]  /*8ec0*/  LEA R232, P6, R236, R0, 0x2 ;  /* 0x00000000ece87211 */ /* 0x000fe400078c10ff */
[-C--:B------:R-:W-:Y:S01]  /*8ed0*/  LEA.HI.X.SX32 R25, R237, R2.reuse, 0x2, P1 ;  /* 0x00000002ed197211 */ /* 0x080fe200008f16ff */
[----:B------:R-:W-:Y:S01]  /*8ee0*/  IMAD R237, R234, UR16, RZ ;  /* 0x00000010eaed7c24 */ /* 0x000fe2000f8e02ff */
[----:B------:R-:W-:Y:S02]  /*8ef0*/  LEA.HI.X.SX32 R233, R236, R2, 0x2, P6 ;  /* 0x00000002ece97211 */ /* 0x000fe400030f16ff */
[C---:B----4-:R-:W-:Y:S01]  /*8f00*/  LEA R26, P6, R239.reuse, R0, 0x2 ;  /* 0x00000000ef1a7211 */ /* 0x050fe200078c10ff */
[----:B------:R1:W-:Y:S03]  /*8f10*/  STL.64 [R1+0x20], R24 ;  /* 0x0000201801007387 */ /* 0x0003e60000100a00 */
[----:B------:R-:W-:-:S05]  /*8f20*/  LEA.HI.X.SX32 R27, R239, R2, 0x2, P6 ;  /* 0x00000002ef1b7211 */ /* 0x000fca00030f16ff */
[----:B------:R2:W-:Y:S01]  /*8f30*/  STL.64 [R1+0x18], R26 ;  /* 0x0000181a01007387 */ /* 0x0005e20000100a00 */
[----:B-1----:R-:W-:-:S04]  /*8f40*/  LEA R24, P1, R240, R0, 0x2 ;  /* 0x00000000f0187211 */ /* 0x002fc800078210ff */
[----:B------:R-:W-:Y:S01]  /*8f50*/  LEA.HI.X.SX32 R25, R240, R2, 0x2, P1 ;  /* 0x00000002f0197211 */ /* 0x000fe200008f16ff */
[----:B------:R-:W-:Y:S02]  /*8f60*/  IMAD.MOV.U32 R236, RZ, RZ, R10 ;  /* 0x000000ffffec7224 */ /* 0x000fe400078e000a */
[----:B------:R-:W-:Y:S01]  /*8f70*/  IMAD.MOV.U32 R240, RZ, RZ, R16 ;  /* 0x000000fffff07224 */ /* 0x000fe200078e0010 */
[C---:B--2---:R-:W-:Y:S01]  /*8f80*/  LEA R26, P6, R242.reuse, R0, 0x2 ;  /* 0x00000000f21a7211 */ /* 0x044fe200078c10ff */
[----:B------:R1:W-:Y:S03]  /*8f90*/  STL.64 [R1+0x28], R24 ;  /* 0x0000281801007387 */ /* 0x0003e60000100a00 */
[----:B------:R-:W-:-:S05]  /*8fa0*/  LEA.HI.X.SX32 R27, R242, R2, 0x2, P6 ;  /* 0x00000002f21b7211 */ /* 0x000fca00030f16ff */
[----:B------:R2:W-:Y:S01]  /*8fb0*/  STL.64 [R1+0x30], R26 ;  /* 0x0000301a01007387 */ /* 0x0005e20000100a00 */
[----:B-1----:R-:W-:-:S04]  /*8fc0*/  LEA R24, P1, R244, R0, 0x2 ;  /* 0x00000000f4187211 */ /* 0x002fc800078210ff */
[----:B------:R-:W-:Y:S01]  /*8fd0*/  LEA.HI.X.SX32 R25, R244, R2, 0x2, P1 ;  /* 0x00000002f4197211 */ /* 0x000fe200008f16ff */
[----:B--2---:R1:W5:Y:S01]  /*8fe0*/  LDL.LU.64 R26, [R1+0x688] ;  /* 0x00068800011a7983 */ /* 0x0043620000300a00 */
[----:B------:R-:W-:-:S03]  /*8ff0*/  IMAD.MOV.U32 R242, RZ, RZ, R17 ;  /* 0x000000fffff27224 */ /* 0x000fc600078e0011 */
[----:B------:R-:W2:Y:S01]  /*9000*/  LDL.LU R234, [R1+0x7c] ;  /* 0x00007c0001ea7983 */ /* 0x000ea20000300800 */
[----:B------:R-:W-:-:S03]  /*9010*/  LEA R16, P6, R245, R0, 0x2 ;  /* 0x00000000f5107211 */ /* 0x000fc600078c10ff */
[----:B------:R3:W-:Y:S04]  /*9020*/  STL.64 [R1+0x40], R24 ;  /* 0x0000401801007387 */ /* 0x0007e80000100a00 */
[----:B---3--:R1:W5:Y:S01]  /*9030*/  LDL.LU.64 R24, [R1+0x680] ;  /* 0x0006800001187983 */ /* 0x0083620000300a00 */
[----:B------:R-:W-:Y:S01]  /*9040*/  LEA.HI.X.SX32 R17, R245, R2, 0x2, P6 ;  /* 0x00000002f5117211 */ /* 0x000fe200030f16ff */
[----:B------:R-:W-:Y:S01]  /*9050*/  IMAD.MOV.U32 R244, RZ, RZ, R23 ;  /* 0x000000fffff47224 */ /* 0x000fe200078e0017 */
[----:B------:R-:W-:Y:S01]  /*9060*/  LEA R22, P1, R247, R0, 0x2 ;  /* 0x00000000f7167211 */ /* 0x000fe200078210ff */
[----:B------:R-:W3:Y:S01]  /*9070*/  LDL.LU R10, [R1+0x94] ;  /* 0x00009400010a7983 */ /* 0x000ee20000300800 */
[----:B------:R-:W-:-:S03]  /*9080*/  IMAD R238, R238, UR16, RZ ;  /* 0x00000010eeee7c24 */ /* 0x000fc6000f8e02ff */
[----:B------:R4:W-:Y:S01]  /*9090*/  STL.64 [R1+0x38], R16 ;  /* 0x0000381001007387 */ /* 0x0009e20000100a00 */
[----:B------:R-:W-:-:S05]  /*90a0*/  LEA.HI.X.SX32 R23, R247, R2, 0x2, P1 ;  /* 0x00000002f7177211 */ /* 0x000fca00008f16ff */
[----:B------:R1:W-:Y:S01]  /*90b0*/  STL.64 [R1+0x48], R22 ;  /* 0x0000481601007387 */ /* 0x0003e20000100a00 */
[----:B----4-:R-:W-:-:S04]  /*90c0*/  LEA R16, P6, R252, R0, 0x2 ;  /* 0x00000000fc107211 */ /* 0x010fc800078c10ff */
[----:B------:R-:W-:Y:S02]  /*90d0*/  LEA.HI.X.SX32 R17, R252, R2, 0x2, P6 ;  /* 0x00000002fc117211 */ /* 0x000fe400030f16ff */
[----:B-1----:R-:W-:-:S03]  /*90e0*/  LEA R22, P1, R20, R0, 0x2 ;  /* 0x0000000014167211 */ /* 0x002fc600078210ff */
[----:B------:R1:W-:Y:S01]  /*90f0*/  STL.64 [R1+0x50], R16 ;  /* 0x0000501001007387 */ /* 0x0003e20000100a00 */
[----:B------:R-:W-:Y:S02]  /*9100*/  LEA.HI.X.SX32 R23, R20, R2, 0x2, P1 ;  /* 0x0000000214177211 */ /* 0x000fe400008f16ff */
[----:B------:R-:W-:-:S03]  /*9110*/  LEA R20, P1, R240, R0, 0x2 ;  /* 0x00000000f0147211 */ /* 0x000fc600078210ff */
[----:B------:R4:W-:Y:S01]  /*9120*/  STL.64 [R1+0x60], R22 ;  /* 0x0000601601007387 */ /* 0x0009e20000100a00 */
[----:B-1----:R-:W-:-:S04]  /*9130*/  LEA R16, P6, R244, R0, 0x2 ;  /* 0x00000000f4107211 */ /* 0x002fc800078c10ff */
[-C--:B------:R-:W-:Y:S01]  /*9140*/  LEA.HI.X.SX32 R17, R244, R2.reuse, 0x2, P6 ;  /* 0x00000002f4117211 */ /* 0x080fe200030f16ff */
[----:B----4-:R1:W5:Y:S01]  /*9150*/  LDL.LU.64 R22, [R1+0x678] ;  /* 0x0006780001167983 */ /* 0x0103620000300a00 */
[----:B------:R-:W-:Y:S01]  /*9160*/  IMAD.MOV.U32 R245, RZ, RZ, R21 ;  /* 0x000000fffff57224 */ /* 0x000fe200078e0015 */
[----:B------:R-:W-:Y:S02]  /*9170*/  LEA.HI.X.SX32 R21, R240, R2, 0x2, P1 ;  /* 0x00000002f0157211 */ /* 0x000fe400008f16ff */
[----:B------:R-:W4:Y:S04]  /*9180*/  LDL.LU R239, [R1+0xb0] ;  /* 0x0000b00001ef7983 */ /* 0x000f280000300800 */
[----:B------:R1:W-:Y:S04]  /*9190*/  STL.64 [R1+0x58], R16 ;  /* 0x0000581001007387 */ /* 0x0003e80000100a00 */
[----:B------:R-:W2:Y:S01]  /*91a0*/  LDL.LU R240, [R1+0xc0] ;  /* 0x0000c00001f07983 */ /* 0x000ea20000300800 */
[----:B-1----:R-:W-:-:S03]  /*91b0*/  LEA R16, P6, R242, R0, 0x2 ;  /* 0x00000000f2107211 */ /* 0x002fc600078c10ff */
[----:B------:R1:W-:Y:S01]  /*91c0*/  STL.64 [R1+0x68], R20 ;  /* 0x0000681401007387 */ /* 0x0003e20000100a00 */
[----:B------:R-:W-:-:S05]  /*91d0*/  LEA.HI.X.SX32 R17, R242, R2, 0x2, P6 ;  /* 0x00000002f2117211 */ /* 0x000fca00030f16ff */
[----:B------:R1:W-:Y:S02]  /*91e0*/  STL.64 [R1+0x70], R16 ;  /* 0x0000701001007387 */ /* 0x0003e40000100a00 */
[----:B-1----:R-:W-:-:S04]  /*91f0*/  LEA R20, P1, R18, R0, 0x2 ;  /* 0x0000000012147211 */ /* 0x002fc800078210ff */
[----:B------:R-:W-:Y:S02]  /*9200*/  LEA.HI.X.SX32 R21, R18, R2, 0x2, P1 ;  /* 0x0000000212157211 */ /* 0x000fe400008f16ff */
[----:B------:R-:W-:-:S03]  /*9210*/  LEA R16, P6, R6, R0, 0x2 ;  /* 0x0000000006107211 */ /* 0x000fc600078c10ff */
[----:B------:R1:W-:Y:S01]  /*9220*/  STL.64 [R1+0x80], R20 ;  /* 0x0000801401007387 */ /* 0x0003e20000100a00 */
[----:B------:R-:W-:Y:S02]  /*9230*/  LEA.HI.X.SX32 R17, R6, R2, 0x2, P6 ;  /* 0x0000000206117211 */ /* 0x000fe400030f16ff */
[C---:B------:R-:W-:Y:S01]  /*9240*/  LEA R18, P1, R8.reuse, R0, 0x2 ;  /* 0x0000000008127211 */ /* 0x040fe200078210ff */
[----:B------:R-:W-:Y:S01]  /*9250*/  IMAD.MOV.U32 R244, RZ, RZ, R19 ;  /* 0x000000fffff47224 */ /* 0x000fe200078e0013 */
[----:B-1----:R1:W5:Y:S04]  /*9260*/  LDL.LU.64 R20, [R1+0x670] ;  /* 0x0006700001147983 */ /* 0x0023680000300a00 */
[----:B------:R-:W2:Y:S04]  /*9270*/  LDL.LU R242, [R1+0xd0] ;  /* 0x0000d00001f27983 */ /* 0x000ea80000300800 */
[----:B------:R-:W2:Y:S01]  /*9280*/  LDL.LU R6, [R1+0xe0] ;  /* 0x0000e00001067983 */ /* 0x000ea20000300800 */
[----:B------:R-:W-:-:S03]  /*9290*/  LEA.HI.X.SX32 R19, R8, R2, 0x2, P1 ;  /* 0x0000000208137211 */ /* 0x000fc600008f16ff */
[----:B------:R1:W-:Y:S01]  /*92a0*/  STL.64 [R1+0x78], R16 ;  /* 0x0000781001007387 */ /* 0x0003e20000100a00 */
[----:B------:R-:W-:Y:S02]  /*92b0*/  IMAD.MOV.U32 R252, RZ, RZ, R9 ;  /* 0x000000fffffc7224 */ /* 0x000fe400078e0009 */
[----:B------:R-:W-:Y:S01]  /*92c0*/  IMAD.MOV.U32 R9, RZ, RZ, R236 ;  /* 0x000000ffff097224 */ /* 0x000fe200078e00ec */
[----:B------:R1:W-:Y:S01]  /*92d0*/  STL.64 [R1+0x88], R18 ;  /* 0x0000881201007387 */ /* 0x0003e20000100a00 */
[-C--:B------:R-:W-:Y:S02]  /*92e0*/  LEA R8, P1, R249, R0.reuse, 0x2 ;  /* 0x00000000f9087211 */ /* 0x080fe400078210ff */
[----:B-1----:R-:W-:-:S04]  /*92f0*/  LEA R16, P6, R7, R0, 0x2 ;  /* 0x0000000007107211 */ /* 0x002fc800078c10ff */
[----:B------:R-:W-:Y:S01]  /*9300*/  LEA.HI.X.SX32 R17, R7, R2, 0x2, P6 ;  /* 0x0000000207117211 */ /* 0x000fe200030f16ff */
[----:B------:R1:W5:Y:S01]  /*9310*/  LDL.LU.64 R18, [R1+0x668] ;  /* 0x0006680001127983 */ /* 0x0003620000300a00 */
[----:B------:R-:W-:Y:S02]  /*9320*/  IMAD.MOV.U32 R247, RZ, RZ, R11 ;  /* 0x000000fffff77224 */ /* 0x000fe400078e000b */
[----:B------:R-:W-:Y:S01]  /*9330*/  IMAD.MOV.U32 R11, RZ, RZ, R9 ;  /* 0x000000ffff0b7224 */ /* 0x000fe200078e0009 */
[----:B------:R1:W-:Y:S04]  /*9340*/  STL.64 [R1+0x90], R16 ;  /* 0x0000901001007387 */ /* 0x0003e80000100a00 */
[----:B-1----:R1:W5:Y:S04]  /*9350*/  LDL.LU.64 R16, [R1+0x660] ;  /* 0x0006600001107983 */ /* 0x0023680000300a00 */
[----:B------:R-:W2:Y:S01]  /*9360*/  LDL.LU R7, [R1+0xf0] ;  /* 0x0000f00001077983 */ /* 0x000ea20000300800 */
[----:B---3--:R-:W-:Y:S01]  /*9370*/  IMAD R236, R10, UR16, RZ ;  /* 0x000000100aec7c24 */ /* 0x008fe2000f8e02ff */
[----:B------:R-:W-:-:S02]  /*9380*/  LEA R10, P6, R9, R0, 0x2 ;  /* 0x00000000090a7211 */ /* 0x000fc400078c10ff */
[-C--:B------:R-:W-:Y:S02]  /*9390*/  LEA.HI.X.SX32 R9, R249, R2.reuse, 0x2, P1 ;  /* 0x00000002f9097211 */ /* 0x080fe400008f16ff */
[----:B------:R-:W3:Y:S01]  /*93a0*/  LDL.LU R249, [R1+0x100] ;  /* 0x0001000001f97983 */ /* 0x000ee20000300800 */
[----:B------:R-:W-:-:S03]  /*93b0*/  LEA.HI.X.SX32 R11, R11, R2, 0x2, P6 ;  /* 0x000000020b0b7211 */ /* 0x000fc600030f16ff */
[----:B------:R1:W-:Y:S04]  /*93c0*/  STL.64 [R1+0x98], R8 ;  /* 0x0000980801007387 */ /* 0x0003e80000100a00 */
[----:B------:R1:W-:Y:S02]  /*93d0*/  STL.64 [R1+0xa0], R10 ;  /* 0x0000a00a01007387 */ /* 0x0003e40000100a00 */
[----:B-1----:R-:W-:-:S04]  /*93e0*/  LEA R8, P1, R14, R0, 0x2 ;  /* 0x000000000e087211 */ /* 0x002fc800078210ff */
[----:B------:R-:W-:Y:S01]  /*93f0*/  LEA.HI.X.SX32 R9, R14, R2, 0x2, P1 ;  /* 0x000000020e097211 */ /* 0x000fe200008f16ff */
[----:B------:R-:W-:Y:S01]  /*9400*/  IMAD.MOV.U32 R11, RZ, RZ, R245 ;  /* 0x000000ffff0b7224 */ /* 0x000fe200078e00f5 */
[C---:B------:R-:W-:Y:S01]  /*9410*/  LEA R10, P6, R15.reuse, R0, 0x2 ;  /* 0x000000000f0a7211 */ /* 0x040fe200078c10ff */
[----:B------:R1:W5:Y:S04]  /*9420*/  LDL.LU R14, [R1+0x658] ;  /* 0x00065800010e7983 */ /* 0x0003680000300800 */
[----:B------:R-:W2:Y:S04]  /*9430*/  LDL.LU R245, [R1+0x10c] ;  /* 0x00010c0001f57983 */ /* 0x000ea80000300800 */
[----:B------:R1:W-:Y:S02]  /*9440*/  STL.64 [R1+0xa8], R8 ;  /* 0x0000a80801007387 */ /* 0x0003e40000100a00 */
[----:B-1----:R-:W-:Y:S01]  /*9450*/  IMAD.MOV.U32 R9, RZ, RZ, R11 ;  /* 0x000000ffff097224 */ /* 0x002fe200078e000b */
[----:B------:R-:W-:-:S02]  /*9460*/  LEA.HI.X.SX32 R11, R15, R2, 0x2, P6 ;  /* 0x000000020f0b7211 */ /* 0x000fc400030f16ff */
[-C--:B------:R-:W-:Y:S01]  /*9470*/  LEA R8, P1, R251, R0.reuse, 0x2 ;  /* 0x00000000fb087211 */ /* 0x080fe200078210ff */
[----:B------:R1:W5:Y:S04]  /*9480*/  LDL.LU R15, [R1+0x654] ;  /* 0x00065400010f7983 */ /* 0x0003680000300800 */
[----:B------:R1:W-:Y:S02]  /*9490*/  STL.64 [R1+0xb0], R10 ;  /* 0x0000b00a01007387 */ /* 0x0003e40000100a00 */
[----:B-1----:R-:W-:Y:S01]  /*94a0*/  LEA R10, P6, R9, R0, 0x2 ;  /* 0x00000000090a7211 */ /* 0x002fe200078c10ff */
[----:B------:R-:W-:Y:S01]  /*94b0*/  IMAD.MOV.U32 R11, RZ, RZ, R9 ;  /* 0x000000ffff0b7224 */ /* 0x000fe200078e0009 */
[-C--:B------:R-:W-:Y:S02]  /*94c0*/  LEA.HI.X.SX32 R9, R251, R2.reuse, 0x2, P1 ;  /* 0x00000002fb097211 */ /* 0x080fe400008f16ff */
[----:B------:R-:W4:Y:S02]  /*94d0*/  LDL.LU R251, [R1+0x114] ;  /* 0x0001140001fb7983 */ /* 0x000f240000300800 */
[----:B------:R-:W-:-:S02]  /*94e0*/  LEA.HI.X.SX32 R11, R11, R2, 0x2, P6 ;  /* 0x000000020b0b7211 */ /* 0x000fc400030f16ff */
[----:B------:R1:W-:Y:S04]  /*94f0*/  STL.64 [R1+0xb8], R8 ;  /* 0x0000b80801007387 */ /* 0x0003e80000100a00 */
[----:B------:R1:W-:Y:S02]  /*9500*/  STL.64 [R1+0xc0], R10 ;  /* 0x0000c00a01007387 */ /* 0x0003e40000100a00 */
[----:B-1----:R-:W-:-:S04]  /*9510*/  LEA R8, P1, R12, R0, 0x2 ;  /* 0x000000000c087211 */ /* 0x002fc800078210ff */
[----:B------:R-:W-:Y:S01]  /*9520*/  LEA.HI.X.SX32 R9, R12, R2, 0x2, P1 ;  /* 0x000000020c097211 */ /* 0x000fe200008f16ff */
[----:B------:R-:W-:Y:S01]  /*9530*/  IMAD.MOV.U32 R11, RZ, RZ, R244 ;  /* 0x000000ffff0b7224 */ /* 0x000fe200078e00f4 */
[C---:B------:R-:W-:Y:S01]  /*9540*/  LEA R10, P6, R13.reuse, R0, 0x2 ;  /* 0x000000000d0a7211 */ /* 0x040fe200078c10ff */
[----:B------:R1:W5:Y:S04]  /*9550*/  LDL.LU R12, [R1+0x650] ;  /* 0x00065000010c7983 */ /* 0x0003680000300800 */
[----:B------:R-:W4:Y:S04]  /*9560*/  LDL.LU R244, [R1+0x124] ;  /* 0x0001240001f47983 */ /* 0x000f280000300800 */
[----:B------:R1:W-:Y:S02]  /*9570*/  STL.64 [R1+0xc8], R8 ;  /* 0x0000c80801007387 */ /* 0x0003e40000100a00 */
[----:B-1----:R-:W-:Y:S01]  /*9580*/  IMAD.MOV.U32 R9, RZ, RZ, R11 ;  /* 0x000000ffff097224 */ /* 0x002fe200078e000b */
[----:B------:R-:W-:-:S02]  /*9590*/  LEA.HI.X.SX32 R11, R13, R2, 0x2, P6 ;  /* 0x000000020d0b7211 */ /* 0x000fc400030f16ff */
[C---:B------:R-:W-:Y:S01]  /*95a0*/  LEA R8, P1, R248.reuse, R0, 0x2 ;  /* 0x00000000f8087211 */ /* 0x040fe200078210ff */
[----:B------:R1:W5:Y:S04]  /*95b0*/  LDL.LU R13, [R1+0x64c] ;  /* 0x00064c00010d7983 */ /* 0x0003680000300800 */
[----:B------:R1:W-:Y:S02]  /*95c0*/  STL.64 [R1+0xd0], R10 ;  /* 0x0000d00a01007387 */ /* 0x0003e40000100a00 */
[----:B-1----:R-:W-:Y:S01]  /*95d0*/  IMAD.MOV.U32 R11, RZ, RZ, R9 ;  /* 0x000000ffff0b7224 */ /* 0x002fe200078e0009 */
[----:B------:R-:W-:Y:S02]  /*95e0*/  LEA.HI.X.SX32 R9, R248, R2, 0x2, P1 ;  /* 0x00000002f8097211 */ /* 0x000fe400008f16ff */
[C---:B------:R-:W-:Y:S01]  /*95f0*/  LEA R10, P6, R3.reuse, R0, 0x2 ;  /* 0x00000000030a7211 */ /* 0x040fe200078c10ff */
[----:B------:R-:W4:Y:S04]  /*9600*/  LDL.LU R248, [R1+0x134] ;  /* 0x0001340001f87983 */ /* 0x000f280000300800 */
[----:B------:R1:W-:Y:S02]  /*9610*/  STL.64 [R1+0xd8], R8 ;  /* 0x0000d80801007387 */ /* 0x0003e40000100a00 */
[----:B-1----:R-:W-:Y:S01]  /*9620*/  IMAD.MOV.U32 R9, RZ, RZ, R11 ;  /* 0x000000ffff097224 */ /* 0x002fe200078e000b */
[----:B------:R-:W-:-:S02]  /*9630*/  LEA.HI.X.SX32 R11, R3, R2, 0x2, P6 ;  /* 0x00000002030b7211 */ /* 0x000fc400030f16ff */
[CC--:B------:R-:W-:Y:S01]  /*9640*/  LEA R8, P1, R252.reuse, R0.reuse, 0x2 ;  /* 0x00000000fc087211 */ /* 0x0c0fe200078210ff */
[----:B------:R-:W4:Y:S04]  /*9650*/  LDL.LU R3, [R1+0x648] ;  /* 0x0006480001037983 */ /* 0x000f280000300800 */
[----:B------:R1:W-:Y:S02]  /*9660*/  STL.64 [R1+0xe0], R10 ;  /* 0x0000e00a01007387 */ /* 0x0003e40000100a00 */
[----:B-1----:R-:W-:Y:S01]  /*9670*/  LEA R10, P6, R9, R0, 0x2 ;  /* 0x00000000090a7211 */ /* 0x002fe200078c10ff */
[----:B------:R-:W-:Y:S01]  /*9680*/  IMAD.MOV.U32 R11, RZ, RZ, R9 ;  /* 0x000000ffff0b7224 */ /* 0x000fe200078e0009 */
[----:B------:R-:W-:-:S05]  /*9690*/  LEA.HI.X.SX32 R9, R252, R2, 0x2, P1 ;  /* 0x00000002fc097211 */ /* 0x000fca00008f16ff */
[----:B------:R1:W-:Y:S01]  /*96a0*/  STL.64 [R1+0xe8], R8 ;  /* 0x0000e80801007387 */ /* 0x0003e20000100a00 */
[----:B------:R-:W-:Y:S02]  /*96b0*/  LEA.HI.X.SX32 R11, R11, R2, 0x2, P6 ;  /* 0x000000020b0b7211 */ /* 0x000fe400030f16ff */
[----:B-1----:R-:W-:-:S04]  /*96c0*/  LEA R8, P1, R247, R0, 0x2 ;  /* 0x00000000f7087211 */ /* 0x002fc800078210ff */
[----:B------:R-:W-:Y:S01]  /*96d0*/  LEA.HI.X.SX32 R9, R247, R2, 0x2, P1 ;  /* 0x00000002f7097211 */ /* 0x000fe200008f16ff */
[----:B---3--:R-:W-:Y:S02]  /*96e0*/  IMAD R252, R249, UR16, RZ ;  /* 0x00000010f9fc7c24 */ /* 0x008fe4000f8e02ff */
[----:B------:R-:W3:Y:S04]  /*96f0*/  LDL.LU R249, [R1+0x144] ;  /* 0x0001440001f97983 */ /* 0x000ee80000300800 */
[----:B------:R1:W-:Y:S04]  /*9700*/  STL.64 [R1+0xf0], R10 ;  /* 0x0000f00a01007387 */ /* 0x0003e80000100a00 */
[----:B------:R2:W-:Y:S01]  /*9710*/  STL.64 [R1+0xf8], R8 ;  /* 0x0000f80801007387 */ /* 0x0005e20000100a00 */
[----:B-1----:R-:W-:-:S04]  /*9720*/  LEA R10, P6, R250, R0, 0x2 ;  /* 0x00000000fa0a7211 */ /* 0x002fc800078c10ff */
[----:B------:R-:W-:Y:S02]  /*9730*/  LEA.HI.X.SX32 R11, R250, R2, 0x2, P6 ;  /* 0x00000002fa0b7211 */ /* 0x000fe400030f16ff */
[----:B------:R-:W3:Y:S01]  /*9740*/  LDL.LU R250, [R1+0x154] ;  /* 0x0001540001fa7983 */ /* 0x000ee20000300800 */
[----:B--2---:R-:W-:-:S03]  /*9750*/  LEA R8, P1, R237, R0, 0x2 ;  /* 0x00000000ed087211 */ /* 0x004fc600078210ff */
[----:B------:R1:W-:Y:S01]  /*9760*/  STL.64 [R1+0x100], R10 ;  /* 0x0001000a01007387 */ /* 0x0003e20000100a00 */
[----:B------:R-:W-:Y:S01]  /*9770*/  LEA.HI.X.SX32 R9, R237, R2, 0x2, P1 ;  /* 0x00000002ed097211 */ /* 0x000fe200008f16ff */
[----:B------:R-:W-:-:S04]  /*9780*/  IMAD R241, R241, UR16, RZ ;  /* 0x00000010f1f17c24 */ /* 0x000fc8000f8e02ff */
[----:B------:R2:W-:Y:S01]  /*9790*/  STL.64 [R1+0x108], R8 ;  /* 0x0001080801007387 */ /* 0x0005e20000100a00 */
[----:B-1----:R-:W-:-:S04]  /*97a0*/  LEA R10, P6, R235, R0, 0x2 ;  /* 0x00000000eb0a7211 */ /* 0x002fc800078c10ff */
[----:B------:R-:W-:Y:S02]  /*97b0*/  LEA.HI.X.SX32 R11, R235, R2, 0x2, P6 ;  /* 0x00000002eb0b7211 */ /* 0x000fe400030f16ff */
[C---:B--2---:R-:W-:Y:S01]  /*97c0*/  LEA R8, P1, R238.reuse, R0, 0x2 ;  /* 0x00000000ee087211 */ /* 0x044fe200078210ff */
[----:B------:R-:W-:Y:S02]  /*97d0*/  IMAD R243, R243, UR16, RZ ;  /* 0x00000010f3f37c24 */ /* 0x000fe4000f8e02ff */
[----:B------:R1:W-:Y:S01]  /*97e0*/  STL.64 [R1+0x110], R10 ;  /* 0x0001100a01007387 */ /* 0x0003e20000100a00 */
[----:B------:R-:W-:Y:S01]  /*97f0*/  LEA.HI.X.SX32 R9, R238, R2, 0x2, P1 ;  /* 0x00000002ee097211 */ /* 0x000fe200008f16ff */
[----:B------:R-:W-:Y:S02]  /*9800*/  IMAD R247, R245, UR16, RZ ;  /* 0x00000010f5f77c24 */ /* 0x000fe4000f8e02ff */
[----:B------:R-:W-:Y:S01]  /*9810*/  IMAD R246, R246, UR16, RZ ;  /* 0x00000010f6f67c24 */ /* 0x000fe2000f8e02ff */
[----:B-1----:R-:W-:Y:S01]  /*9820*/  LEA R10, P6, R241, R0, 0x2 ;  /* 0x00000000f10a7211 */ /* 0x002fe200078c10ff */
[----:B----4-:R-:W-:-:S02]  /*9830*/  IMAD R245, R251, UR16, RZ ;  /* 0x00000010fbf57c24 */ /* 0x010fc4000f8e02ff */
[----:B------:R-:W2:Y:S01]  /*9840*/  LDL.LU R251, [R1+0x174] ;  /* 0x0001740001fb7983 */ /* 0x000ea20000300800 */
[----:B------:R-:W-:-:S03]  /*9850*/  LEA.HI.X.SX32 R11, R241, R2, 0x2, P6 ;  /* 0x00000002f10b7211 */ /* 0x000fc600030f16ff */
[----:B------:R1:W-:Y:S01]  /*9860*/  STL.64 [R1+0x118], R8 ;  /* 0x0001180801007387 */ /* 0x0003e20000100a00 */
[----:B------:R-:W-:-:S03]  /*9870*/  IMAD R234, R234, UR16, RZ ;  /* 0x00000010eaea7c24 */ /* 0x000fc6000f8e02ff */
[----:B------:R4:W-:Y:S01]  /*9880*/  STL.64 [R1+0x120], R10 ;  /* 0x0001200a01007387 */ /* 0x0009e20000100a00 */
[----:B------:R-:W-:Y:S01]  /*9890*/  IMAD R6, R6, UR16, RZ ;  /* 0x0000001006067c24 */ /* 0x000fe2000f8e02ff */
[----:B-1----:R-:W-:-:S04]  /*98a0*/  LEA R8, P1, R243, R0, 0x2 ;  /* 0x00000000f3087211 */ /* 0x002fc800078210ff */
[----:B------:R-:W-:Y:S02]  /*98b0*/  LEA.HI.X.SX32 R9, R243, R2, 0x2, P1 ;  /* 0x00000002f3097211 */ /* 0x000fe400008f16ff */
[C---:B----4-:R-:W-:Y:S01]  /*98c0*/  LEA R10, P6, R246.reuse, R0, 0x2 ;  /* 0x00000000f60a7211 */ /* 0x050fe200078c10ff */
[----:B------:R-:W-:Y:S02]  /*98d0*/  IMAD R7, R7, UR16, RZ ;  /* 0x0000001007077c24 */ /* 0x000fe4000f8e02ff */
[----:B------:R1:W-:Y:S01]  /*98e0*/  STL.64 [R1+0x128], R8 ;  /* 0x0001280801007387 */ /* 0x0003e20000100a00 */
[----:B------:R-:W-:Y:S01]  /*98f0*/  LEA.HI.X.SX32 R11, R246, R2, 0x2, P6 ;  /* 0x00000002f60b7211 */ /* 0x000fe200030f16ff */
[----:B------:R-:W-:Y:S01]  /*9900*/  IMAD.MOV.U32 R246, RZ, RZ, R6 ;  /* 0x000000fffff67224 */ /* 0x000fe200078e0006 */
[-C--:B------:R-:W-:Y:S01]  /*9910*/  LEA R6, P6, R236, R0.reuse, 0x2 ;  /* 0x00000000ec067211 */ /* 0x080fe200078c10ff */
[----:B------:R-:W-:Y:S02]  /*9920*/  IMAD.MOV.U32 R241, RZ, RZ, R7 ;  /* 0x000000fffff17224 */ /* 0x000fe400078e0007 */
[----:B------:R4:W-:Y:S01]  /*9930*/  STL.64 [R1+0x130], R10 ;  /* 0x0001300a01007387 */ /* 0x0009e20000100a00 */
[----:B-1----:R-:W-:Y:S01]  /*9940*/  LEA R8, P1, R234, R0, 0x2 ;  /* 0x00000000ea087211 */ /* 0x002fe200078210ff */
[----:B------:R-:W-:Y:S01]  /*9950*/  IMAD R239, R239, UR16, RZ ;  /* 0x00000010efef7c24 */ /* 0x000fe2000f8e02ff */
[----:B------:R-:W-:-:S02]  /*9960*/  LEA.HI.X.SX32 R7, R236, R2, 0x2, P6 ;  /* 0x00000002ec077211 */ /* 0x000fc400030f16ff */
[----:B------:R-:W-:Y:S01]  /*9970*/  LEA.HI.X.SX32 R9, R234, R2, 0x2, P1 ;  /* 0x00000002ea097211 */ /* 0x000fe200008f16ff */
[----:B------:R-:W-:Y:S01]  /*9980*/  IMAD R240, R240, UR16, RZ ;  /* 0x00000010f0f07c24 */ /* 0x000fe2000f8e02ff */
[----:B----4-:R1:W5:Y:S04]  /*9990*/  LDL.LU.64 R10, [R1+0x640] ;  /* 0x00064000010a7983 */ /* 0x0103680000300a00 */
[----:B------:R-:W4:Y:S01]  /*99a0*/  LDL.LU R234, [R1+0x170] ;  /* 0x0001700001ea7983 */ /* 0x000f220000300800 */
[----:B------:R-:W-:-:S03]  /*99b0*/  IMAD R238, R248, UR16, RZ ;  /* 0x00000010f8ee7c24 */ /* 0x000fc6000f8e02ff */
[----:B------:R-:W2:Y:S04]  /*99c0*/  LDL.LU R248, [R1+0x184] ;  /* 0x0001840001f87983 */ /* 0x000ea80000300800 */
[----:B------:R1:W-:Y:S04]  /*99d0*/  STL.64 [R1+0x138], R8 ;  /* 0x0001380801007387 */ /* 0x0003e80000100a00 */
[----:B------:R-:W2:Y:S04]  /*99e0*/  LDL.LU R236, [R1+0x180] ;  /* 0x0001800001ec7983 */ /* 0x000ea80000300800 */
[----:B------:R1:W-:Y:S02]  /*99f0*/  STL.64 [R1+0x140], R6 ;  /* 0x0001400601007387 */ /* 0x0003e40000100a00 */
[----:B-1----:R-:W-:-:S04]  /*9a00*/  LEA R8, P1, R239, R0, 0x2 ;  /* 0x00000000ef087211 */ /* 0x002fc800078210ff */
[----:B------:R-:W-:Y:S02]  /*9a10*/  LEA.HI.X.SX32 R9, R239, R2, 0x2, P1 ;  /* 0x00000002ef097211 */ /* 0x000fe400008f16ff */
[----:B------:R-:W-:-:S04]  /*9a20*/  LEA R6, P6, R240, R0, 0x2 ;  /* 0x00000000f0067211 */ /* 0x000fc800078c10ff */
[----:B------:R-:W-:Y:S01]  /*9a30*/  LEA.HI.X.SX32 R7, R240, R2, 0x2, P6 ;  /* 0x00000002f0077211 */ /* 0x000fe200030f16ff */
[----:B------:R-:W-:Y:S02]  /*9a40*/  IMAD R242, R242, UR16, RZ ;  /* 0x00000010f2f27c24 */ /* 0x000fe4000f8e02ff */
[----:B---3--:R-:W-:Y:S02]  /*9a50*/  IMAD R237, R249, UR16, RZ ;  /* 0x00000010f9ed7c24 */ /* 0x008fe4000f8e02ff */
[----:B------:R-:W3:Y:S04]  /*9a60*/  LDL.LU R249, [R1+0x190] ;  /* 0x0001900001f97983 */ /* 0x000ee80000300800 */
[----:B------:R-:W-:Y:S04]  /*9a70*/  STL.64 [R1+0x148], R8 ;  /* 0x0001480801007387 */ /* 0x000fe80000100a00 */
[----:B------:R1:W-:Y:S04]  /*9a80*/  STL.64 [R1+0x150], R6 ;  /* 0x0001500601007387 */ /* 0x0003e80000100a00 */
[----:B-1----:R-:W3:Y:S01]  /*9a90*/  LDL.LU R7, [R1+0x638] ;  /* 0x0006380001077983 */ /* 0x002ee20000300800 */
[----:B------:R-:W-:-:S02]  /*9aa0*/  LEA R8, P1, R242, R0, 0x2 ;  /* 0x00000000f2087211 */ /* 0x000fc400078210ff */
[----:B------:R-:W-:Y:S02]  /*9ab0*/  LEA R6, P6, R246, R0, 0x2 ;  /* 0x00000000f6067211 */ /* 0x000fe400078c10ff */
[----:B------:R-:W-:Y:S01]  /*9ac0*/  LEA.HI.X.SX32 R9, R242, R2, 0x2, P1 ;  /* 0x00000002f2097211 */ /* 0x000fe200008f16ff */
[----:B------:R-:W-:-:S04]  /*9ad0*/  IMAD R235, R250, UR16, RZ ;  /* 0x00000010faeb7c24 */ /* 0x000fc8000f8e02ff */
[----:B------:R1:W-:Y:S04]  /*9ae0*/  STL.64 [R1+0x158], R8 ;  /* 0x0001580801007387 */ /* 0x0003e80000100a00 */
[----:B-1----:R1:W5:Y:S04]  /*9af0*/  LDL.LU.64 R8, [R1+0x630] ;  /* 0x0006300001087983 */ /* 0x0023680000300a00 */
[----:B------:R1:W-:Y:S04]  /*9b00*/  STL [R1+0x160], R6 ;  /* 0x0001600601007387 */ /* 0x0003e80000100800 */
[----:B------:R-:W3:Y:S01]  /*9b10*/  LDL.LU R250, [R1+0x194] ;  /* 0x0001940001fa7983 */ /* 0x000ee20000300800 */
[----:B------:R-:W-:Y:S01]  /*9b20*/  IMAD.MOV.U32 R242, RZ, RZ, R6 ;  /* 0x000000fffff27224 */ /* 0x000fe200078e0006 */
[----:B-1----:R-:W-:Y:S01]  /*9b30*/  LEA R6, P1, R241, R0, 0x2 ;  /* 0x00000000f1067211 */ /* 0x002fe200078210ff */
[----:B------:R-:W-:-:S02]  /*9b40*/  IMAD R244, R244, UR16, RZ ;  /* 0x00000010f4f47c24 */ /* 0x000fc4000f8e02ff */
[----:B----4-:R-:W-:Y:S02]  /*9b50*/  IMAD R234, R234, UR16, RZ ;  /* 0x00000010eaea7c24 */ /* 0x010fe4000f8e02ff */
[----:B--2---:R-:W-:Y:S02]  /*9b60*/  IMAD R239, R248, UR16, RZ ;  /* 0x00000010f8ef7c24 */ /* 0x004fe4000f8e02ff */
[----:B------:R-:W-:Y:S02]  /*9b70*/  IMAD R240, R236, UR16, RZ ;  /* 0x00000010ecf07c24 */ /* 0x000fe4000f8e02ff */
[----:B---3--:R-:W-:Y:S01]  /*9b80*/  IMAD.MOV.U32 R243, RZ, RZ, R7 ;  /* 0x000000fffff37224 */ /* 0x008fe200078e0007 */
[----:B------:R-:W-:Y:S02]  /*9b90*/  LEA.HI.X.SX32 R243, R246, R2, 0x2, P6 ;  /* 0x00000002f6f37211 */ /* 0x000fe400030f16ff */
[----:B------:R-:W-:Y:S02]  /*9ba0*/  LEA R242, P6, R252, R0, 0x2 ;  /* 0x00000000fcf27211 */ /* 0x000fe400078c10ff */
[----:B------:R-:W-:Y:S01]  /*9bb0*/  LEA.HI.X.SX32 R7, R241, R2, 0x2, P1 ;  /* 0x00000002f1077211 */ /* 0x000fe200008f16ff */
[----:B------:R1:W-:Y:S01]  /*9bc0*/  STL [R1+0x164], R243 ;  /* 0x000164f301007387 */ /* 0x0003e20000100800 */
[----:B------:R-:W-:-:S03]  /*9bd0*/  IMAD R241, R251, UR16, RZ ;  /* 0x00000010fbf17c24 */ /* 0x000fc6000f8e02ff */
[----:B------:R2:W-:Y:S01]  /*9be0*/  STL.64 [R1+0x168], R6 ;  /* 0x0001680601007387 */ /* 0x0005e20000100a00 */
[----:B-1----:R-:W-:-:S05]  /*9bf0*/  LEA.HI.X.SX32 R243, R252, R2, 0x2, P6 ;  /* 0x00000002fcf37211 */ /* 0x002fca00030f16ff */
[----:B------:R1:W-:Y:S01]  /*9c00*/  STL.64 [R1+0x170], R242 ;  /* 0x000170f201007387 */ /* 0x0003e20000100a00 */
[----:B--2---:R-:W-:-:S03]  /*9c10*/  LEA R6, P1, R247, R0, 0x2 ;  /* 0x00000000f7067211 */ /* 0x004fc600078210ff */
[----:B------:R-:W2:Y:S04]  /*9c20*/  LDL.LU R246, [R1+0x1d4] ;  /* 0x0001d40001f67983 */ /* 0x000ea80000300800 */
[----:B------:R-:W3:Y:S01]  /*9c30*/  LDL.LU R251, [R1+0x1d8] ;  /* 0x0001d80001fb7983 */ /* 0x000ee20000300800 */
[----:B------:R-:W-:Y:S02]  /*9c40*/  LEA.HI.X.SX32 R7, R247, R2, 0x2, P1 ;  /* 0x00000002f7077211 */ /* 0x000fe400008f16ff */
[----:B-1----:R-:W-:-:S04]  /*9c50*/  LEA R242, P6, R245, R0, 0x2 ;  /* 0x00000000f5f27211 */ /* 0x002fc800078c10ff */
[----:B------:R-:W-:Y:S01]  /*9c60*/  LEA.HI.X.SX32 R243, R245, R2, 0x2, P6 ;  /* 0x00000002f5f37211 */ /* 0x000fe200030f16ff */
[----:B------:R1:W-:Y:S04]  /*9c70*/  STL.64 [R1+0x178], R6 ;  /* 0x0001780601007387 */ /* 0x0003e80000100a00 */
[----:B------:R4:W-:Y:S01]  /*9c80*/  STL.64 [R1+0x188], R242 ;  /* 0x000188f201007387 */ /* 0x0009e20000100a00 */
[-C--:B-1----:R-:W-:Y:S02]  /*9c90*/  LEA R6, P1, R244, R0.reuse, 0x2 ;  /* 0x00000000f4067211 */ /* 0x082fe400078210ff */
[----:B----4-:R-:W-:Y:S02]  /*9ca0*/  LEA R242, P6, R238, R0, 0x2 ;  /* 0x00000000eef27211 */ /* 0x010fe400078c10ff */
[----:B------:R-:W-:-:S02]  /*9cb0*/  LEA.HI.X.SX32 R7, R244, R2, 0x2, P1 ;  /* 0x00000002f4077211 */ /* 0x000fc400008f16ff */
[----:B------:R-:W-:-:S03]  /*9cc0*/  LEA.HI.X.SX32 R243, R238, R2, 0x2, P6 ;  /* 0x00000002eef37211 */ /* 0x000fc600030f16ff */
[----:B------:R1:W-:Y:S04]  /*9cd0*/  STL.64 [R1+0x198], R6 ;  /* 0x0001980601007387 */ /* 0x0003e80000100a00 */
[----:B------:R-:W4:Y:S04]  /*9ce0*/  LDL.LU R248, [R1+0x1fc] ;  /* 0x0001fc0001f87983 */ /* 0x000f280000300800 */
[----:B------:R1:W-:Y:S02]  /*9cf0*/  STL.64 [R1+0x1a0], R242 ;  /* 0x0001a0f201007387 */ /* 0x0003e40000100a00 */
[----:B-1----:R-:W-:-:S04]  /*9d00*/  LEA R6, P1, R237, R0, 0x2 ;  /* 0x00000000ed067211 */ /* 0x002fc800078210ff */
[----:B------:R-:W-:Y:S02]  /*9d10*/  LEA.HI.X.SX32 R7, R237, R2, 0x2, P1 ;  /* 0x00000002ed077211 */ /* 0x000fe400008f16ff */
[----:B------:R-:W-:-:S03]  /*9d20*/  LEA R242, P6, R235, R0, 0x2 ;  /* 0x00000000ebf27211 */ /* 0x000fc600078c10ff */
[----:B------:R1:W-:Y:S01]  /*9d30*/  STL.64 [R1+0x1a8], R6 ;  /* 0x0001a80601007387 */ /* 0x0003e20000100a00 */
[----:B------:R-:W-:Y:S01]  /*9d40*/  LEA.HI.X.SX32 R243, R235, R2, 0x2, P6 ;  /* 0x00000002ebf37211 */ /* 0x000fe200030f16ff */
[----:B------:R-:W-:Y:S02]  /*9d50*/  IMAD R236, R249, UR16, RZ ;  /* 0x00000010f9ec7c24 */ /* 0x000fe4000f8e02ff */
[----:B------:R-:W4:Y:S04]  /*9d60*/  LDL.LU R249, [R1+0x204] ;  /* 0x0002040001f97983 */ /* 0x000f280000300800 */
[----:B------:R1:W-:Y:S02]  /*9d70*/  STL.64 [R1+0x1b0], R242 ;  /* 0x0001b0f201007387 */ /* 0x0003e40000100a00 */
[----:B-1----:R-:W-:-:S04]  /*9d80*/  LEA R6, P1, R234, R0, 0x2 ;  /* 0x00000000ea067211 */ /* 0x002fc800078210ff */
[----:B------:R-:W-:Y:S02]  /*9d90*/  LEA.HI.X.SX32 R7, R234, R2, 0x2, P1 ;  /* 0x00000002ea077211 */ /* 0x000fe400008f16ff */
[----:B------:R-:W-:-:S04]  /*9da0*/  LEA R242, P6, R241, R0, 0x2 ;  /* 0x00000000f1f27211 */ /* 0x000fc800078c10ff */
[----:B------:R-:W-:Y:S01]  /*9db0*/  LEA.HI.X.SX32 R243, R241, R2, 0x2, P6 ;  /* 0x00000002f1f37211 */ /* 0x000fe200030f16ff */
[----:B------:R1:W-:Y:S04]  /*9dc0*/  STL.64 [R1+0x1b8], R6 ;  /* 0x0001b80601007387 */ /* 0x0003e80000100a00 */
[----:B------:R1:W-:Y:S02]  /*9dd0*/  STL.64 [R1+0x1c0], R242 ;  /* 0x0001c0f201007387 */ /* 0x0003e40000100a00 */
[C---:B-1----:R-:W-:Y:S02]  /*9de0*/  LEA R6, P1, R240.reuse, R0, 0x2 ;  /* 0x00000000f0067211 */ /* 0x042fe400078210ff */
[----:B------:R-:W4:Y:S02]  /*9df0*/  LDL.LU R243, [R1+0x20c] ;  /* 0x00020c0001f37983 */ /* 0x000f240000300800 */
[----:B------:R-:W-:Y:S01]  /*9e00*/  LEA.HI.X.SX32 R7, R240, R2, 0x2, P1 ;  /* 0x00000002f0077211 */ /* 0x000fe200008f16ff */
[----:B------:R-:W-:-:S04]  /*9e10*/  IMAD R235, R250, UR16, RZ ;  /* 0x00000010faeb7c24 */ /* 0x000fc8000f8e02ff */
[----:B------:R1:W-:Y:S04]  /*9e20*/  STL.64 [R1+0x1c8], R6 ;  /* 0x0001c80601007387 */ /* 0x0003e80000100a00 */
[----:B-1----:R1:W5:Y:S04]  /*9e30*/  LDL.LU.64 R6, [R1+0x628] ;  /* 0x0006280001067983 */ /* 0x0023680000300a00 */
[----:B------:R-:W4:Y:S01]  /*9e40*/  LDL.LU R250, [R1+0x21c] ;  /* 0x00021c0001fa7983 */ /* 0x000f220000300800 */
[-C--:B------:R-:W-:Y:S02]  /*9e50*/  LEA R244, P6, R239, R0.reuse, 0x2 ;  /* 0x00000000eff47211 */ /* 0x080fe400078c10ff */
[----:B------:R-:W-:-:S02]  /*9e60*/  LEA R240, P1, R236, R0, 0x2 ;  /* 0x00000000ecf07211 */ /* 0x000fc400078210ff */
[-C--:B------:R-:W-:Y:S02]  /*9e70*/  LEA.HI.X.SX32 R245, R239, R2.reuse, 0x2, P6 ;  /* 0x00000002eff57211 */ /* 0x080fe400030f16ff */
[----:B------:R-:W-:-:S03]  /*9e80*/  LEA.HI.X.SX32 R241, R236, R2, 0x2, P1 ;  /* 0x00000002ecf17211 */ /* 0x000fc600008f16ff */
[----:B------:R1:W-:Y:S04]  /*9e90*/  STL.64 [R1+0x1e0], R244 ;  /* 0x0001e0f401007387 */ /* 0x0003e80000100a00 */
[----:B------:R1:W-:Y:S04]  /*9ea0*/  STL.64 [R1+0x1e8], R240 ;  /* 0x0001e8f001007387 */ /* 0x0003e80000100a00 */
[----:B------:R-:W4:Y:S01]  /*9eb0*/  LDL.LU R252, [R1+0x224] ;  /* 0x0002240001fc7983 */ /* 0x000f220000300800 */
[----:B------:R-:W-:Y:S01]  /*9ec0*/  IMAD.U32 R242, RZ, RZ, UR4 ;  /* 0x00000004fff27e24 */ /* 0x000fe2000f8e00ff */
[----:B------:R-:W-:-:S03]  /*9ed0*/  UIMAD UR12, UR4, 0x39, URZ ;  /* 0x00000039040c78a4 */ /* 0x000fc6000f8e02ff */
[----:B------:R-:W-:Y:S01]  /*9ee0*/  IMAD R242, R242, 0xe4, RZ ;  /* 0x000000e4f2f27824 */ /* 0x000fe200078e02ff */
[----:B-1----:R-:W-:-:S04]  /*9ef0*/  LEA R244, P6, R235, R0, 0x2 ;  /* 0x00000000ebf47211 */ /* 0x002fc800078c10ff */
[----:B------:R-:W-:Y:S02]  /*9f00*/  IADD3 R234, P1, PT, R242, R4, RZ ;  /* 0x00000004f2ea7210 */ /* 0x000fe40007f3e0ff */
[----:B------:R-:W-:Y:S01]  /*9f10*/  LEA.HI.X.SX32 R245, R235, R2, 0x2, P6 ;  /* 0x00000002ebf57211 */ /* 0x000fe200030f16ff */
[----:B------:R-:W-:-:S04]  /*9f20*/  IMAD.U32 R237, RZ, RZ, UR70 ;  /* 0x00000046ffed7e24 */ /* 0x000fc8000f8e00ff */
[----:B------:R1:W-:Y:S01]  /*9f30*/  STL.64 [R1+0x1f0], R244 ;  /* 0x0001f0f401007387 */ /* 0x0003e20000100a00 */
[----:B------:R-:W-:Y:S02]  /*9f40*/  IMAD.U32 R239, RZ, RZ, UR71 ;  /* 0x00000047ffef7e24 */ /* 0x000fe4000f8e00ff */
[----:B------:R-:W-:Y:S02]  /*9f50*/  IMAD.U32 R241, RZ, RZ, UR17 ;  /* 0x00000011fff17e24 */ /* 0x000fe4000f8e00ff */
[----:B------:R-:W-:Y:S02]  /*9f60*/  IMAD R3, R3, UR16, RZ ;  /* 0x0000001003037c24 */ /* 0x000fe4000f8e02ff */
[----:B--2---:R-:W-:Y:S02]  /*9f70*/  IMAD R238, R246, UR16, RZ ;  /* 0x00000010f6ee7c24 */ /* 0x004fe4000f8e02ff */
[----:B---3--:R-:W-:Y:S02]  /*9f80*/  IMAD R240, R251, UR16, RZ ;  /* 0x00000010fbf07c24 */ /* 0x008fe4000f8e02ff */
[----:B------:R-:W-:-:S02]  /*9f90*/  IMAD.U32 R251, RZ, RZ, UR4 ;  /* 0x00000004fffb7e24 */ /* 0x000fc4000f8e00ff */
[----:B------:R-:W-:Y:S02]  /*9fa0*/  IMAD.U32 R246, RZ, RZ, UR12 ;  /* 0x0000000cfff67e24 */ /* 0x000fe4000f8e00ff */
[----:B------:R-:W-:-:S03]  /*9fb0*/  IMAD R251, R251, 0xe8, RZ ;  /* 0x000000e8fbfb7824 */ /* 0x000fc600078e02ff */
[----:B------:R-:W-:Y:S02]  /*9fc0*/  LEA.HI.X.SX32 R235, R246, R5, 0x2, P1 ;  /* 0x00000005f6eb7211 */ /* 0x000fe400008f16ff */
[----:B------:R-:W-:Y:S01]  /*9fd0*/  IADD3 R236, P1, PT, R251, R4, RZ ;  /* 0x00000004fbec7210 */ /* 0x000fe20007f3e0ff */
[----:B------:R-:W-:Y:S01]  /*9fe0*/  IMAD.U32 R251, RZ, RZ, UR4 ;  /* 0x00000004fffb7e24 */ /* 0x000fe2000f8e00ff */
[----:B-1----:R-:W-:-:S03]  /*9ff0*/  LEA R244, P6, R238, R0, 0x2 ;  /* 0x00000000eef47211 */ /* 0x002fc600078c10ff */
[----:B------:R-:W-:Y:S01]  /*a000*/  IMAD R251, R251, 0xec, RZ ;  /* 0x000000ecfbfb7824 */ /* 0x000fe200078e02ff */
[----:B------:R-:W-:Y:S02]  /*a010*/  LEA.HI.X.SX32 R245, R238, R2, 0x2, P6 ;  /* 0x00000002eef57211 */ /* 0x000fe400030f16ff */
[----:B------:R-:W-:Y:S02]  /*a020*/  LEA.HI.X.SX32 R237, R237, R5, 0x2, P1 ;  /* 0x00000005eded7211 */ /* 0x000fe400008f16ff */
[----:B------:R-:W-:Y:S01]  /*a030*/  IADD3 R238, P1, PT, R251, R4, RZ ;  /* 0x00000004fbee7210 */ /* 0x000fe20007f3e0ff */
[----:B------:R-:W-:Y:S01]  /*a040*/  IMAD.U32 R251, RZ, RZ, UR4 ;  /* 0x00000004fffb7e24 */ /* 0x000fe2000f8e00ff */
[----:B------:R-:W-:-:S03]  /*a050*/  LEA R246, P6, R240, R0, 0x2 ;  /* 0x00000000f0f67211 */ /* 0x000fc600078c10ff */
[----:B------:R-:W-:Y:S01]  /*a060*/  IMAD R251, R251, 0xf0, RZ ;  /* 0x000000f0fbfb7824 */ /* 0x000fe200078e02ff */
[----:B------:R-:W-:Y:S02]  /*a070*/  LEA.HI.X.SX32 R247, R240, R2, 0x2, P6 ;  /* 0x00000002f0f77211 */ /* 0x000fe400030f16ff */
[----:B------:R-:W-:Y:S02]  /*a080*/  LEA.HI.X.SX32 R239, R239, R5, 0x2, P1 ;  /* 0x00000005efef7211 */ /* 0x000fe400008f16ff */
[----:B------:R-:W-:Y:S01]  /*a090*/  IADD3 R240, P1, PT, R251, R4, RZ ;  /* 0x00000004fbf07210 */ /* 0x000fe20007f3e0ff */
[----:B------:R-:W-:Y:S02]  /*a0a0*/  IMAD.U32 R251, RZ, RZ, UR4 ;  /* 0x00000004fffb7e24 */ /* 0x000fe4000f8e00ff */
[----:B----4-:R-:W-:Y:S02]  /*a0b0*/  IMAD R242, R248, UR16, RZ ;  /* 0x00000010f8f27c24 */ /* 0x010fe4000f8e02ff */
[----:B------:R-:W-:Y:S01]  /*a0c0*/  IMAD R251, R251, 0xf4, RZ ;  /* 0x000000f4fbfb7824 */ /* 0x000fe200078e02ff */
[----:B------:R1:W-:Y:S02]  /*a0d0*/  STL.64 [R1+0x1f8], R244 ;  /* 0x0001f8f401007387 */ /* 0x0003e40000100a00 */
[----:B------:R-:W-:-:S02]  /*a0e0*/  LEA R248, P6, R242, R0, 0x2 ;  /* 0x00000000f2f87211 */ /* 0x000fc400078c10ff */
[----:B------:R-:W-:Y:S01]  /*a0f0*/  LEA.HI.X.SX32 R241, R241, R5, 0x2, P1 ;  /* 0x00000005f1f17211 */ /* 0x000fe200008f16ff */
[----:B------:R-:W-:Y:S01]  /*a100*/  STL.64 [R1+0x200], R246 ;  /* 0x000200f601007387 */ /* 0x000fe20000100a00 */
[----:B-1----:R-:W-:Y:S01]  /*a110*/  IMAD R244, R249, UR16, RZ ;  /* 0x00000010f9f47c24 */ /* 0x002fe2000f8e02ff */
[----:B------:R-:W-:Y:S02]  /*a120*/  LEA.HI.X.SX32 R249, R242, R2, 0x2, P6 ;  /* 0x00000002f2f97211 */ /* 0x000fe400030f16ff */
[----:B------:R-:W-:Y:S01]  /*a130*/  IADD3 R242, P1, PT, R251, R4, RZ ;  /* 0x00000004fbf27210 */ /* 0x000fe20007f3e0ff */
[----:B------:R-:W-:Y:S02]  /*a140*/  IMAD.U32 R251, RZ, RZ, UR4 ;  /* 0x00000004fffb7e24 */ /* 0x000fe4000f8e00ff */
[----:B------:R1:W-:Y:S02]  /*a150*/  STL.64 [R1+0x210], R248 ;  /* 0x000210f801007387 */ /* 0x0003e40000100a00 */
[----:B------:R-:W-:Y:S01]  /*a160*/  IMAD R251, R251, 0xf8, RZ ;  /* 0x000000f8fbfb7824 */ /* 0x000fe200078e02ff */
[----:B-1----:R-:W-:-:S04]  /*a170*/  LEA R248, P6, R244, R0, 0x2 ;  /* 0x00000000f4f87211 */ /* 0x002fc800078c10ff */
[----:B------:R-:W-:Y:S01]  /*a180*/  LEA.HI.X.SX32 R249, R244, R2, 0x2, P6 ;  /* 0x00000002f4f97211 */ /* 0x000fe200030f16ff */
[----:B------:R-:W-:Y:S02]  /*a190*/  IMAD.U32 R245, RZ, RZ, UR73 ;  /* 0x00000049fff57e24 */ /* 0x000fe4000f8e00ff */
[----:B------:R-:W-:Y:S02]  /*a1a0*/  IMAD R246, R243, UR16, RZ ;  /* 0x00000010f3f67c24 */ /* 0x000fe4000f8e02ff */
[----:B------:R-:W-:-:S05]  /*a1b0*/  IMAD.U32 R243, RZ, RZ, UR72 ;  /* 0x00000048fff37e24 */ /* 0x000fca000f8e00ff */
[-C--:B------:R-:W-:Y:S02]  /*a1c0*/  LEA.HI.X.SX32 R243, R243, R5.reuse, 0x2, P1 ;  /* 0x00000005f3f37211 */ /* 0x080fe400008f16ff */
[----:B------:R-:W-:Y:S01]  /*a1d0*/  IADD3 R244, P1, PT, R251, R4, RZ ;  /* 0x00000004fbf47210 */ /* 0x000fe20007f3e0ff */
[----:B------:R-:W-:Y:S01]  /*a1e0*/  IMAD.U32 R251, RZ, RZ, UR4 ;  /* 0x00000004fffb7e24 */ /* 0x000fe2000f8e00ff */
[----:B------:R1:W-:Y:S03]  /*a1f0*/  STL.64 [R1+0x218], R248 ;  /* 0x000218f801007387 */ /* 0x0003e60000100a00 */
[----:B------:R-:W-:Y:S01]  /*a200*/  IMAD R251, R251, 0xfc, RZ ;  /* 0x000000fcfbfb7824 */ /* 0x000fe200078e02ff */
[----:B------:R-:W-:Y:S01]  /*a210*/  LEA.HI.X.SX32 R245, R245, R5, 0x2, P1 ;  /* 0x00000005f5f57211 */ /* 0x000fe200008f16ff */
[----:B------:R-:W-:Y:S01]  /*a220*/  IMAD R250, R250, UR16, RZ ;  /* 0x00000010fafa7c24 */ /* 0x000fe2000f8e02ff */
[----:B-1----:R-:W-:-:S03]  /*a230*/  LEA R248, P6, R246, R0, 0x2 ;  /* 0x00000000f6f87211 */ /* 0x002fc600078c10ff */
[----:B------:R-:W-:Y:S01]  /*a240*/  IMAD.MOV.U32 R247, RZ, RZ, R250 ;  /* 0x000000fffff77224 */ /* 0x000fe200078e00fa */
[----:B------:R-:W-:Y:S02]  /*a250*/  LEA.HI.X.SX32 R249, R246, R2, 0x2, P6 ;  /* 0x00000002f6f97211 */ /* 0x000fe400030f16ff */
[----:B------:R-:W-:Y:S01]  /*a260*/  IADD3 R246, P1, PT, R251, R4, RZ ;  /* 0x00000004fbf67210 */ /* 0x000fe20007f3e0ff */
[----:B------:R-:W-:Y:S01]  /*a270*/  IMAD.MOV.U32 R251, RZ, RZ, R247 ;  /* 0x000000fffffb7224 */ /* 0x000fe200078e00f7 */
[----:B------:R-:W-:Y:S01]  /*a280*/  LEA R250, P6, R247, R0, 0x2 ;  /* 0x00000000f7fa7211 */ /* 0x000fe200078c10ff */
[----:B------:R1:W-:Y:S03]  /*a290*/  STL.64 [R1+0x230], R248 ;  /* 0x000230f801007387 */ /* 0x0003e60000100a00 */
[----:B------:R-:W-:Y:S01]  /*a2a0*/  LEA.HI.X.SX32 R251, R251, R2, 0x2, P6 ;  /* 0x00000002fbfb7211 */ /* 0x000fe200030f16ff */
[----:B-1----:R1:W5:Y:S04]  /*a2b0*/  LDL.LU.64 R248, [R1+0x620] ;  /* 0x0006200001f87983 */ /* 0x0023680000300a00 */
[----:B------:R2:W-:Y:S02]  /*a2c0*/  STL.64 [R1+0x238], R250 ;  /* 0x000238fa01007387 */ /* 0x0005e40000100a00 */
[----:B--2---:R-:W2:Y:S01]  /*a2d0*/  S2R R251, SR_TID.X ;  /* 0x0000000000fb7919 */ /* 0x004ea20000002100 */
[----:B------:R-:W-:-:S02]  /*a2e0*/  IMAD R252, R252, UR16, RZ ;  /* 0x00000010fcfc7c24 */ /* 0x000fc4000f8e02ff */
[----:B------:R-:W-:-:S03]  /*a2f0*/  IMAD.U32 R247, RZ, RZ, UR74 ;  /* 0x0000004afff77e24 */ /* 0x000fc6000f8e00ff */
[----:B------:R-:W-:Y:S02]  /*a300*/  LEA R250, P6, R252, R0, 0x2 ;  /* 0x00000000fcfa7211 */ /* 0x000fe400078c10ff */
[----:B------:R-:W-:Y:S02]  /*a310*/  LEA.HI.X.SX32 R247, R247, R5, 0x2, P1 ;  /* 0x00000005f7f77211 */ /* 0x000fe400008f16ff */
[----:B--2---:R-:W-:-:S04]  /*a320*/  LOP3.LUT R251, R251, 0x7f, RZ, 0xc0, !PT ;  /* 0x0000007ffbfb7812 */ /* 0x004fc800078ec0ff */
[----:B------:R-:W-:Y:S02]  /*a330*/  ISETP.NE.U32.AND P1, PT, R251, RZ, PT ;  /* 0x000000fffb00720c */ /* 0x000fe40003f25070 */
[----:B------:R-:W-:Y:S02]  /*a340*/  LEA.HI.X.SX32 R251, R252, R2, 0x2, P6 ;  /* 0x00000002fcfb7211 */ /* 0x000fe400030f16ff */
[----:B------:R-:W2:Y:S04]  /*a350*/  LDL.LU R252, [R1+0x244] ;  /* 0x0002440001fc7983 */ /* 0x000ea80000300800 */
[----:B------:R3:W-:Y:S02]  /*a360*/  STL.64 [R1+0x248], R250 ;  /* 0x000248fa01007387 */ /* 0x0007e40000100a00 */
[----:B---3--:R-:W-:-:S04]  /*a370*/  LEA R250, P6, R3, R0, 0x2 ;  /* 0x0000000003fa7211 */ /* 0x008fc800078c10ff */
[----:B------:R-:W-:Y:S02]  /*a380*/  LEA.HI.X.SX32 R251, R3, R2, 0x2, P6 ;  /* 0x0000000203fb7211 */ /* 0x000fe400030f16ff */
[----:B------:R1:W5:Y:S04]  /*a390*/  LDL.LU R3, [R1+0x618] ;  /* 0x0006180001037983 */ /* 0x0003680000300800 */
[----:B------:R3:W-:Y:S04]  /*a3a0*/  STL.64 [R1+0x240], R250 ;  /* 0x000240fa01007387 */ /* 0x0007e80000100a00 */
[----:B---3--:R1:W5:Y:S01]  /*a3b0*/  LDL.LU.64 R250, [R1+0x610] ;  /* 0x0006100001fa7983 */ /* 0x0083620000300a00 */
[----:B------:R-:W3:Y:S01]  /*a3c0*/  S2R R0, SR_TID.X ;  /* 0x0000000000007919 */ /* 0x000ee20000002100 */
[----:B------:R-:W-:-:S04]  /*a3d0*/  ULOP3.LUT UR7, UR7, 0x600000, URZ, 0xc0, !UPT ;  /* 0x0060000007077892 */ /* 0x000fc8000f8ec0ff */
[----:B------:R-:W-:Y:S01]  /*a3e0*/  UIADD3 UR12, UPT, UPT, UR11, UR7, URZ ;  /* 0x000000070b0c7290 */ /* 0x000fe2000fffe0ff */
[----:B---3--:R-:W-:-:S05]  /*a3f0*/  IMAD.SHL.U32 R0, R0, 0x400, RZ ;  /* 0x0000040000007824 */ /* 0x008fca00078e00ff */
[----:B--2---:R-:W-:Y:S01]  /*a400*/  LOP3.LUT R0, R252, 0x8000, R0, 0xf8, !PT ;  /* 0x00008000fc007812 */ /* 0x004fe200078ef800 */
[----:B-1----:R-:W-:Y:S06]  /*a410*/  BRA.U UP0, `(.L_x_5) ;  /* 0x0000000100187547 */ /* 0x002fec000b800000 */
[----:B------:R-:W-:Y:S01]  /*a420*/  ELECT P6, URZ, PT ;  /* 0x0000000000ff782f */ /* 0x000fe200038c0000 */
[----:B------:R-:W-:Y:S01]  /*a430*/  IMAD.MOV.U32 R2, RZ, RZ, 0x1 ;  /* 0x00000001ff027424 */ /* 0x000fe200078e00ff */
[----:B------:R-:W-:Y:S01]  /*a440*/  UMOV UR7, 0x40 ;  /* 0x0000004000077882 */ /* 0x000fe20000000000 */
[----:B------:R-:W-:Y:S01]  /*a450*/  UVIRTCOUNT.DEALLOC.SMPOOL 0x80 ;  /* 0x000000800000784c */ /* 0x000fe20000000000 */
[----:B------:R-:W-:-:S09]  /*a460*/  ULEA UR7, UR6, UR7, 0x18 ;  /* 0x0000000706077291 */ /* 0x000fd2000f8ec0ff */
[----:B------:R1:W-:Y:S03]  /*a470*/  @P6 STS.U8 [UR7], R2 ;  /* 0x00000002ff006988 */ /* 0x0003e60008000007 */
.L_x_5:
[----:B------:R2:W-:Y:S01]  /*a480*/  STL.64 [R1+0x750], R210 ;  /* 0x000750d201007387 */ /* 0x0005e20000100a00 */
[----:B-1----:R-:W1:Y:S03]  /*a490*/  LDC R2, c[0x0][0x3a0] ;  /* 0x0000e800ff027b82 */ /* 0x002e660000000800 */
[----:B--2---:R-:W2:Y:S04]  /*a4a0*/  LDL.LU.64 R210, [R1+0x10] ;  /* 0x0000100001d27983 */ /* 0x004ea80000300a00 */
[----:B------:R3:W-:Y:S04]  /*a4b0*/  STL.64 [R1+0x748], R218 ;  /* 0x000748da01007387 */ /* 0x0007e80000100a00 */
[----:B---3--:R-:W3:Y:S04]  /*a4c0*/  LDL.LU.64 R218, [R1+0x8] ;  /* 0x0000080001da7983 */ /* 0x008ee80000300a00 */
[----:B------:R4:W-:Y:S04]  /*a4d0*/  STL.64 [R1+0x740], R226 ;  /* 0x000740e201007387 */ /* 0x0009e80000100a00 */
[----:B----4-:R-:W4:Y:S01]  /*a4e0*/  LDL.LU.64 R226, [R1] ;  /* 0x0000000001e27983 */ /* 0x010f220000300a00 */
[----:B------:R-:W-:Y:S01]  /*a4f0*/  VOTEU.ALL UP1, P1 ;  /* 0x0000000000ff7886 */ /* 0x000fe20000820000 */
[----:B------:R-:W-:Y:S01]  /*a500*/  UMOV UR6, 0x1 ;  /* 0x0000000100067882 */ /* 0x000fe20000000000 */
[----:B-1----:R-:W-:Y:S01]  /*a510*/  VIADD R2, R2, 0xfffffffa ;  /* 0xfffffffa02027836 */ /* 0x002fe20000000000 */
[----:B------:R-:W-:Y:S01]  /*a520*/  STTM.x64 tmem[UR12], RZ ;  /* 0x000000ff000079ed */ /* 0x000fe2000834000c */
[----:B------:R-:W-:Y:S01]  /*a530*/  STTM.x64 tmem[UR12+0x40], RZ ;  /* 0x000040ff000079ed */ /* 0x000fe2000834000c */
[----:B------:R-:W-:Y:S01]  /*a540*/  STTM.x64 tmem[UR12+0x80], RZ ;  /* 0x000080ff000079ed */ /* 0x000fe2000834000c */
[----:B------:R-:W-:Y:S01]  /*a550*/  STTM.x64 tmem[UR12+0xc0], RZ ;  /* 0x0000c0ff000079ed */ /* 0x000fe2000834000c */
[----:B------:R-:W1:Y:S01]  /*a560*/  FENCE.VIEW.ASYNC.T ;  /* 0x00000000000073c6 */ /* 0x000e620000000200 */
[----:B------:R-:W1:Y:S01]  /*a570*/  S2R R252, SR_TID.X ;  /* 0x0000000000fc7919 */ /* 0x000e620000002100 */
[----:B------:R-:W-:-:S04]  /*a580*/  @!UP1 UIADD3 UR14, UPT, UPT, -UR6, 0x100000, URZ ;  /* 0x00100000060e9890 */ /* 0x000fc8000fffe1ff */
[----:B------:R-:W-:Y:S02]  /*a590*/  @!UP1 USHF.L.U32 UR15, UR14, 0xb, URZ ;  /* 0x0000000b0e0f9899 */ /* 0x000fe400080006ff */
[----:B------:R-:W-:Y:S01]  /*a5a0*/  @!UP1 USHF.L.U32 UR14, UR14, 0x1, URZ ;  /* 0x000000010e0e9899 */ /* 0x000fe200080006ff */
[----:B------:R-:W1:Y:S01]  /*a5b0*/  LDCU.64 UR28, c[0x0][0x358] ;  /* 0x00006b00ff1c77ac */ /* 0x000e620008000a00 */
[----:B------:R-:W-:-:S04]  /*a5c0*/  @!UP1 UIADD3 UR6, UPT, UPT, -UR6, 0x100000, URZ ;  /* 0x0010000006069890 */ /* 0x000fc8000fffe1ff */
[----:B------:R-:W-:Y:S02]  /*a5d0*/  @!UP1 USHF.L.U32 UR7, UR6, 0xb, URZ ;  /* 0x0000000b06079899 */ /* 0x000fe400080006ff */
[----:B------:R-:W-:Y:S01]  /*a5e0*/  @!UP1 USHF.L.U32 UR6, UR6, 0x1, URZ ;  /* 0x0000000106069899 */ /* 0x000fe200080006ff */
[----:B-1----:R-:W-:Y:S01]  /*a5f0*/  BAR.SYNC.DEFER_BLOCKING 0x0 ;  /* 0x0000000000007b1d */ /* 0x002fe20000010000 */
[----:B------:R-:W-:Y:S01]  /*a600*/  ISETP.GE.U32.AND P6, PT, R2, 0x7fffffbb, PT ;  /* 0x7fffffbb0200780c */ /* 0x000fe20003fc6070 */
[----:B------:R-:W-:-:S04]  /*a610*/  USHF.L.U32 UR4, UR4, 0x6, URZ ;  /* 0x0000000604047899 */ /* 0x000fc800080006ff */
[----:B------:R-:W-:Y:S02]  /*a620*/  VOTEU.ALL UP1, P1 ;  /* 0x0000000000ff7886 */ /* 0x000fe40000820000 */
[----:B------:R-:W1:Y:S01]  /*a630*/  LDC R2, c[0x0][0x3a0] ;  /* 0x0000e800ff027b82 */ /* 0x000e620000000800 */
[----:B------:R-:W-:Y:S01]  /*a640*/  VOTEU.ALL UP2, P1 ;  /* 0x0000000000ff7886 */ /* 0x000fe20000840000 */
[----:B------:R-:W1:Y:S02]  /*a650*/  FENCE.VIEW.ASYNC.S ;  /* 0x00000000000073c6 */ /* 0x000e640000000000 */
[----:B-1----:R-:W1:Y:S04]  /*a660*/  @!UP1 SYNCS.EXCH.64 URZ, [UR8], UR14 ;  /* 0x0000000e08ff95b2 */ /* 0x002e680008000100 */
[----:B-1----:R-:W-:Y:S01]  /*a670*/  BAR.SYNC.DEFER_BLOCKING 0x0 ;  /* 0x0000000000007b1d */ /* 0x002fe20000010000 */
[----:B------:R-:W-:Y:S01]  /*a680*/  LOP3.LUT R252, R252, 0x7f, RZ, 0xc0, !PT ;  /* 0x0000007ffcfc7812 */ /* 0x000fe200078ec0ff */
[----:B------:R-:W-:-:S03]  /*a690*/  VIADD R2, R2, 0xfffffff9 ;  /* 0xfffffff902027836 */ /* 0x000fc60000000000 */
[----:B------:R-:W-:Y:S01]  /*a6a0*/  LEA R252, R252, UR10, 0x8 ;  /* 0x0000000afcfc7c11 */ /* 0x000fe2000f8e40ff */
[----:B------:R1:W1:Y:S04]  /*a6b0*/  @!UP2 SYNCS.EXCH.64 URZ, [UR10+0x40008], UR6 ;  /* 0x040008060affa5b2 */ /* 0x0002680008000100 */
[----:B------:R-:W-:Y:S01]  /*a6c0*/  @!PT LDS RZ, [RZ] ;  /* 0x00000000fffff984 */ /* 0x000fe20000000800 */
[----:B------:R-:W-:Y:S01]  /*a6d0*/  @!PT LDS RZ, [RZ] ;  /* 0x00000000fffff984 */ /* 0x000fe20000000800 */
[----:B------:R-:W-:Y:S01]  /*a6e0*/  @!PT LDS RZ, [RZ] ;  /* 0x00000000fffff984 */ /* 0x000fe20000000800 */
[----:B-1----:R1:W-:Y:S01]  /*a6f0*/  LDGSTS.E [R252+0x30000], desc[UR28][R4.64], !P0 ;  /* 0x3000000004fc7fae */ /* 0x0023e2000c1a101c */
[----:B------:R-:W-:Y:S02]  /*a700*/  ISETP.GE.U32.AND P0, PT, R2, 0x7fffffba, PT ;  /* 0x7fffffba0200780c */ /* 0x000fe40003f06070 */
[----:B------:R-:W1:Y:S02]  /*a710*/  LDC R2, c[0x0][0x3a0] ;  /* 0x0000e800ff027b82 */ /* 0x000e640000000800 */
[----:B-1----:R-:W-:Y:S01]  /*a720*/  VIADD R2, R2, 0xfffffff8 ;  /* 0xfffffff802027836 */ /* 0x002fe20000000000 */
[----:B--2---:R-:W-:Y:S04]  /*a730*/  LDGSTS.E [R252+0x30004], desc[UR28][R210.64], !P2 ;  /* 0x30004000d2fc7fae */ /* 0x004fe8000d1a101c */
[----:B------:R-:W-:-:S02]  /*a740*/  ISETP.GE.U32.AND P2, PT, R2, 0x7fffffb9, PT ;  /* 0x7fffffb90200780c */ /* 0x000fc40003f46070 */
[----:B------:R-:W1:Y:S01]  /*a750*/  LDC R2, c[0x0][0x3a0] ;  /* 0x0000e800ff027b82 */ /* 0x000e620000000800 */
[----:B---3--:R-:W-:Y:S01]  /*a760*/  LDGSTS.E [R252+0x30008], desc[UR28][R218.64], !P3 ;  /* 0x30008000dafc7fae */ /* 0x008fe2000d9a101c */
[----:B-1----:R-:W-:-:S05]  /*a770*/  VIADD R2, R2, 0xfffffff7 ;  /* 0xfffffff702027836 */ /* 0x002fca0000000000 */
[----:B------:R-:W-:Y:S01]  /*a780*/  ISETP.GE.U32.AND P3, PT, R2, 0x7fffffb8, PT ;  /* 0x7fffffb80200780c */ /* 0x000fe20003f66070 */
[----:B----4-:R-:W-:Y:S01]  /*a790*/  LDGSTS.E [R252+0x3000c], desc[UR28][R226.64], !P4 ;  /* 0x3000c000e2fc7fae */ /* 0x010fe2000e1a101c */
[----:B------:R-:W1:Y:S03]  /*a7a0*/  LDC R2, c[0x0][0x3a0] ;  /* 0x0000e800ff027b82 */ /* 0x000e660000000800 */
[----:B-----5:R-:W-:Y:S04]  /*a7b0*/  LDGSTS.E [R252+0x30010], desc[UR28][R250.64], !P5 ;  /* 0x30010000fafc7fae */ /* 0x020fe8000e9a101c */
[----:B------:R-:W-:Y:S04]  /*a7c0*/  LDGSTS.E [R252+0x30014], desc[UR28][R248.64], !P6 ;  /* 0x30014000f8fc7fae */ /* 0x000fe8000f1a101c */
[----:B------:R-:W-:Y:S04]  /*a7d0*/  LDGSTS.E [R252+0x30018], desc[UR28][R6.64], !P0 ;  /* 0x3001800006fc7fae */ /* 0x000fe8000c1a101c */
[----:B------:R-:W-:Y:S04]  /*a7e0*/  LDGSTS.E [R252+0x3001c], desc[UR28][R8.64], !P2 ;  /* 0x3001c00008fc7fae */ /* 0x000fe8000d1a101c */
[----:B------:R-:W-:Y:S01]  /*a7f0*/  LDGSTS.E [R252+0x30020], desc[UR28][R10.64], !P3 ;  /* 0x300200000afc7fae */ /* 0x000fe2000d9a101c */
[----:B-1----:R-:W-:-:S05]  /*a800*/  VIADD R2, R2, 0xfffffff6 ;  /* 0xfffffff602027836 */ /* 0x002fca0000000000 */
[----:B------:R-:W-:Y:S02]  /*a810*/  ISETP.GE.U32.AND P4, PT, R2, 0x7fffffb7, PT ;  /* 0x7fffffb70200780c */ /* 0x000fe40003f86070 */
[----:B------:R-:W1:Y:S11]  /*a820*/  LDC R2, c[0x0][0x3a0] ;  /* 0x0000e800ff027b82 */ /* 0x000e760000000800 */
        /* <DEDUP_REMOVED lines=80> */
[----:B------:R2:W-:Y:S01]  /*ad30*/  LDGSTS.E [R252+0x30074], desc[UR28][R52.64], !P6 ;  /* 0x3007400034fc7fae */ /* 0x0005e2000f1a101c */
        /* <DEDUP_REMOVED lines=11> */
[----:B------:R-:W-:Y:S01]  /*adf0*/  LDGSTS.E [R252+0x30080], desc[UR28][R58.64], !P3 ;  /* 0x300800003afc7fae */ /* 0x000fe2000d9a101c */
[----:B-1----:R-:W-:-:S05]  /*ae00*/  VIADD R2, R2, 0xffffffde ;  /* 0xffffffde02027836 */ /* 0x002fca0000000000 */
[----:B------:R-:W-:Y:S02]  /*ae10*/  ISETP.GE.U32.AND P4, PT, R2, 0x7fffff9f, PT ;  /* 0x7fffff9f0200780c */ /* 0x000fe40003f86070 */
[----:B------:R-:W1:Y:S11]  /*ae20*/  LDC R2, c[0x0][0x3a0] ;  /* 0x0000e800ff027b82 */ /* 0x000e760000000800 */
[----:B------:R1:W-:Y:S02]  /*ae30*/  LDGSTS.E [R252+0x30084], desc[UR28][R60.64], !P4 ;  /* 0x300840003cfc7fae */ /* 0x0003e4000e1a101c */
        /* <DEDUP_REMOVED lines=117> */
[----:B------:R-:W-:Y:S01]  /*b590*/  ISETP.GE.U32.AND P4, PT, R2, 0x7fffff81, PT ;  /* 0x7fffff810200780c */ /* 0x000fe20003f86070 */
[----:B------:R-:W-:-:S04]  /*b5a0*/  IMAD.U32 R2, RZ, RZ, UR4 ;  /* 0x00000004ff027e24 */ /* 0x000fc8000f8e00ff */
[----:B------:R-:W-:-:S05]  /*b5b0*/  IMAD.WIDE R4, R2, 0x4, R4 ;  /* 0x0000000402047825 */ /* 0x000fca00078e0204 */
[----:B------:R1:W-:Y:S04]  /*b5c0*/  STL.64 [R1+0x360], R4 ;  /* 0x0003600401007387 */ /* 0x0003e80000100a00 */
[----:B------:R-:W-:Y:S01]  /*b5d0*/  LDGSTS.E [R252+0x300fc], desc[UR28][R246.64], !P4 ;  /* 0x300fc000f6fc7fae */ /* 0x000fe2000e1a101c */
[----:B--2---:R-:W-:-:S03]  /*b5e0*/  IMAD.WIDE R52, R2, 0x4, R52 ;  /* 0x0000000402347825 */ /* 0x004fc600078e0234 */
[----:B------:R-:W0:Y:S01]  /*b5f0*/  LDGDEPBAR ;  /* 0x00000000000079af */ /* 0x000e220000000000 */
[----:B-1----:R-:W-:-:S03]  /*b600*/  IMAD.WIDE R4, R2, 0x4, R210 ;  /* 0x0000000402047825 */ /* 0x002fc600078e02d2 */
[----:B------:R-:W2:Y:S04]  /*b610*/  LDL.LU.64 R210, [R1+0x750] ;  /* 0x0007500001d27983 */ /* 0x000ea80000300a00 */
[----:B------:R1:W-:Y:S02]  /*b620*/  STL.64 [R1+0x358], R4 ;  /* 0x0003580401007387 */ /* 0x0003e40000100a00 */
[C---:B-1----:R-:W-:Y:S02]  /*b630*/  IMAD.WIDE R4, R2.reuse, 0x4, R218 ;  /* 0x0000000402047825 */ /* 0x042fe400078e02da */
[----:B------:R-:W2:Y:S04]  /*b640*/  LDL.LU.64 R218, [R1+0x748] ;  /* 0x0007480001da7983 */ /* 0x000ea80000300a00 */
[----:B------:R1:W-:Y:S02]  /*b650*/  STL.64 [R1+0x350], R4 ;  /* 0x0003500401007387 */ /* 0x0003e40000100a00 */
[----:B-1----:R-:W-:-:S02]  /*b660*/  IMAD.WIDE R4, R2, 0x4, R226 ;  /* 0x0000000402047825 */ /* 0x002fc400078e02e2 */
[----:B------:R-:W2:Y:S02]  /*b670*/  LDL.LU.64 R226, [R1+0x740] ;  /* 0x0007400001e27983 */ /* 0x000ea40000300a00 */
[C---:B---3--:R-:W-:Y:S02]  /*b680*/  IMAD.WIDE R54, R2.reuse, 0x4, R54 ;  /* 0x0000000402367825 */ /* 0x048fe400078e0236 */
[----:B------:R1:W-:Y:S02]  /*b690*/  STL.64 [R1+0x348], R4 ;  /* 0x0003480401007387 */ /* 0x0003e40000100a00 */
[----:B----4-:R-:W-:-:S04]  /*b6a0*/  IMAD.WIDE R56, R2, 0x4, R56 ;  /* 0x0000000402387825 */ /* 0x010fc800078e0238 */
[----:B------:R-:W-:-:S04]  /*b6b0*/  IMAD.WIDE R60, R2, 0x4, R60 ;  /* 0x00000004023c7825 */ /* 0x000fc800078e023c */
[----:B------:R-:W-:-:S04]  /*b6c0*/  IMAD.WIDE R62, R2, 0x4, R62 ;  /* 0x00000004023e7825 */ /* 0x000fc800078e023e */
[----:B-1----:R-:W-:-:S04]  /*b6d0*/  IMAD.WIDE R4, R2, 0x4, R250 ;  /* 0x0000000402047825 */ /* 0x002fc800078e02fa */
[C---:B------:R-:W-:Y:S01]  /*b6e0*/  IMAD.WIDE R250, R2.reuse, 0x4, R248 ;  /* 0x0000000402fa7825 */ /* 0x040fe200078e02f8 */
[----:B------:R1:W-:Y:S03]  /*b6f0*/  STL.64 [R1+0x340], R4 ;  /* 0x0003400401007387 */ /* 0x0003e60000100a00 */
[C---:B------:R-:W-:Y:S01]  /*b700*/  IMAD.WIDE R248, R2.reuse, 0x4, R6 ;  /* 0x0000000402f87825 */ /* 0x040fe200078e0206 */
[----:B------:R-:W-:Y:S03]  /*b710*/  STL.64 [R1+0x338], R250 ;  /* 0x000338fa01007387 */ /* 0x000fe60000100a00 */
[C---:B------:R-:W-:Y:S01]  /*b720*/  IMAD.WIDE R6, R2.reuse, 0x4, R10 ;  /* 0x0000000402067825 */ /* 0x040fe200078e020a */
[----:B------:R3:W-:Y:S03]  /*b730*/  STL.64 [R1+0x330], R248 ;  /* 0x000330f801007387 */ /* 0x0007e60000100a00 */
[----:B------:R-:W-:-:S04]  /*b740*/  IMAD.WIDE R64, R2, 0x4, R64 ;  /* 0x0000000402407825 */ /* 0x000fc800078e0240 */
[----:B-1----:R-:W-:-:S04]  /*b750*/  IMAD.WIDE R4, R2, 0x4, R8 ;  /* 0x0000000402047825 */ /* 0x002fc800078e0208 */
[C---:B------:R-:W-:Y:S01]  /*b760*/  IMAD.WIDE R8, R2.reuse, 0x4, R12 ;  /* 0x0000000402087825 */ /* 0x040fe200078e020c */
[----:B------:R1:W-:Y:S03]  /*b770*/  STL.64 [R1+0x328], R4 ;  /* 0x0003280401007387 */ /* 0x0003e60000100a00 */
[C---:B---3--:R-:W-:Y:S01]  /*b780*/  IMAD.WIDE R248, R2.reuse, 0x4, R58 ;  /* 0x0000000402f87825 */ /* 0x048fe200078e023a */
[----:B------:R3:W-:Y:S03]  /*b790*/  STL.64 [R1+0x318], R6 ;  /* 0x0003180601007387 */ /* 0x0007e60000100a00 */
[C---:B------:R-:W-:Y:S01]  /*b7a0*/  IMAD.WIDE R66, R2.reuse, 0x4, R66 ;  /* 0x0000000402427825 */ /* 0x040fe200078e0242 */
[----:B------:R4:W-:Y:S03]  /*b7b0*/  STL.64 [R1+0x310], R8 ;  /* 0x0003100801007387 */ /* 0x0009e60000100a00 */
[----:B------:R-:W-:-:S04]  /*b7c0*/  IMAD.WIDE R250, R2, 0x4, R24 ;  /* 0x0000000402fa7825 */ /* 0x000fc800078e0218 */
[----:B-1----:R-:W-:-:S04]  /*b7d0*/  IMAD.WIDE R4, R2, 0x4, R14 ;  /* 0x0000000402047825 */ /* 0x002fc800078e020e */
[C---:B---3--:R-:W-:Y:S01]  /*b7e0*/  IMAD.WIDE R6, R2.reuse, 0x4, R16 ;  /* 0x0000000402067825 */ /* 0x048fe200078e0210 */
[----:B------:R1:W-:Y:S03]  /*b7f0*/  STL.64 [R1+0x308], R4 ;  /* 0x0003080401007387 */ /* 0x0003e60000100a00 */
[C---:B----4-:R-:W-:Y:S01]  /*b800*/  IMAD.WIDE R8, R2.reuse, 0x4, R18 ;  /* 0x0000000402087825 */ /* 0x050fe200078e0212 */
        /* <DEDUP_REMOVED lines=9> */
[----:B------:R-:W-:-:S04]  /*b8a0*/  IMAD.WIDE R28, R2, 0x4, R100 ;  /* 0x00000004021c7825 */ /* 0x000fc800078e0264 */
[----:B------:R-:W-:-:S04]  /*b8b0*/  IMAD.WIDE R22, R2, 0x4, R106 ;  /* 0x0000000402167825 */ /* 0x000fc800078e026a */
[----:B-1----:R-:W-:-:S04]  /*b8c0*/  IMAD.WIDE R4, R2, 0x4, R26 ;  /* 0x0000000402047825 */ /* 0x002fc800078e021a */
[C---:B---3--:R-:W-:Y:S01]  /*b8d0*/  IMAD.WIDE R6, R2.reuse, 0x4, R30 ;  /* 0x0000000402067825 */ /* 0x048fe200078e021e */
[----:B------:R1:W-:Y:S03]  /*b8e0*/  STL.64 [R1+0x3e0], R4 ;  /* 0x0003e00401007387 */ /* 0x0003e60000100a00 */
[C---:B------:R-:W-:Y:S01]  /*b8f0*/  IMAD.WIDE R30, R2.reuse, 0x4, R88 ;  /* 0x00000004021e7825 */ /* 0x040fe200078e0258 */
        /* <DEDUP_REMOVED lines=24> */
[----:B------:R-:W-:Y:S03]  /*ba80*/  STL.64 [R1+0x390], R8 ;  /* 0x0003900801007387 */ /* 0x000fe60000100a00 */
[C---:B------:R-:W-:Y:S01]  /*ba90*/  IMAD.WIDE R48, R2.reuse, 0x4, R70 ;  /* 0x0000000402307825 */ /* 0x040fe200078e0246 */
[----:B------:R-:W-:Y:S03]  /*baa0*/  STL.64 [R1+0x388], R6 ;  /* 0x0003880601007387 */ /* 0x000fe60000100a00 */
[----:B------:R-:W-:-:S04]  /*bab0*/  IMAD.WIDE R46, R2, 0x4, R72 ;  /* 0x00000004022e7825 */ /* 0x000fc800078e0248 */
[----:B-1----:R-:W-:-:S04]  /*bac0*/  IMAD.WIDE R4, R2, 0x4, R50 ;  /* 0x0000000402047825 */ /* 0x002fc800078e0232 */
[C---:B------:R-:W-:Y:S01]  /*bad0*/  IMAD.WIDE R50, R2.reuse, 0x4, R68 ;  /* 0x0000000402327825 */ /* 0x040fe200078e0244 */
[----:B------:R1:W-:Y:S03]  /*bae0*/  STL.64 [R1+0x380], R4 ;  /* 0x0003800401007387 */ /* 0x0003e60000100a00 */
[C---:B------:R-:W-:Y:S01]  /*baf0*/  IMAD.WIDE R44, R2.reuse, 0x4, R74 ;  /* 0x00000004022c7825 */ /* 0x040fe200078e024a */
[----:B------:R-:W-:Y:S03]  /*bb00*/  STL.64 [R1+0x718], R248 ;  /* 0x000718f801007387 */ /* 0x000fe60000100a00 */
[C---:B------:R-:W-:Y:S01]  /*bb10*/  IMAD.WIDE R38, R2.reuse, 0x4, R80 ;  /* 0x0000000402267825 */ /* 0x040fe200078e0250 */
[----:B------:R-:W-:Y:S03]  /*bb20*/  STL.64 [R1+0x378], R52 ;  /* 0x0003783401007387 */ /* 0x000fe60000100a00 */
[C---:B------:R-:W-:Y:S01]  /*bb30*/  IMAD.WIDE R32, R2.reuse, 0x4, R86 ;  /* 0x0000000402207825 */ /* 0x040fe200078e0256 */
[----:B------:R-:W-:Y:S03]  /*bb40*/  STL.64 [R1+0x720], R52 ;  /* 0x0007203401007387 */ /* 0x000fe60000100a00 */
[C---:B-1----:R-:W-:Y:S01]  /*bb50*/  IMAD.WIDE R4, R2.reuse, 0x4, R90 ;  /* 0x0000000402047825 */ /* 0x042fe200078e025a */
[----:B------:R-:W-:Y:S03]  /*bb60*/  STL.64 [R1+0x370], R54 ;  /* 0x0003703601007387 */ /* 0x000fe60000100a00 */
[C---:B------:R-:W-:Y:S01]  /*bb70*/  IMAD.WIDE R6, R2.reuse, 0x4, R92 ;  /* 0x0000000402067825 */ /* 0x040fe200078e025c */
[----:B------:R-:W-:Y:S03]  /*bb80*/  STL.64 [R1+0x728], R54 ;  /* 0x0007283601007387 */ /* 0x000fe60000100a00 */
[C---:B------:R-:W-:Y:S01]  /*bb90*/  IMAD.WIDE R16, R2.reuse, 0x4, R238 ;  /* 0x0000000402107825 */ /* 0x040fe200078e02ee */
[----:B------:R-:W-:Y:S03]  /*bba0*/  STL.64 [R1+0x368], R56 ;  /* 0x0003683801007387 */ /* 0x000fe60000100a00 */
[C---:B------:R-:W-:Y:S01]  /*bbb0*/  IMAD.WIDE R8, R2.reuse, 0x4, R246 ;  /* 0x0000000402087825 */ /* 0x040fe200078e02f6 */
[----:B------:R-:W-:Y:S04]  /*bbc0*/  STL.64 [R1+0x730], R56 ;  /* 0x0007303801007387 */ /* 0x000fe80000100a00 */
        /* <DEDUP_REMOVED lines=14> */
[----:B------:R1:W-:Y:S04]  /*bcb0*/  STL.64 [R1+0x458], R4 ;  /* 0x0004580401007387 */ /* 0x0003e80000100a00 */
[----:B------:R-:W-:Y:S04]  /*bcc0*/  STL.64 [R1+0x468], R32 ;  /* 0x0004682001007387 */ /* 0x000fe80000100a00 */
[----:B------:R3:W-:Y:S01]  /*bcd0*/  STL.64 [R1+0x450], R6 ;  /* 0x0004500601007387 */ /* 0x0007e20000100a00 */
[----:B-1----:R-:W-:-:S03]  /*bce0*/  IMAD.WIDE R4, R2, 0x4, R94 ;  /* 0x0000000402047825 */ /* 0x002fc600078e025e */
[----:B------:R-:W-:Y:S04]  /*bcf0*/  STL.64 [R1+0x460], R30 ;  /* 0x0004601e01007387 */ /* 0x000fe80000100a00 */
[----:B------:R1:W-:Y:S01]  /*bd00*/  STL.64 [R1+0x448], R4 ;  /* 0x0004480401007387 */ /* 0x0003e20000100a00 */
[----:B---3--:R-:W-:-:S05]  /*bd10*/  IMAD.WIDE R6, R2, 0x4, R96 ;  /* 0x0000000402067825 */ /* 0x008fca00078e0260 */
[----:B------:R3:W-:Y:S01]  /*bd20*/  STL.64 [R1+0x440], R6 ;  /* 0x0004400601007387 */ /* 0x0007e20000100a00 */
[----:B-1----:R-:W-:-:S05]  /*bd30*/  IMAD.WIDE R4, R2, 0x4, R98 ;  /* 0x0000000402047825 */ /* 0x002fca00078e0262 */
[----:B------:R1:W-:Y:S01]  /*bd40*/  STL.64 [R1+0x438], R4 ;  /* 0x0004380401007387 */ /* 0x0003e20000100a00 */
[----:B---3--:R-:W-:-:S03]  /*bd50*/  IMAD.WIDE R6, R2, 0x4, R242 ;  /* 0x0000000402067825 */ /* 0x008fc600078e02f2 */
[----:B------:R-:W-:Y:S04]  /*bd60*/  STL.64 [R1+0x430], R28 ;  /* 0x0004301c01007387 */ /* 0x000fe80000100a00 */
[----:B------:R-:W-:Y:S04]  /*bd70*/  STL.64 [R1+0x428], R26 ;  /* 0x0004281a01007387 */ /* 0x000fe80000100a00 */
[----:B------:R-:W-:Y:S01]  /*bd80*/  STL.64 [R1+0x420], R24 ;  /* 0x0004201801007387 */ /* 0x000fe20000100a00 */
[----:B-1----:R-:W-:-:S03]  /*bd90*/  IMAD.WIDE R4, R2, 0x4, R240 ;  /* 0x0000000402047825 */ /* 0x002fc600078e02f0 */
[----:B------:R-:W-:Y:S04]  /*bda0*/  STL.64 [R1+0x418], R22 ;  /* 0x0004181601007387 */ /* 0x000fe80000100a00 */
[----:B------:R-:W-:Y:S04]  /*bdb0*/  STL.64 [R1+0x410], R20 ;  /* 0x0004101401007387 */ /* 0x000fe80000100a00 */
[----:B------:R-:W-:Y:S04]  /*bdc0*/  STL.64 [R1+0x408], R18 ;  /* 0x0004081201007387 */ /* 0x000fe80000100a00 */
[----:B------:R-:W-:Y:S04]  /*bdd0*/  STL.64 [R1+0x400], R16 ;  /* 0x0004001001007387 */ /* 0x000fe80000100a00 */
[----:B------:R1:W-:Y:S04]  /*bde0*/  STL.64 [R1+0x3f8], R4 ;  /* 0x0003f80401007387 */ /* 0x0003e80000100a00 */
[----:B------:R3:W-:Y:S01]  /*bdf0*/  STL.64 [R1+0x3f0], R6 ;  /* 0x0003f00601007387 */ /* 0x0007e20000100a00 */
[----:B-1----:R-:W1:Y:S01]  /*be00*/  S2R R5, SR_TID.X ;  /* 0x0000000000057919 */ /* 0x002e620000002100 */
[----:B------:R-:W4:Y:S01]  /*be10*/  LDC R4, c[0x0][0x3a0] ;  /* 0x0000e800ff047b82 */ /* 0x000f220000000800 */
[----:B---3--:R-:W-:-:S05]  /*be20*/  IMAD.WIDE R6, R2, 0x4, R244 ;  /* 0x0000000402067825 */ /* 0x008fca00078e02f4 */
[----:B------:R3:W-:Y:S04]  /*be30*/  STL.64 [R1+0x3e8], R6 ;  /* 0x0003e80601007387 */ /* 0x0007e80000100a00 */
[----:B------:R1:W-:Y:S04]  /*be40*/  STL.64 [R1+0x2e0], R8 ;  /* 0x0002e00801007387 */ /* 0x0003e80000100a00 */
[----:B------:R-:W2:Y:S04]  /*be50*/  LDL.64 R68, [R1+0x18] ;  /* 0x0000180001447983 */ /* 0x000ea80000100a00 */
[----:B------:R-:W2:Y:S01]  /*be60*/  LDL.64 R60, [R1+0x38] ;  /* 0x00003800013c7983 */ /* 0x000ea20000100a00 */
[----:B---3--:R-:W3:Y:S03]  /*be70*/  LDC R7, c[0x0][0x3a0] ;  /* 0x0000e800ff077b82 */ /* 0x008ee60000000800 */
[----:B------:R-:W2:Y:S01]  /*be80*/  LDL.64 R56, [R1+0x58] ;  /* 0x0000580001387983 */ /* 0x000ea20000100a00 */
[----:B----4-:R-:W-:-:S03]  /*be90*/  VIADD R4, R4, 0xffffffc0 ;  /* 0xffffffc004047836 */ /* 0x010fc60000000000 */
[----:B------:R-:W4:Y:S01]  /*bea0*/  LDL.64 R54, [R1+0x78] ;  /* 0x0000780001367983 */ /* 0x000f220000100a00 */
[----:B-1----:R-:W-:-:S03]  /*beb0*/  LOP3.LUT R5, R5, 0x3f, RZ, 0xc0, !PT ;  /* 0x0000003f05057812 */ /* 0x002fc600078ec0ff */
[----:B------:R-:W4:Y:S01]  /*bec0*/  LDL.64 R52, [R1+0xa0] ;  /* 0x0000a00001347983 */ /* 0x000f220000100a00 */
[----:B------:R-:W-:-:S03]  /*bed0*/  ISETP.GE.AND P4, PT, R5, R4, PT ;  /* 0x000000040500720c */ /* 0x000fc60003f86270 */
[----:B------:R-:W4:Y:S04]  /*bee0*/  LDL.64 R248, [R1+0xc0] ;  /* 0x0000c00001f87983 */ /* 0x000f280000100a00 */
[----:B------:R-:W4:Y:S04]  /*bef0*/  LDL.64 R58, [R1+0xe0] ;  /* 0x0000e000013a7983 */ /* 0x000f280000100a00 */
[----:B------:R-:W4:Y:S01]  /*bf00*/  LDL.64 R14, [R1+0x100] ;  /* 0x00010000010e7983 */ /* 0x000f220000100a00 */
[----:B---3--:R-:W-:Y:S01]  /*bf10*/  VIADD R238, R7, 0x3f ;  /* 0x0000003f07ee7836 */ /* 0x008fe20000000000 */
[----:B------:R-:W-:-:S02]  /*bf20*/  ISETP.GE.AND P3, PT, R5, R7, PT ;  /* 0x000000070500720c */ /* 0x000fc40003f66270 */
[----:B------:R-:W3:Y:S02]  /*bf30*/  LDL.64 R12, [R1+0x120] ;  /* 0x00012000010c7983 */ /* 0x000ee40000100a00 */
[----:B------:R-:W-:Y:S02]  /*bf40*/  ISETP.GT.AND P0, PT, R238, 0x3f, PT ;  /* 0x0000003fee00780c */ /* 0x000fe40003f04270 */
[----:B------:R-:W3:Y:S04]  /*bf50*/  LDL.64 R10, [R1+0x140] ;  /* 0x00014000010a7983 */ /* 0x000ee80000100a00 */
[----:B------:R-:W3:Y:S04]  /*bf60*/  LDL.64 R8, [R1+0x160] ;  /* 0x0001600001087983 */ /* 0x000ee80000100a00 */
[----:B------:R-:W3:Y:S04]  /*bf70*/  LDL.LU.64 R106, [R1+0x188] ;  /* 0x00018800016a7983 */ /* 0x000ee80000300a00 */
[----:B------:R-:W3:Y:S04]  /*bf80*/  LDL.LU.64 R98, [R1+0x1b0] ;  /* 0x0001b00001627983 */ /* 0x000ee80000300a00 */
[----:B------:R-:W3:Y:S04]  /*bf90*/  LDL.LU.64 R90, [R1+0x1e0] ;  /* 0x0001e000015a7983 */ /* 0x000ee80000300a00 */
[----:B------:R-:W3:Y:S04]  /*bfa0*/  LDL.LU.64 R82, [R1+0x200] ;  /* 0x0002000001527983 */ /* 0x000ee80000300a00 */
[----:B------:R-:W3:Y:S01]  /*bfb0*/  LDL.LU.64 R74, [R1+0x238] ;  /* 0x00023800014a7983 */ /* 0x000ee20000300a00 */
[----:B------:R-:W-:-:S04]  /*bfc0*/  SEL R4, RZ, 0x4, !P0 ;  /* 0x00000004ff047807 */ /* 0x000fc80004000000 */
[----:B------:R-:W-:Y:S02]  /*bfd0*/  SEL R4, R4, RZ, !P3 ;  /* 0x000000ff04047207 */ /* 0x000fe40005800000 */
[----:B------:R-:W-:Y:S02]  /*bfe0*/  SEL R2, RZ, 0x4, P4 ;  /* 0x00000004ff027807 */ /* 0x000fe40002000000 */
[----:B------:R-:W-:Y:S01]  /*bff0*/  ISETP.NE.U32.AND P4, PT, R4, RZ, PT ;  /* 0x000000ff0400720c */ /* 0x000fe20003f85070 */
[----:B------:R-:W-:-:S12]  /*c000*/  VIADD R5, R0, UR10 ;  /* 0x0000000a00057c36 */ /* 0x000fd80008000000 */
[----:B------:R-:W-:Y:S04]  /*c010*/  LDGSTS.E [R5], desc[UR28][R108.64], P4 ;  /* 0x000000006c057fae */ /* 0x000fe8000a1a101c */
[----:B------:R-:W-:Y:S04]  /*c020*/  LDGSTS.E [R5+0x400], desc[UR28][R116.64], P4 ;  /* 0x0040000074057fae */ /* 0x000fe8000a1a101c */
        /* <DEDUP_REMOVED lines=14> */
[----:B------:R-:W-:Y:S04]  /*c110*/  STL [R1+0x60c], R238 ;  /* 0x00060cee01007387 */ /* 0x000fe80000100800 */
[----:B--2---:R1:W-:Y:S04]  /*c120*/  LDGSTS.E [R5+0x4000], desc[UR28][R68.64], P4 ;  /* 0x0400000044057fae */ /* 0x0043e8000a1a101c */
[----:B------:R-:W-:Y:S04]  /*c130*/  LDGSTS.E [R5+0x4400], desc[UR28][R60.64], P4 ;  /* 0x044000003c057fae */ /* 0x000fe8000a1a101c */
[----:B------:R-:W-:Y:S04]  /*c140*/  LDGSTS.E [R5+0x4800], desc[UR28][R56.64], P4 ;  /* 0x0480000038057fae */ /* 0x000fe8000a1a101c */
[----:B----4-:R-:W-:Y:S04]  /*c150*/  LDGSTS.E [R5+0x4c00], desc[UR28][R54.64], P4 ;  /* 0x04c0000036057fae */ /* 0x010fe8000a1a101c */
[----:B------:R-:W-:Y:S04]  /*c160*/  LDGSTS.E [R5+0x5000], desc[UR28][R52.64], P4 ;  /* 0x0500000034057fae */ /* 0x000fe8000a1a101c */
[----:B------:R-:W-:Y:S04]  /*c170*/  LDGSTS.E [R5+0x5400], desc[UR28][R248.64], P4 ;  /* 0x05400000f8057fae */ /* 0x000fe8000a1a101c */
[----:B------:R-:W-:Y:S04]  /*c180*/  LDGSTS.E [R5+0x5800], desc[UR28][R58.64], P4 ;  /* 0x058000003a057fae */ /* 0x000fe8000a1a101c */
[----:B------:R-:W-:Y:S04]  /*c190*/  LDGSTS.E [R5+0x5c00], desc[UR28][R14.64], P4 ;  /* 0x05c000000e057fae */ /* 0x000fe8000a1a101c */
[----:B---3--:R-:W-:Y:S04]  /*c1a0*/  LDGSTS.E [R5+0x6000], desc[UR28][R12.64], P4 ;  /* 0x060000000c057fae */ /* 0x008fe8000a1a101c */
[----:B------:R-:W-:Y:S04]  /*c1b0*/  LDGSTS.E [R5+0x6400], desc[UR28][R10.64], P4 ;  /* 0x064000000a057fae */ /* 0x000fe8000a1a101c */
[----:B------:R-:W-:Y:S04]  /*c1c0*/  LDGSTS.E [R5+0x6800], desc[UR28][R8.64], P4 ;  /* 0x0680000008057fae */ /* 0x000fe8000a1a101c */
[----:B------:R-:W-:Y:S04]  /*c1d0*/  STL.64 [R1+0x6c0], R106 ;  /* 0x0006c06a01007387 */ /* 0x000fe80000100a00 */
[----:B------:R-:W-:Y:S04]  /*c1e0*/  STL.64 [R1+0x6a8], R98 ;  /* 0x0006a86201007387 */ /* 0x000fe80000100a00 */
[----:B------:R-:W-:Y:S04]  /*c1f0*/  STL.64 [R1+0x6b0], R90 ;  /* 0x0006b05a01007387 */ /* 0x000fe80000100a00 */
[----:B------:R2:W-:Y:S04]  /*c200*/  STL.64 [R1+0x6b8], R82 ;  /* 0x0006b85201007387 */ /* 0x0005e80000100a00 */
[----:B------:R-:W3:Y:S04]  /*c210*/  LDL.64 R60, [R1+0x28] ;  /* 0x00002800013c7983 */ /* 0x000ee80000100a00 */
[----:B------:R-:W4:Y:S04]  /*c220*/  LDL.64 R56, [R1+0x48] ;  /* 0x0000480001387983 */ /* 0x000f280000100a00 */
[----:B------:R-:W4:Y:S04]  /*c230*/  LDL.64 R54, [R1+0x68] ;  /* 0x0000680001367983 */ /* 0x000f280000100a00 */
[----:B------:R-:W4:Y:S04]  /*c240*/  LDL.64 R52, [R1+0x88] ;  /* 0x0000880001347983 */ /* 0x000f280000100a00 */
[----:B------:R-:W4:Y:S04]  /*c250*/  LDL.64 R248, [R1+0xa8] ;  /* 0x0000a80001f87983 */ /* 0x000f280000100a00 */
[----:B------:R-:W-:Y:S04]  /*c260*/  LDGSTS.E [R5+0x6c00], desc[UR28][R106.64], P4 ;  /* 0x06c000006a057fae */ /* 0x000fe8000a1a101c */
[----:B------:R-:W4:Y:S04]  /*c270*/  LDL.64 R58, [R1+0xc8] ;  /* 0x0000c800013a7983 */ /* 0x000f280000100a00 */
[----:B------:R-:W-:Y:S04]  /*c280*/  LDGSTS.E [R5+0x7000], desc[UR28][R98.64], P4 ;  /* 0x0700000062057fae */ /* 0x000fe8000a1a101c */
[----:B------:R-:W4:Y:S04]  /*c290*/  LDL.64 R14, [R1+0xe8] ;  /* 0x0000e800010e7983 */ /* 0x000f280000100a00 */
[----:B------:R-:W-:Y:S04]  /*c2a0*/  LDGSTS.E [R5+0x7400], desc[UR28][R90.64], P4 ;  /* 0x074000005a057fae */ /* 0x000fe8000a1a101c */
[----:B------:R-:W4:Y:S04]  /*c2b0*/  LDL.64 R12, [R1+0x108] ;  /* 0x00010800010c7983 */ /* 0x000f280000100a00 */
[----:B------:R-:W4:Y:S04]  /*c2c0*/  LDL.64 R10, [R1+0x128] ;  /* 0x00012800010a7983 */ /* 0x000f280000100a00 */
[----:B------:R-:W4:Y:S04]  /*c2d0*/  LDL.64 R8, [R1+0x148] ;  /* 0x0001480001087983 */ /* 0x000f280000100a00 */
[----:B------:R-:W-:Y:S04]  /*c2e0*/  LDGSTS.E [R5+0x7800], desc[UR28][R82.64], P4 ;  /* 0x0780000052057fae */ /* 0x000fe8000a1a101c */
[----:B------:R-:W-:Y:S01]  /*c2f0*/  STL.64 [R1+0x6c8], R74 ;  /* 0x0006c84a01007387 */ /* 0x000fe20000100a00 */
[----:B------:R-:W-:-:S03]  /*c300*/  ISETP.GT.AND P2, PT, R238, 0x7f, PT ;  /* 0x0000007fee00780c */ /* 0x000fc60003f44270 */
[----:B------:R-:W-:Y:S04]  /*c310*/  LDGSTS.E [R5+0x7c00], desc[UR28][R74.64], P4 ;  /* 0x07c000004a057fae */ /* 0x000fe8000a1a101c */
[----:B--2---:R-:W2:Y:S04]  /*c320*/  LDL.LU.64 R82, [R1+0x168] ;  /* 0x0001680001527983 */ /* 0x004ea80000300a00 */
[----:B------:R-:W2:Y:S04]  /*c330*/  LDL.LU.64 R104, [R1+0x198] ;  /* 0x0001980001687983 */ /* 0x000ea80000300a00 */
[----:B------:R-:W2:Y:S04]  /*c340*/  LDL.LU.64 R96, [R1+0x1b8] ;  /* 0x0001b80001607983 */ /* 0x000ea80000300a00 */
[----:B------:R-:W2:Y:S04]  /*c350*/  LDL.LU.64 R88, [R1+0x1e8] ;  /* 0x0001e80001587983 */ /* 0x000ea80000300a00 */
[----:B------:R-:W2:Y:S04]  /*c360*/  LDL.LU.64 R80, [R1+0x210] ;  /* 0x0002100001507983 */ /* 0x000ea80000300a00 */
[----:B------:R-:W2:Y:S01]  /*c370*/  LDL.LU.64 R72, [R1+0x248] ;  /* 0x0002480001487983 */ /* 0x000ea20000300a00 */
[----:B------:R-:W-:-:S04]  /*c380*/  SEL R2, R2, RZ, P2 ;  /* 0x000000ff02027207 */ /* 0x000fc80001000000 */
[----:B------:R-:W-:Y:S01]  /*c390*/  ISETP.NE.U32.AND P2, PT, R2, RZ, PT ;  /* 0x000000ff0200720c */ /* 0x000fe20003f45070 */
[----:B------:R-:W-:-:S05]  /*c3a0*/  VIADD R2, R7, 0xffffffbf ;  /* 0xffffffbf07027836 */ /* 0x000fca0000000000 */
[----:B------:R-:W-:Y:S01]  /*c3b0*/  ISETP.GE.U32.AND P3, PT, R2, 0x7fffff80, PT ;  /* 0x7fffff800200780c */ /* 0x000fe20003f66070 */
[----:B------:R-:W-:-:S05]  /*c3c0*/  VIADD R2, R7, 0xffffffbe ;  /* 0xffffffbe07027836 */ /* 0x000fca0000000000 */
[----:B------:R-:W-:Y:S01]  /*c3d0*/  ISETP.GE.U32.AND P6, PT, R2, 0x7fffff7f, PT ;  /* 0x7fffff7f0200780c */ /* 0x000fe20003fc6070 */
[----:B------:R-:W-:-:S05]  /*c3e0*/  VIADD R2, R7, 0xffffffbd ;  /* 0xffffffbd07027836 */ /* 0x000fca0000000000 */
[----:B------:R-:W-:Y:S02]  /*c3f0*/  ISETP.GE.U32.AND P5, PT, R2, 0x7fffff7e, PT ;  /* 0x7fffff7e0200780c */ /* 0x000fe40003fa6070 */
[----:B------:R-:W-:-:S05]  /*c400*/  LOP3.LUT R2, R0, 0x20, RZ, 0x3c, !PT ;  /* 0x0000002000027812 */ /* 0x000fca00078e3cff */
[----:B-1----:R-:W-:-:S05]  /*c410*/  VIADD R69, R2, UR10 ;  /* 0x0000000a02457c36 */ /* 0x002fca0008000000 */
        /* <DEDUP_REMOVED lines=16> */
[----:B---3--:R-:W-:Y:S04]  /*c520*/  LDGSTS.E [R69+0x4100], desc[UR28][R60.64], P4 ;  /* 0x041000003c457fae */ /* 0x008fe8000a1a101c */
[----:B----4-:R-:W-:Y:S04]  /*c530*/  LDGSTS.E [R69+0x4500], desc[UR28][R56.64], P4 ;  /* 0x0450000038457fae */ /* 0x010fe8000a1a101c */
        /* <DEDUP_REMOVED lines=8> */
[----:B--2---:R-:W-:Y:S04]  /*c5c0*/  STL.64 [R1+0x6e0], R82 ;  /* 0x0006e05201007387 */ /* 0x004fe80000100a00 */
[----:B------:R-:W-:Y:S04]  /*c5d0*/  LDGSTS.E [R69+0x6900], desc[UR28][R82.64], P4 ;  /* 0x0690000052457fae */ /* 0x000fe8000a1a101c */
[----:B------:R-:W-:Y:S04]  /*c5e0*/  STL.64 [R1+0x6d0], R104 ;  /* 0x0006d06801007387 */ /* 0x000fe80000100a00 */
[----:B------:R-:W-:Y:S04]  /*c5f0*/  LDGSTS.E [R69+0x6d00], desc[UR28][R104.64], P4 ;  /* 0x06d0000068457fae */ /* 0x000fe8000a1a101c */
[----:B------:R1:W-:Y:S04]  /*c600*/  STL.64 [R1+0x6d8], R96 ;  /* 0x0006d86001007387 */ /* 0x0003e80000100a00 */
[----:B------:R-:W-:Y:S04]  /*c610*/  LDGSTS.E [R69+0x7100], desc[UR28][R96.64], P4 ;  /* 0x0710000060457fae */ /* 0x000fe8000a1a101c */
[----:B------:R-:W2:Y:S04]  /*c620*/  LDL.64 R248, [R1+0x30] ;  /* 0x0000300001f87983 */ /* 0x000ea80000100a00 */
[----:B------:R-:W3:Y:S04]  /*c630*/  LDL.64 R58, [R1+0x50] ;  /* 0x00005000013a7983 */ /* 0x000ee80000100a00 */
[----:B------:R-:W4:Y:S04]  /*c640*/  LDL.64 R14, [R1+0x70] ;  /* 0x00007000010e7983 */ /* 0x000f280000100a00 */
[----:B------:R-:W4:Y:S04]  /*c650*/  LDL.64 R12, [R1+0x90] ;  /* 0x00009000010c7983 */ /* 0x000f280000100a00 */
[----:B------:R-:W4:Y:S04]  /*c660*/  LDL.64 R10, [R1+0xb0] ;  /* 0x0000b000010a7983 */ /* 0x000f280000100a00 */
[----:B------:R-:W4:Y:S04]  /*c670*/  LDL.64 R8, [R1+0xd0] ;  /* 0x0000d00001087983 */ /* 0x000f280000100a00 */
[----:B-1----:R-:W4:Y:S04]  /*c680*/  LDL.LU.64 R96, [R1+0x130] ;  /* 0x0001300001607983 */ /* 0x002f280000300a00 */
[----:B------:R-:W4:Y:S04]  /*c690*/  LDL.LU.64 R74, [R1+0x150] ;  /* 0x00015000014a7983 */ /* 0x000f280000300a00 */
[----:B------:R-:W4:Y:S04]  /*c6a0*/  LDL.LU.64 R90, [R1+0x170] ;  /* 0x00017000015a7983 */ /* 0x000f280000300a00 */
[----:B------:R-:W4:Y:S04]  /*c6b0*/  LDL.LU.64 R102, [R1+0x1a0] ;  /* 0x0001a00001667983 */ /* 0x000f280000300a00 */
[----:B------:R-:W4:Y:S04]  /*c6c0*/  LDL.LU.64 R94, [R1+0x1c0] ;  /* 0x0001c000015e7983 */ /* 0x000f280000300a00 */
[----:B------:R-:W4:Y:S04]  /*c6d0*/  LDL.LU.64 R86, [R1+0x1f0] ;  /* 0x0001f00001567983 */ /* 0x000f280000300a00 */
[----:B------:R-:W4:Y:S04]  /*c6e0*/  LDL.LU.64 R78, [R1+0x218] ;  /* 0x00021800014e7983 */ /* 0x000f280000300a00 */
[----:B------:R-:W4:Y:S04]  /*c6f0*/  LDL.LU.64 R70, [R1+0x240] ;  /* 0x0002400001467983 */ /* 0x000f280000300a00 */
[----:B------:R-:W-:Y:S04]  /*c700*/  LDGSTS.E [R69+0x7500], desc[UR28][R88.64], P4 ;  /* 0x0750000058457fae */ /* 0x000fe8000a1a101c */
[----:B------:R1:W-:Y:S04]  /*c710*/  STL.64 [R1+0x6e8], R88 ;  /* 0x0006e85801007387 */ /* 0x0003e80000100a00 */
[----:B------:R-:W-:Y:S04]  /*c720*/  LDGSTS.E [R69+0x7900], desc[UR28][R80.64], P4 ;  /* 0x0790000050457fae */ /* 0x000fe8000a1a101c */
[----:B------:R-:W-:Y:S04]  /*c730*/  LDGSTS.E [R69+0x7d00], desc[UR28][R72.64], P4 ;  /* 0x07d0000048457fae */ /* 0x000fe8000a1a101c */
[----:B-1----:R-:W4:Y:S04]  /*c740*/  LDL.LU.64 R88, [R1+0x110] ;  /* 0x0001100001587983 */ /* 0x002f280000300a00 */
[----:B------:R-:W-:Y:S04]  /*c750*/  STL.64 [R1+0x6f0], R80 ;  /* 0x0006f05001007387 */ /* 0x000fe80000100a00 */
[----:B------:R1:W-:Y:S04]  /*c760*/  STL.64 [R1+0x6f8], R72 ;  /* 0x0006f84801007387 */ /* 0x0003e80000100a00 */
[----:B-1----:R-:W4:Y:S01]  /*c770*/  LDL.LU.64 R72, [R1+0xf0] ;  /* 0x0000f00001487983 */ /* 0x002f220000300a00 */
[----:B------:R-:W-:-:S05]  /*c780*/  LOP3.LUT R2, R0, 0x40, RZ, 0x3c, !PT ;  /* 0x0000004000027812 */ /* 0x000fca00078e3cff */
[----:B------:R-:W-:-:S05]  /*c790*/  VIADD R68, R2, UR10 ;  /* 0x0000000a02447c36 */ /* 0x000fca0008000000 */
        /* <DEDUP_REMOVED lines=16> */
[----:B--2---:R-:W-:Y:S04]  /*c8a0*/  LDGSTS.E [R68+0x4200], desc[UR28][R248.64], P4 ;  /* 0x04200000f8447fae */ /* 0x004fe8000a1a101c */
[----:B---3--:R-:W-:Y:S04]  /*c8b0*/  LDGSTS.E [R68+0x4600], desc[UR28][R58.64], P4 ;  /* 0x046000003a447fae */ /* 0x008fe8000a1a101c */
[----:B----4-:R-:W-:Y:S04]  /*c8c0*/  LDGSTS.E [R68+0x4a00], desc[UR28][R14.64], P4 ;  /* 0x04a000000e447fae */ /* 0x010fe8000a1a101c */
[----:B------:R-:W-:Y:S04]  /*c8d0*/  LDGSTS.E [R68+0x4e00], desc[UR28][R12.64], P4 ;  /* 0x04e000000c447fae */ /* 0x000fe8000a1a101c */
[----:B------:R-:W-:Y:S04]  /*c8e0*/  LDGSTS.E [R68+0x5200], desc[UR28][R10.64], P4 ;  /* 0x052000000a447fae */ /* 0x000fe8000a1a101c */
[----:B------:R-:W-:Y:S04]  /*c8f0*/  LDGSTS.E [R68+0x5600], desc[UR28][R8.64], P4 ;  /* 0x0560000008447fae */ /* 0x000fe8000a1a101c */
[----:B------:R1:W-:Y:S04]  /*c900*/  STL.64 [R1+0x710], R72 ;  /* 0x0007104801007387 */ /* 0x0003e80000100a00 */
[----:B------:R2:W-:Y:S04]  /*c910*/  STL.64 [R1+0x708], R88 ;  /* 0x0007085801007387 */ /* 0x0005e80000100a00 */
[----:B------:R3:W-:Y:S04]  /*c920*/  STL.64 [R1+0x700], R96 ;  /* 0x0007006001007387 */ /* 0x0007e80000100a00 */
[----:B------:R-:W4:Y:S04]  /*c930*/  LDL.64 R60, [R1+0x258] ;  /* 0x00025800013c7983 */ /* 0x000f280000100a00 */
[----:B------:R-:W4:Y:S04]  /*c940*/  LDL.64 R58, [R1+0x358] ;  /* 0x00035800013a7983 */ /* 0x000f280000100a00 */
[----:B------:R-:W4:Y:S04]  /*c950*/  LDL.64 R56, [R1+0x350] ;  /* 0x0003500001387983 */ /* 0x000f280000100a00 */
[----:B------:R-:W4:Y:S04]  /*c960*/  LDL.64 R54, [R1+0x348] ;  /* 0x0003480001367983 */ /* 0x000f280000100a00 */
[----:B------:R-:W4:Y:S04]  /*c970*/  LDL.64 R52, [R1+0x340] ;  /* 0x0003400001347983 */ /* 0x000f280000100a00 */
[----:B------:R-:W4:Y:S04]  /*c980*/  LDL.64 R248, [R1+0x338] ;  /* 0x0003380001f87983 */ /* 0x000f280000100a00 */
[----:B------:R-:W4:Y:S04]  /*c990*/  LDL.LU.64 R14, [R1+0x20] ;  /* 0x00002000010e7983 */ /* 0x000f280000300a00 */
[----:B------:R-:W4:Y:S04]  /*c9a0*/  LDL.LU.64 R12, [R1+0x40] ;  /* 0x00004000010c7983 */ /* 0x000f280000300a00 */
[----:B------:R-:W4:Y:S04]  /*c9b0*/  LDL.LU.64 R10, [R1+0x60] ;  /* 0x00006000010a7983 */ /* 0x000f280000300a00 */
[----:B------:R-:W-:Y:S04]  /*c9c0*/  LDGSTS.E [R68+0x5a00], desc[UR28][R72.64], P4 ;  /* 0x05a0000048447fae */ /* 0x000fe8000a1a101c */
[----:B------:R-:W4:Y:S04]  /*c9d0*/  LDL.LU.64 R8, [R1+0x80] ;  /* 0x0000800001087983 */ /* 0x000f280000300a00 */
[----:B------:R-:W-:Y:S04]  /*c9e0*/  LDGSTS.E [R68+0x5e00], desc[UR28][R88.64], P4 ;  /* 0x05e0000058447fae */ /* 0x000fe8000a1a101c */
[----:B-1----:R-:W4:Y:S04]  /*c9f0*/  LDL.LU.64 R72, [R1+0x98] ;  /* 0x0000980001487983 */ /* 0x002f280000300a00 */
[----:B------:R-:W-:Y:S04]  /*ca00*/  LDGSTS.E [R68+0x6200], desc[UR28][R96.64], P4 ;  /* 0x0620000060447fae */ /* 0x000fe8000a1a101c */
[----:B--2---:R-:W2:Y:S01]  /*ca10*/  LDL.LU.64 R88, [R1+0xb8] ;  /* 0x0000b80001587983 */ /* 0x004ea20000300a00 */
[----:B------:R-:W-:-:S03]  /*ca20*/  LOP3.LUT R2, R0, 0x60, RZ, 0x3c, !PT ;  /* 0x0000006000027812 */ /* 0x000fc600078e3cff */
[----:B------:R-:W-:Y:S04]  /*ca30*/  LDGSTS.E [R68+0x6600], desc[UR28][R74.64], P4 ;  /* 0x066000004a447fae */ /* 0x000fe8000a1a101c */
[----:B---3--:R-:W3:Y:S04]  /*ca40*/  LDL.LU.64 R96, [R1+0xd8] ;  /* 0x0000d80001607983 */ /* 0x008ee80000300a00 */
[----:B------:R-:W3:Y:S04]  /*ca50*/  LDL.LU.64 R80, [R1+0xf8] ;  /* 0x0000f80001507983 */ /* 0x000ee80000300a00 */
        /* <DEDUP_REMOVED lines=8> */
[----:B------:R-:W3:Y:S01]  /*cae0*/  LDL.64 R234, [R1+0x360] ;  /* 0x0003600001ea7983 */ /* 0x000ee20000100a00 */
[----:B------:R-:W-:-:S03]  /*caf0*/  VIADD R2, R2, UR10 ;  /* 0x0000000a02027c36 */ /* 0x000fc60008000000 */
        /* <DEDUP_REMOVED lines=21> */
[----:B------:R-:W3:Y:S04]  /*cc50*/  LDL.64 R236, [R1+0x458] ;  /* 0x0004580001ec7983 */ /* 0x000ee80000100a00 */
[----:B------:R-:W3:Y:S04]  /*cc60*/  LDL.64 R240, [R1+0x450] ;  /* 0x0004500001f07983 */ /* 0x000ee80000100a00 */
[----:B------:R-:W3:Y:S04]  /*cc70*/  LDL.64 R242, [R1+0x448] ;  /* 0x0004480001f27983 */ /* 0x000ee80000100a00 */
[----:B------:R-:W3:Y:S04]  /*cc80*/  LDL.64 R244, [R1+0x440] ;  /* 0x0004400001f47983 */ /* 0x000ee80000100a00 */
[----:B------:R-:W3:Y:S04]  /*cc90*/  LDL.64 R246, [R1+0x438] ;  /* 0x0004380001f67983 */ /* 0x000ee80000100a00 */
[----:B------:R1:W-:Y:S04]  /*cca0*/  STL.64 [R1+0x670], R68 ;  /* 0x0006704401007387 */ /* 0x0003e80000100a00 */
[----:B------:R-:W3:Y:S04]  /*ccb0*/  LDL.64 R238, [R1+0x318] ;  /* 0x0003180001ee7983 */ /* 0x000ee80000100a00 */
[----:B-1----:R-:W3:Y:S01]  /*ccc0*/  LDL.64 R68, [R1+0x328] ;  /* 0x0003280001447983 */ /* 0x002ee20000100a00 */
[----:B------:R-:W-:-:S03]  /*ccd0*/  VIADD R4, R7, 0xffffffbc ;  /* 0xffffffbc07047836 */ /* 0x000fc60000000000 */
[----:B----4-:R-:W-:Y:S04]  /*cce0*/  LDGSTS.E [R2+0x3f00], desc[UR28][R14.64], P4 ;  /* 0x03f000000e027fae */ /* 0x010fe8000a1a101c */
[----:B------:R-:W-:Y:S04]  /*ccf0*/  LDGSTS.E [R2+0x4300], desc[UR28][R12.64], P4 ;  /* 0x043000000c027fae */ /* 0x000fe8000a1a101c */
[----:B------:R-:W-:Y:S04]  /*cd00*/  LDGSTS.E [R2+0x4700], desc[UR28][R10.64], P4 ;  /* 0x047000000a027fae */ /* 0x000fe8000a1a101c */
[----:B------:R-:W-:Y:S04]  /*cd10*/  LDGSTS.E [R2+0x4b00], desc[UR28][R8.64], P4 ;  /* 0x04b0000008027fae */ /* 0x000fe8000a1a101c */
[----:B------:R-:W-:Y:S04]  /*cd20*/  LDGSTS.E [R2+0x4f00], desc[UR28][R72.64], P4 ;  /* 0x04f0000048027fae */ /* 0x000fe8000a1a101c */
[----:B--2---:R-:W-:Y:S04]  /*cd30*/  LDGSTS.E [R2+0x5300], desc[UR28][R88.64], P4 ;  /* 0x0530000058027fae */ /* 0x004fe8000a1a101c */
[----:B---3--:R-:W-:Y:S04]  /*cd40*/  LDGSTS.E [R2+0x5700], desc[UR28][R96.64], P4 ;  /* 0x0570000060027fae */ /* 0x008fe8000a1a101c */
        /* <DEDUP_REMOVED lines=10> */
[----:B------:R-:W0:Y:S01]  /*cdf0*/  LDGDEPBAR ;  /* 0x00000000000079af */ /* 0x000e220000000000 */
[----:B------:R-:W-:Y:S06]  /*ce00*/  BAR.SYNC.DEFER_BLOCKING 0x0 ;  /* 0x0000000000007b1d */ /* 0x000fec0000010000 */
[----:B------:R-:W2:Y:S04]  /*ce10*/  LDL.64 R60, [R1+0x310] ;  /* 0x00031000013c7983 */ /* 0x000ea80000100a00 */
[----:B------:R1:W-:Y:S04]  /*ce20*/  STL.64 [R1+0x610], R2 ;  /* 0x0006100201007387 */ /* 0x0003e80000100a00 */
[----:B-1----:R-:W3:Y:S01]  /*ce30*/  LDL.64 R2, [R1+0x330] ;  /* 0x0003300001027983 */ /* 0x002ee20000100a00 */
[----:B------:R-:W-:Y:S01]  /*ce40*/  ISETP.GE.U32.AND P4, PT, R4, 0x7fffff7d, PT ;  /* 0x7fffff7d0400780c */ /* 0x000fe20003f86070 */
[----:B------:R-:W-:-:S02]  /*ce50*/  VIADD R4, R7, 0xffffffbb ;  /* 0xffffffbb07047836 */ /* 0x000fc40000000000 */
[----:B------:R-:W-:Y:S01]  /*ce60*/  @!PT LDS RZ, [RZ] ;  /* 0x00000000fffff984 */ /* 0x000fe20000000800 */
[----:B------:R-:W-:Y:S01]  /*ce70*/  @!PT LDS RZ, [RZ] ;  /* 0x00000000fffff984 */ /* 0x000fe20000000800 */
[----:B------:R-:W-:Y:S01]  /*ce80*/  @!PT LDS RZ, [RZ] ;  /* 0x00000000fffff984 */ /* 0x000fe20000000800 */
[----:B------:R-:W-:Y:S03]  /*ce90*/  LDGSTS.E [R252+0x38000], desc[UR28][R234.64], !P3 ;  /* 0x38000000eafc7fae */ /* 0x000fe6000d9a101c */
[----:B------:R-:W-:Y:S01]  /*cea0*/  ISETP.GE.U32.AND P3, PT, R4, 0x7fffff7c, PT ;  /* 0x7fffff7c0400780c */ /* 0x000fe20003f66070 */
[----:B------:R1:W-:Y:S04]  /*ceb0*/  STL.64 [R1+0x618], R234 ;  /* 0x000618ea01007387 */ /* 0x0003e80000100a00 */
[----:B------:R-:W-:Y:S01]  /*cec0*/  LDGSTS.E [R252+0x38004], desc[UR28][R58.64], !P6 ;  /* 0x380040003afc7fae */ /* 0x000fe2000f1a101c */
[----:B------:R-:W-:-:S03]  /*ced0*/  VIADD R4, R7, 0xffffffba ;  /* 0xffffffba07047836 */ /* 0x000fc60000000000 */
[----:B------:R-:W-:Y:S04]  /*cee0*/  LDGSTS.E [R252+0x38008], desc[UR28][R56.64], !P5 ;  /* 0x3800800038fc7fae */ /* 0x000fe8000e9a101c */
[----:B------:R-:W-:Y:S04]  /*cef0*/  LDGSTS.E [R252+0x3800c], desc[UR28][R54.64], !P4 ;  /* 0x3800c00036fc7fae */ /* 0x000fe8000e1a101c */
[----:B------:R-:W4:Y:S04]  /*cf00*/  LDL.64 R58, [R1+0x308] ;  /* 0x00030800013a7983 */ /* 0x000f280000100a00 */
[----:B------:R-:W4:Y:S04]  /*cf10*/  LDL.64 R56, [R1+0x300] ;  /* 0x0003000001387983 */ /* 0x000f280000100a00 */
[----:B------:R-:W4:Y:S04]  /*cf20*/  LDL.64 R54, [R1+0x2f8] ;  /* 0x0002f80001367983 */ /* 0x000f280000100a00 */
[----:B------:R-:W-:Y:S01]  /*cf30*/  LDGSTS.E [R252+0x38010], desc[UR28][R52.64], !P3 ;  /* 0x3801000034fc7fae */ /* 0x000fe2000d9a101c */
[----:B------:R-:W-:-:S03]  /*cf40*/  ISETP.GE.U32.AND P6, PT, R4, 0x7fffff7b, PT ;  /* 0x7fffff7b0400780c */ /* 0x000fc60003fc6070 */
[----:B-1----:R-:W4:Y:S04]  /*cf50*/  LDL.64 R234, [R1+0x3a0] ;  /* 0x0003a00001ea7983 */ /* 0x002f280000100a00 */
[----:B------:R-:W4:Y:S06]  /*cf60*/  LDL.64 R52, [R1+0x2f0] ;  /* 0x0002f00001347983 */ /* 0x000f2c0000100a00 */
[----:B------:R-:W-:Y:S04]  /*cf70*/  LDGSTS.E [R252+0x38014], desc[UR28][R248.64], !P6 ;  /* 0x38014000f8fc7fae */ /* 0x000fe8000f1a101c */
[----:B------:R-:W4:Y:S01]  /*cf80*/  LDL.64 R248, [R1+0x2e8] ;  /* 0x0002e80001f87983 */ /* 0x000f220000100a00 */
[----:B------:R-:W-:-:S05]  /*cf90*/  VIADD R4, R7, 0xffffffb9 ;  /* 0xffffffb907047836 */ /* 0x000fca0000000000 */
[----:B------:R-:W-:Y:S01]  /*cfa0*/  ISETP.GE.U32.AND P5, PT, R4, 0x7fffff7a, PT ;  /* 0x7fffff7a0400780c */ /* 0x000fe20003fa6070 */
[----:B------:R-:W-:-:S05]  /*cfb0*/  VIADD R4, R7, 0xffffffb8 ;  /* 0xffffffb807047836 */ /* 0x000fca0000000000 */
[----:B------:R-:W-:Y:S01]  /*cfc0*/  ISETP.GE.U32.AND P4, PT, R4, 0x7fffff79, PT ;  /* 0x7fffff790400780c */ /* 0x000fe20003f86070 */
[----:B------:R-:W-:-:S05]  /*cfd0*/  VIADD R4, R7, 0xffffffb7 ;  /* 0xffffffb707047836 */ /* 0x000fca0000000000 */
[----:B------:R-:W-:Y:S01]  /*cfe0*/  ISETP.GE.U32.AND P3, PT, R4, 0x7fffff78, PT ;  /* 0x7fffff780400780c */ /* 0x000fe20003f66070 */
[----:B------:R-:W-:-:S05]  /*cff0*/  VIADD R4, R7, 0xffffffb6 ;  /* 0xffffffb607047836 */ /* 0x000fca0000000000 */
[----:B------:R-:W-:Y:S01]  /*d000*/  ISETP.GE.U32.AND P6, PT, R4, 0x7fffff77, PT ;  /* 0x7fffff770400780c */ /* 0x000fe20003fc6070 */
[C---:B------:R-:W-:Y:S01]  /*d010*/  VIADD R4, R7.reuse, 0xffffffb5 ;  /* 0xffffffb507047836 */ /* 0x040fe20000000000 */
[----:B---3--:R-:W-:Y:S04]  /*d020*/  LDGSTS.E [R252+0x38018], desc[UR28][R2.64], !P5 ;  /* 0x3801800002fc7fae */ /* 0x008fe8000e9a101c */
[----:B------:R-:W-:Y:S01]  /*d030*/  ISETP.GE.U32.AND P5, PT, R4, 0x7fffff76, PT ;  /* 0x7fffff760400780c */ /* 0x000fe20003fa6070 */
[C---:B------:R-:W-:Y:S01]  /*d040*/  VIADD R4, R7.reuse, 0xffffffb4 ;  /* 0xffffffb407047836 */ /* 0x040fe20000000000 */
[----:B------:R-:W-:Y:S04]  /*d050*/  LDGSTS.E [R252+0x3801c], desc[UR28][R68.64], !P4 ;  /* 0x3801c00044fc7fae */ /* 0x000fe8000e1a101c */
[----:B------:R-:W-:Y:S01]  /*d060*/  ISETP.GE.U32.AND P4, PT, R4, 0x7fffff75, PT ;  /* 0x7fffff750400780c */ /* 0x000fe20003f86070 */
[C---:B------:R-:W-:Y:S01]  /*d070*/  VIADD R4, R7.reuse, 0xffffffb3 ;  /* 0xffffffb307047836 */ /* 0x040fe20000000000 */
[----:B------:R-:W-:Y:S04]  /*d080*/  LDGSTS.E [R252+0x38020], desc[UR28][R238.64], !P3 ;  /* 0x38020000eefc7fae */ /* 0x000fe8000d9a101c */
[----:B------:R-:W-:Y:S01]  /*d090*/  ISETP.GE.U32.AND P3, PT, R4, 0x7fffff74, PT ;  /* 0x7fffff740400780c */ /* 0x000fe20003f66070 */
[----:B------:R-:W-:Y:S01]  /*d0a0*/  VIADD R4, R7, 0xffffffb2 ;  /* 0xffffffb207047836 */ /* 0x000fe20000000000 */
[----:B--2---:R-:W-:Y:S04]  /*d0b0*/  LDGSTS.E [R252+0x38024], desc[UR28][R60.64], !P6 ;  /* 0x380240003cfc7fae */ /* 0x004fe8000f1a101c */
[----:B------:R-:W2:Y:S04]  /*d0c0*/  LDL.64 R2, [R1+0x398] ;  /* 0x0003980001027983 */ /* 0x000ea80000100a00 */
[----:B------:R-:W3:Y:S01]  /*d0d0*/  LDL.64 R238, [R1+0x3e0] ;  /* 0x0003e00001ee7983 */ /* 0x000ee20000100a00 */
[----:B------:R-:W-:-:S03]  /*d0e0*/  ISETP.GE.U32.AND P6, PT, R4, 0x7fffff73, PT ;  /* 0x7fffff730400780c */ /* 0x000fc60003fc6070 */
[----:B----4-:R-:W-:Y:S01]  /*d0f0*/  LDGSTS.E [R252+0x38028], desc[UR28][R58.64], !P5 ;  /* 0x380280003afc7fae */ /* 0x010fe2000e9a101c */
[----:B------:R-:W-:-:S03]  /*d100*/  VIADD R4, R7, 0xffffffb1 ;  /* 0xffffffb107047836 */ /* 0x000fc60000000000 */
[----:B------:R-:W-:Y:S04]  /*d110*/  LDGSTS.E [R252+0x3802c], desc[UR28][R56.64], !P4 ;  /* 0x3802c00038fc7fae */ /* 0x000fe8000e1a101c */
[----:B------:R-:W4:Y:S04]  /*d120*/  LDL.64 R60, [R1+0x3d0] ;  /* 0x0003d000013c7983 */ /* 0x000f280000100a00 */
[----:B------:R-:W2:Y:S04]  /*d130*/  LDL.64 R58, [R1+0x3d8] ;  /* 0x0003d800013a7983 */ /* 0x000ea80000100a00 */
[----:B------:R-:W-:Y:S04]  /*d140*/  LDGSTS.E [R252+0x38030], desc[UR28][R54.64], !P3 ;  /* 0x3803000036fc7fae */ /* 0x000fe8000d9a101c */
[----:B------:R-:W4:Y:S04]  /*d150*/  LDL.64 R56, [R1+0x3c8] ;  /* 0x0003c80001387983 */ /* 0x000f280000100a00 */
[----:B------:R-:W-:Y:S04]  /*d160*/  LDGSTS.E [R252+0x38034], desc[UR28][R52.64], !P6 ;  /* 0x3803400034fc7fae */ /* 0x000fe8000f1a101c */
[----:B------:R-:W4:Y:S01]  /*d170*/  LDL.64 R54, [R1+0x3c0] ;  /* 0x0003c00001367983 */ /* 0x000f220000100a00 */
[----:B------:R-:W-:-:S03]  /*d180*/  ISETP.GE.U32.AND P5, PT, R4, 0x7fffff72, PT ;  /* 0x7fffff720400780c */ /* 0x000fc60003fa6070 */
[----:B------:R-:W4:Y:S10]  /*d190*/  LDL.64 R52, [R1+0x3b8] ;  /* 0x0003b80001347983 */ /* 0x000f340000100a00 */
[----:B------:R-:W-:Y:S04]  /*d1a0*/  LDGSTS.E [R252+0x38038], desc[UR28][R248.64], !P5 ;  /* 0x38038000f8fc7fae */ /* 0x000fe8000e9a101c */
[----:B------:R-:W4:Y:S01]  /*d1b0*/  LDL.64 R248, [R1+0x3b0] ;  /* 0x0003b00001f87983 */ /* 0x000f220000100a00 */
[----:B------:R-:W-:-:S05]  /*d1c0*/  VIADD R4, R7, 0xffffffb0 ;  /* 0xffffffb007047836 */ /* 0x000fca0000000000 */
[----:B------:R-:W-:Y:S01]  /*d1d0*/  ISETP.GE.U32.AND P4, PT, R4, 0x7fffff71, PT ;  /* 0x7fffff710400780c */ /* 0x000fe20003f86070 */
[----:B------:R-:W-:-:S05]  /*d1e0*/  VIADD R4, R7, 0xffffffaf ;  /* 0xffffffaf07047836 */ /* 0x000fca0000000000 */
[----:B------:R-:W-:Y:S01]  /*d1f0*/  ISETP.GE.U32.AND P3, PT, R4, 0x7fffff70, PT ;  /* 0x7fffff700400780c */ /* 0x000fe20003f66070 */
[C---:B------:R-:W-:Y:S01]  /*d200*/  VIADD R4, R7.reuse, 0xffffffae ;  /* 0xffffffae07047836 */ /* 0x040fe20000000000 */
[----:B------:R1:W-:Y:S04]  /*d210*/  STL.64 [R1+0x620], R250 ;  /* 0x000620fa01007387 */ /* 0x0003e80000100a00 */
[----:B------:R-:W-:Y:S01]  /*d220*/  ISETP.GE.U32.AND P6, PT, R4, 0x7fffff6f, PT ;  /* 0x7fffff6f0400780c */ /* 0x000fe20003fc6070 */
[C---:B------:R-:W-:Y:S01]  /*d230*/  VIADD R4, R7.reuse, 0xffffffad ;  /* 0xffffffad07047836 */ /* 0x040fe20000000000 */
[----:B------:R-:W-:Y:S04]  /*d240*/  LDGSTS.E [R252+0x3803c], desc[UR28][R250.64], !P4 ;  /* 0x3803c000fafc7fae */ /* 0x000fe8000e1a101c */
[----:B------:R-:W-:Y:S01]  /*d250*/  ISETP.GE.U32.AND P5, PT, R4, 0x7fffff6e, PT ;  /* 0x7fffff6e0400780c */ /* 0x000fe20003fa6070 */
[C---:B------:R-:W-:Y:S01]  /*d260*/  VIADD R4, R7.reuse, 0xffffffac ;  /* 0xffffffac07047836 */ /* 0x040fe20000000000 */
[----:B------:R-:W4:Y:S04]  /*d270*/  LDL.64 R68, [R1+0x390] ;  /* 0x0003900001447983 */ /* 0x000f280000100a00 */
[----:B-1----:R-:W4:Y:S01]  /*d280*/  LDL.64 R250, [R1+0x3a8] ;  /* 0x0003a80001fa7983 */ /* 0x002f220000100a00 */
[----:B------:R-:W-:Y:S01]  /*d290*/  ISETP.GE.U32.AND P4, PT, R4, 0x7fffff6d, PT ;  /* 0x7fffff6d0400780c */ /* 0x000fe20003f86070 */
[----:B------:R-:W-:-:S02]  /*d2a0*/  VIADD R4, R7, 0xffffffab ;  /* 0xffffffab07047836 */ /* 0x000fc40000000000 */
[----:B---3--:R-:W-:Y:S03]  /*d2b0*/  LDGSTS.E [R252+0x38040], desc[UR28][R238.64], !P3 ;  /* 0x38040000eefc7fae */ /* 0x008fe6000d9a101c */
[----:B------:R-:W-:Y:S01]  /*d2c0*/  ISETP.GE.U32.AND P3, PT, R4, 0x7fffff6c, PT ;  /* 0x7fffff6c0400780c */ /* 0x000fe20003f66070 */
[----:B------:R-:W-:Y:S01]  /*d2d0*/  VIADD R4, R7, 0xffffffaa ;  /* 0xffffffaa07047836 */ /* 0x000fe20000000000 */
[----:B------:R-:W3:Y:S04]  /*d2e0*/  LDL.64 R238, [R1+0x388] ;  /* 0x0003880001ee7983 */ /* 0x000ee80000100a00 */
[----:B--2---:R-:W-:Y:S01]  /*d2f0*/  LDGSTS.E [R252+0x38044], desc[UR28][R58.64], !P6 ;  /* 0x380440003afc7fae */ /* 0x004fe2000f1a101c */
[----:B------:R-:W-:-:S03]  /*d300*/  ISETP.GE.U32.AND P6, PT, R4, 0x7fffff6b, PT ;  /* 0x7fffff6b0400780c */ /* 0x000fc60003fc6070 */
[----:B----4-:R-:W-:Y:S01]  /*d310*/  LDGSTS.E [R252+0x38048], desc[UR28][R60.64], !P5 ;  /* 0x380480003cfc7fae */ /* 0x010fe2000e9a101c */
[----:B------:R-:W-:-:S03]  /*d320*/  VIADD R4, R7, 0xffffffa9 ;  /* 0xffffffa907047836 */ /* 0x000fc60000000000 */
[----:B------:R-:W-:Y:S04]  /*d330*/  LDGSTS.E [R252+0x3804c], desc[UR28][R56.64], !P4 ;  /* 0x3804c00038fc7fae */ /* 0x000fe8000e1a101c */
[----:B------:R-:W2:Y:S04]  /*d340*/  LDL.64 R58, [R1+0x380] ;  /* 0x00038000013a7983 */ /* 0x000ea80000100a00 */
[----:B------:R-:W4:Y:S04]  /*d350*/  LDL.LU.64 R60, [R1+0x738] ;  /* 0x00073800013c7983 */ /* 0x000f280000300a00 */
[----:B------:R-:W4:Y:S04]  /*d360*/  LDL.LU.64 R56, [R1+0x730] ;  /* 0x0007300001387983 */ /* 0x000f280000300a00 */
[----:B------:R-:W-:Y:S04]  /*d370*/  LDGSTS.E [R252+0x38050], desc[UR28][R54.64], !P3 ;  /* 0x3805000036fc7fae */ /* 0x000fe8000d9a101c */
[----:B------:R-:W-:Y:S01]  /*d380*/  LDGSTS.E [R252+0x38054], desc[UR28][R52.64], !P6 ;  /* 0x3805400034fc7fae */ /* 0x000fe2000f1a101c */
[----:B------:R-:W-:-:S03]  /*d390*/  ISETP.GE.U32.AND P5, PT, R4, 0x7fffff6a, PT ;  /* 0x7fffff6a0400780c */ /* 0x000fc60003fa6070 */
[----:B------:R-:W4:Y:S04]  /*d3a0*/  LDL.LU.64 R54, [R1+0x728] ;  /* 0x0007280001367983 */ /* 0x000f280000300a00 */
[----:B------:R-:W4:Y:S06]  /*d3b0*/  LDL.LU.64 R52, [R1+0x720] ;  /* 0x0007200001347983 */ /* 0x000f2c0000300a00 */
[----:B------:R-:W-:Y:S04]  /*d3c0*/  LDGSTS.E [R252+0x38058], desc[UR28][R248.64], !P5 ;  /* 0x38058000f8fc7fae */ /* 0x000fe8000e9a101c */
[----:B------:R-:W4:Y:S01]  /*d3d0*/  LDL.LU.64 R248, [R1+0x718] ;  /* 0x0007180001f87983 */ /* 0x000f220000300a00 */
[----:B------:R-:W-:-:S05]  /*d3e0*/  VIADD R4, R7, 0xffffffa8 ;  /* 0xffffffa807047836 */ /* 0x000fca0000000000 */
[----:B------:R-:W-:Y:S01]  /*d3f0*/  ISETP.GE.U32.AND P4, PT, R4, 0x7fffff69, PT ;  /* 0x7fffff690400780c */ /* 0x000fe20003f86070 */
[----:B------:R-:W-:-:S05]  /*d400*/  VIADD R4, R7, 0xffffffa7 ;  /* 0xffffffa707047836 */ /* 0x000fca0000000000 */
[----:B------:R-:W-:Y:S01]  /*d410*/  ISETP.GE.U32.AND P3, PT, R4, 0x7fffff68, PT ;  /* 0x7fffff680400780c */ /* 0x000fe20003f66070 */
[----:B------:R-:W-:-:S05]  /*d420*/  VIADD R4, R7, 0xffffffa6 ;  /* 0xffffffa607047836 */ /* 0x000fca0000000000 */
[----:B------:R-:W-:Y:S01]  /*d430*/  ISETP.GE.U32.AND P6, PT, R4, 0x7fffff67, PT ;  /* 0x7fffff670400780c */ /* 0x000fe20003fc6070 */
[C---:B------:R-:W-:Y:S01]  /*d440*/  VIADD R4, R7.reuse, 0xffffffa5 ;  /* 0xffffffa507047836 */ /* 0x040fe20000000000 */
[----:B------:R-:W-:Y:S04]  /*d450*/  LDGSTS.E [R252+0x3805c], desc[UR28][R250.64], !P4 ;  /* 0x3805c000fafc7fae */ /* 0x000fe8000e1a101c */
[----:B------:R-:W-:Y:S01]  /*d460*/  ISETP.GE.U32.AND P5, PT, R4, 0x7fffff66, PT ;  /* 0x7fffff660400780c */ /* 0x000fe20003fa6070 */
[C---:B------:R-:W-:Y:S01]  /*d470*/  VIADD R4, R7.reuse, 0xffffffa4 ;  /* 0xffffffa407047836 */ /* 0x040fe20000000000 */
[----:B------:R-:W-:Y:S04]  /*d480*/  LDGSTS.E [R252+0x38060], desc[UR28][R234.64], !P3 ;  /* 0x38060000eafc7fae */ /* 0x000fe8000d9a101c */
[----:B------:R-:W-:Y:S01]  /*d490*/  ISETP.GE.U32.AND P4, PT, R4, 0x7fffff65, PT ;  /* 0x7fffff650400780c */ /* 0x000fe20003f86070 */
[C---:B------:R-:W-:Y:S01]  /*d4a0*/  VIADD R4, R7.reuse, 0xffffffa3 ;  /* 0xffffffa307047836 */ /* 0x040fe20000000000 */
[----:B------:R1:W-:Y:S04]  /*d4b0*/  LDGSTS.E [R252+0x38064], desc[UR28][R2.64], !P6 ;  /* 0x3806400002fc7fae */ /* 0x0003e8000f1a101c */
[----:B------:R-:W-:Y:S01]  /*d4c0*/  ISETP.GE.U32.AND P3, PT, R4, 0x7fffff64, PT ;  /* 0x7fffff640400780c */ /* 0x000fe20003f66070 */
[C---:B------:R-:W-:Y:S01]  /*d4d0*/  VIADD R4, R7.reuse, 0xffffffa2 ;  /* 0xffffffa207047836 */ /* 0x040fe20000000000 */
[----:B------:R-:W-:Y:S04]  /*d4e0*/  LDGSTS.E [R252+0x38068], desc[UR28][R68.64], !P5 ;  /* 0x3806800044fc7fae */ /* 0x000fe8000e9a101c */
[----:B------:R-:W-:Y:S01]  /*d4f0*/  ISETP.GE.U32.AND P6, PT, R4, 0x7fffff63, PT ;  /* 0x7fffff630400780c */ /* 0x000fe20003fc6070 */
[----:B------:R-:W-:-:S05]  /*d500*/  VIADD R4, R7, 0xffffffa1 ;  /* 0xffffffa107047836 */ /* 0x000fca0000000000 */
[----:B------:R-:W-:Y:S01]  /*d510*/  ISETP.GE.U32.AND P5, PT, R4, 0x7fffff62, PT ;  /* 0x7fffff620400780c */ /* 0x000fe20003fa6070 */
[C---:B------:R-:W-:Y:S01]  /*d520*/  VIADD R4, R7.reuse, 0xffffffa0 ;  /* 0xffffffa007047836 */ /* 0x040fe20000000000 */
[----:B------:R-:W-:Y:S01]  /*d530*/  USHF.L.U32 UR6, UR5, 0x6, URZ ;  /* 0x0000000605067899 */ /* 0x000fe200080006ff */
[----:B-1----:R-:W-:-:S05]  /*d540*/  VIADD R2, R7, 0xffffff80 ;  /* 0xffffff8007027836 */ /* 0x002fca0000000000 */
[----:B------:R-:W-:Y:S01]  /*d550*/  IMAD.U32 R5, RZ, RZ, UR6 ;  /* 0x00000006ff057e24 */ /* 0x000fe2000f8e00ff */
[----:B---3--:R-:W-:Y:S01]  /*d560*/  LDGSTS.E [R252+0x3806c], desc[UR28][R238.64], !P4 ;  /* 0x3806c000eefc7fae */ /* 0x008fe2000e1a101c */
[----:B------:R-:W-:Y:S01]  /*d570*/  ISETP.GE.U32.AND P4, PT, R4, 0x7fffff61, PT ;  /* 0x7fffff610400780c */ /* 0x000fe20003f86070 */
[C---:B------:R-:W-:Y:S02]  /*d580*/  VIADD R4, R7.reuse, 0xffffff9f ;  /* 0xffffff9f07047836 */ /* 0x040fe40000000000 */
[----:B--2---:R-:W-:Y:S03]  /*d590*/  LDGSTS.E [R252+0x38070], desc[UR28][R58.64], !P3 ;  /* 0x380700003afc7fae */ /* 0x004fe6000d9a101c */
[----:B------:R-:W-:Y:S01]  /*d5a0*/  ISETP.GE.U32.AND P3, PT, R4, 0x7fffff60, PT ;  /* 0x7fffff600400780c */ /* 0x000fe20003f66070 */
[C---:B------:R-:W-:Y:S01]  /*d5b0*/  VIADD R4, R7.reuse, 0xffffff9e ;  /* 0xffffff9e07047836 */ /* 0x040fe20000000000 */
[----:B----4-:R-:W-:Y:S04]  /*d5c0*/  LDGSTS.E [R252+0x38074], desc[UR28][R52.64], !P6 ;  /* 0x3807400034fc7fae */ /* 0x010fe8000f1a101c */
        /* <DEDUP_REMOVED lines=82> */
[----:B------:R-:W-:Y:S01]  /*daf0*/  STL.64 [R1+0x628], R248 ;  /* 0x000628f801007387 */ /* 0x000fe20000100a00 */
[----:B------:R-:W-:-:S03]  /*db00*/  VIADD R4, R7, 0xffffff82 ;  /* 0xffffff8207047836 */ /* 0x000fc60000000000 */
[----:B------:R-:W-:Y:S04]  /*db10*/  STL.64 [R1+0x630], R236 ;  /* 0x000630ec01007387 */ /* 0x000fe80000100a00 */
[----:B------:R-:W-:Y:S04]  /*db20*/  STL.64 [R1+0x638], R240 ;  /* 0x000638f001007387 */ /* 0x000fe80000100a00 */
[----:B------:R-:W-:Y:S04]  /*db30*/  STL.64 [R1+0x640], R242 ;  /* 0x000640f201007387 */ /* 0x000fe80000100a00 */
[----:B------:R-:W-:Y:S04]  /*db40*/  STL.64 [R1+0x648], R244 ;  /* 0x000648f401007387 */ /* 0x000fe80000100a00 */
[----:B------:R-:W-:Y:S01]  /*db50*/  LDGSTS.E [R252+0x380e4], desc[UR28][R20.64], !P6 ;  /* 0x380e400014fc7fae */ /* 0x000fe2000f1a101c */
[----:B------:R-:W-:Y:S01]  /*db60*/  ISETP.GE.U32.AND P6, PT, R4, 0x7fffff43, PT ;  /* 0x7fffff430400780c */ /* 0x000fe20003fc6070 */
[----:B------:R-:W-:-:S02]  /*db70*/  VIADD R4, R7, 0xffffff81 ;  /* 0xffffff8107047836 */ /* 0x000fc40000000000 */
[----:B------:R-:W-:Y:S04]  /*db80*/  STL.64 [R1+0x650], R246 ;  /* 0x000650f601007387 */ /* 0x000fe80000100a00 */
[----:B------:R-:W-:Y:S04]  /*db90*/  LDGSTS.E [R252+0x380e8], desc[UR28][R18.64], !P5 ;  /* 0x380e800012fc7fae */ /* 0x000fe8000e9a101c */
[----:B------:R1:W-:Y:S04]  /*dba0*/  STL [R1+0x658], R7 ;  /* 0x0006580701007387 */ /* 0x0003e80000100800 */
[----:B------:R2:W-:Y:S01]  /*dbb0*/  LDGSTS.E [R252+0x380ec], desc[UR28][R16.64], !P4 ;  /* 0x380ec00010fc7fae */ /* 0x0005e2000e1a101c */
[----:B------:R-:W-:Y:S01]  /*dbc0*/  ISETP.GE.U32.AND P4, PT, R2, 0x7fffff41, PT ;  /* 0x7fffff410200780c */ /* 0x000fe20003f86070 */
[----:B------:R-:W-:-:S04]  /*dbd0*/  IMAD.WIDE R2, R5, 0x4, R110 ;  /* 0x0000000405027825 */ /* 0x000fc800078e026e */
[----:B-1----:R-:W-:-:S04]  /*dbe0*/  IMAD.WIDE R6, R5, 0x4, R108 ;  /* 0x0000000405067825 */ /* 0x002fc800078e026c */
[C---:B------:R-:W-:Y:S01]  /*dbf0*/  IMAD.WIDE R250, R5.reuse, 0x4, R112 ;  /* 0x0000000405fa7825 */ /* 0x040fe200078e0270 */
[----:B------:R1:W-:Y:S04]  /*dc00*/  STL.64 [R1+0x2d8], R6 ;  /* 0x0002d80601007387 */ /* 0x0003e80000100a00 */
[----:B------:R2:W-:Y:S01]  /*dc10*/  STL.64 [R1+0x530], R2 ;  /* 0x0005300201007387 */ /* 0x0005e20000100a00 */
[----:B------:R-:W-:-:S03]  /*dc20*/  IMAD.WIDE R44, R5, 0x4, R114 ;  /* 0x00000004052c7825 */ /* 0x000fc600078e0272 */
[----:B------:R-:W-:Y:S01]  /*dc30*/  STL.64 [R1+0x5a0], R250 ;  /* 0x0005a0fa01007387 */ /* 0x000fe20000100a00 */
[----:B-1----:R-:W-:-:S04]  /*dc40*/  IMAD.WIDE R6, R5, 0x4, R116 ;  /* 0x0000000405067825 */ /* 0x002fc800078e0274 */
[C---:B--2---:R-:W-:Y:S01]  /*dc50*/  IMAD.WIDE R2, R5.reuse, 0x4, R118 ;  /* 0x0000000405027825 */ /* 0x044fe200078e0276 */
[----:B------:R-:W-:Y:S03]  /*dc60*/  STL.64 [R1+0x2d0], R6 ;  /* 0x0002d00601007387 */ /* 0x000fe60000100a00 */
[C---:B------:R-:W-:Y:S01]  /*dc70*/  IMAD.WIDE R234, R5.reuse, 0x4, R120 ;  /* 0x0000000405ea7825 */ /* 0x040fe200078e0278 */
[----:B------:R-:W-:Y:S04]  /*dc80*/  STL.64 [R1+0x660], R250 ;  /* 0x000660fa01007387 */ /* 0x000fe80000100a00 */
[----:B------:R1:W-:Y:S01]  /*dc90*/  STL.64 [R1+0x528], R2 ;  /* 0x0005280201007387 */ /* 0x0003e20000100a00 */
[----:B------:R-:W-:-:S03]  /*dca0*/  IMAD.WIDE R42, R5, 0x4, R122 ;  /* 0x00000004052a7825 */ /* 0x000fc600078e027a */
[----:B------:R-:W-:Y:S04]  /*dcb0*/  STL.64 [R1+0x5f0], R44 ;  /* 0x0005f02c01007387 */ /* 0x000fe80000100a00 */
[----:B------:R2:W-:Y:S01]  /*dcc0*/  STL.64 [R1+0x668], R44 ;  /* 0x0006682c01007387 */ /* 0x0005e20000100a00 */
[----:B-1----:R-:W-:-:S03]  /*dcd0*/  IMAD.WIDE R2, R5, 0x4, R124 ;  /* 0x0000000405027825 */ /* 0x002fc600078e027c */
[----:B------:R-:W-:Y:S04]  /*dce0*/  STL.64 [R1+0x590], R234 ;  /* 0x000590ea01007387 */ /* 0x000fe80000100a00 */
[----:B------:R-:W-:Y:S01]  /*dcf0*/  STL.64 [R1+0x678], R234 ;  /* 0x000678ea01007387 */ /* 0x000fe20000100a00 */
[----:B--2---:R-:W-:-:S03]  /*dd00*/  IMAD.WIDE R44, R5, 0x4, R126 ;  /* 0x00000004052c7825 */ /* 0x004fc600078e027e */
[----:B------:R1:W-:Y:S01]  /*dd10*/  STL.64 [R1+0x2c8], R2 ;  /* 0x0002c80201007387 */ /* 0x0003e20000100a00 */
[----:B------:R-:W-:-:S03]  /*dd20*/  IMAD.WIDE R6, R5, 0x4, R132 ;  /* 0x0000000405067825 */ /* 0x000fc600078e0284 */
[----:B------:R-:W-:Y:S01]  /*dd30*/  STL.64 [R1+0x5e8], R42 ;  /* 0x0005e82a01007387 */ /* 0x000fe20000100a00 */
[----:B---3--:R-:W-:-:S03]  /*dd40*/  IMAD.WIDE R40, R5, 0x4, R130 ;  /* 0x0000000405287825 */ /* 0x008fc600078e0282 */
[----:B------:R-:W-:Y:S01]  /*dd50*/  STL.64 [R1+0x680], R42 ;  /* 0x0006802a01007387 */ /* 0x000fe20000100a00 */
[----:B-1----:R-:W-:-:S03]  /*dd60*/  IMAD.WIDE R2, R5, 0x4, R128 ;  /* 0x0000000405027825 */ /* 0x002fc600078e0280 */
[----:B------:R-:W-:Y:S01]  /*dd70*/  STL.64 [R1+0x510], R44 ;  /* 0x0005102c01007387 */ /* 0x000fe20000100a00 */
[----:B------:R-:W-:-:S03]  /*dd80*/  IMAD.WIDE R250, R5, 0x4, R134 ;  /* 0x0000000405fa7825 */ /* 0x000fc600078e0286 */
[----:B------:R-:W-:Y:S04]  /*dd90*/  STL.64 [R1+0x688], R44 ;  /* 0x0006882c01007387 */ /* 0x000fe80000100a00 */
[----:B------:R-:W-:Y:S04]  /*dda0*/  STL.64 [R1+0x580], R2 ;  /* 0x0005800201007387 */ /* 0x000fe80000100a00 */
[----:B------:R1:W-:Y:S04]  /*ddb0*/  STL.64 [R1+0x690], R2 ;  /* 0x0006900201007387 */ /* 0x0003e80000100a00 */
[----:B------:R2:W-:Y:S01]  /*ddc0*/  STL.64 [R1+0x2b8], R6 ;  /* 0x0002b80601007387 */ /* 0x0005e20000100a00 */
[----:B------:R-:W-:-:S03]  /*ddd0*/  IMAD.WIDE R238, R5, 0x4, R136 ;  /* 0x0000000405ee7825 */ /* 0x000fc600078e0288 */
[----:B------:R-:W-:Y:S01]  /*dde0*/  STL.64 [R1+0x5e0], R40 ;  /* 0x0005e02801007387 */ /* 0x000fe20000100a00 */
[----:B----4-:R-:W-:-:S03]  /*ddf0*/  IMAD.WIDE R38, R5, 0x4, R138 ;  /* 0x0000000405267825 */ /* 0x010fc600078e028a */
[----:B------:R-:W-:Y:S01]  /*de00*/  STL.64 [R1+0x698], R40 ;  /* 0x0006982801007387 */ /* 0x000fe20000100a00 */
[----:B-1----:R-:W-:-:S03]  /*de10*/  IMAD.WIDE R2, R5, 0x4, R140 ;  /* 0x0000000405027825 */ /* 0x002fc600078e028c */
[----:B------:R-:W-:Y:S01]  /*de20*/  STL.64 [R1+0x4f8], R250 ;  /* 0x0004f8fa01007387 */ /* 0x000fe20000100a00 */
[----:B--2---:R-:W-:-:S03]  /*de30*/  IMAD.WIDE R6, R5, 0x4, R142 ;  /* 0x0000000405067825 */ /* 0x004fc600078e028e */
[----:B------:R1:W-:Y:S01]  /*de40*/  STL.64 [R1+0x6a0], R250 ;  /* 0x0006a0fa01007387 */ /* 0x0003e20000100a00 */
[----:B------:R-:W-:-:S03]  /*de50*/  IMAD.WIDE R66, R5, 0x4, R144 ;  /* 0x0000000405427825 */ /* 0x000fc600078e0290 */
[----:B------:R-:W2:Y:S01]  /*de60*/  LDL.LU.64 R124, [R1+0x18] ;  /* 0x00001800017c7983 */ /* 0x000ea20000300a00 */
[----:B------:R-:W-:-:S03]  /*de70*/  IMAD.WIDE R36, R5, 0x4, R146 ;  /* 0x0000000405247825 */ /* 0x000fc600078e0292 */
[----:B------:R-:W3:Y:S01]  /*de80*/  LDL.LU.64 R122, [R1+0x28] ;  /* 0x00002800017a7983 */ /* 0x000ee20000300a00 */
[----:B------:R-:W-:-:S03]  /*de90*/  IMAD.WIDE R246, R5, 0x4, R150 ;  /* 0x0000000405f67825 */ /* 0x000fc600078e0296 */
[----:B------:R4:W-:Y:S01]  /*dea0*/  STL.64 [R1+0x2b0], R2 ;  /* 0x0002b00201007387 */ /* 0x0009e20000100a00 */
[----:B-1----:R-:W-:-:S03]  /*deb0*/  IMAD.WIDE R250, R5, 0x4, R148 ;  /* 0x0000000405fa7825 */ /* 0x002fc600078e0294 */
[----:B------:R-:W3:Y:S01]  /*dec0*/  LDL.LU.64 R120, [R1+0x30] ;  /* 0x0000300001787983 */ /* 0x000ee20000300a00 */
[----:B------:R-:W-:-:S03]  /*ded0*/  IMAD.WIDE R64, R5, 0x4, R152 ;  /* 0x0000000405407825 */ /* 0x000fc600078e0298 */
[----:B------:R-:W-:Y:S01]  /*dee0*/  STL.64 [R1+0x570], R238 ;  /* 0x000570ee01007387 */ /* 0x000fe20000100a00 */
        /* <DEDUP_REMOVED lines=8> */
[----:B----4-:R-:W-:-:S03]  /*df70*/  IMAD.WIDE R2, R5, 0x4, R164 ;  /* 0x0000000405027825 */ /* 0x010fc600078e02a4 */
        /* <DEDUP_REMOVED lines=46> */
[----:B------:R-:W-:Y:S04]  /*e260*/  STL.64 [R1+0x1d8], R68 ;  /* 0x0001d84401007387 */ /* 0x000fe80000100a00 */
[----:B------:R-:W-:Y:S01]  /*e270*/  STL.64 [R1+0x598], R24 ;  /* 0x0005981801007387 */ /* 0x000fe20000100a00 */
[----:B------:R-:W-:-:S03]  /*e280*/  IMAD.WIDE R16, R5, 0x4, R214 ;  /* 0x0000000405107825 */ /* 0x000fc600078e02d6 */
[----:B------:R-:W-:Y:S04]  /*e290*/  STL.64 [R1+0x228], R198 ;  /* 0x000228c601007387 */ /* 0x000fe80000100a00 */
[----:B------:R-:W-:Y:S04]  /*e2a0*/  STL.64 [R1+0x4d8], R52 ;  /* 0x0004d83401007387 */ /* 0x000fe80000100a00 */
[----:B------:R-:W-:Y:S04]  /*e2b0*/  STL.64 [R1+0x10], R204 ;  /* 0x000010cc01007387 */ /* 0x000fe80000100a00 */
[----:B------:R-:W-:Y:S04]  /*e2c0*/  STL.64 [R1+0x588], R22 ;  /* 0x0005881601007387 */ /* 0x000fe80000100a00 */
[----:B------:R-:W-:Y:S04]  /*e2d0*/  STL.64 [R1+0x1d0], R206 ;  /* 0x0001d0ce01007387 */ /* 0x000fe80000100a00 */
[----:B------:R-:W-:Y:S04]  /*e2e0*/  STL.64 [R1+0x270], R50 ;  /* 0x0002703201007387 */ /* 0x000fe80000100a00 */
[----:B------:R-:W4:Y:S04]  /*e2f0*/  LDL.LU.64 R118, [R1+0x38] ;  /* 0x0000380001767983 */ /* 0x000f280000300a00 */
[----:B------:R-:W4:Y:S04]  /*e300*/  LDL.LU.64 R116, [R1+0x48] ;  /* 0x0000480001747983 */ /* 0x000f280000300a00 */
[----:B------:R1:W-:Y:S04]  /*e310*/  STL.64 [R1+0x180], R16 ;  /* 0x0001801001007387 */ /* 0x0003e80000100a00 */
[----:B------:R-:W4:Y:S04]  /*e320*/  LDL.LU.64 R114, [R1+0x50] ;  /* 0x0000500001727983 */ /* 0x000f280000300a00 */
[----:B------:R-:W4:Y:S04]  /*e330*/  LDL.LU.64 R112, [R1+0x58] ;  /* 0x0000580001707983 */ /* 0x000f280000300a00 */
[----:B------:R-:W4:Y:S04]  /*e340*/  LDL.LU.64 R110, [R1+0x68] ;  /* 0x00006800016e7983 */ /* 0x000f280000300a00 */
[----:B------:R-:W4:Y:S01]  /*e350*/  LDL.LU.64 R108, [R1+0x70] ;  /* 0x00007000016c7983 */ /* 0x000f220000300a00 */
[----:B------:R-:W-:-:S04]  /*e360*/  IMAD.WIDE R212, R5, 0x4, R212 ;  /* 0x0000000405d47825 */ /* 0x000fc800078e02d4 */
[C---:B------:R-:W-:Y:S01]  /*e370*/  IMAD.WIDE R20, R5.reuse, 0x4, R210 ;  /* 0x0000000405147825 */ /* 0x040fe200078e02d2 */
[----:B------:R1:W-:Y:S03]  /*e380*/  STL.64 [R1+0x8], R212 ;  /* 0x000008d401007387 */ /* 0x0003e60000100a00 */
[C---:B------:R-:W-:Y:S01]  /*e390*/  IMAD.WIDE R48, R5.reuse, 0x4, R216 ;  /* 0x0000000405307825 */ /* 0x040fe200078e02d8 */
[----:B------:R1:W-:Y:S03]  /*e3a0*/  STL.64 [R1+0x578], R20 ;  /* 0x0005781401007387 */ /* 0x0003e60000100a00 */
[C---:B------:R-:W-:Y:S01]  /*e3b0*/  IMAD.WIDE R196, R5.reuse, 0x4, R220 ;  /* 0x0000000405c47825 */ /* 0x040fe200078e02dc */
[----:B------:R2:W-:Y:S03]  /*e3c0*/  STL.64 [R1+0x220], R48 ;  /* 0x0002203001007387 */ /* 0x0005e60000100a00 */
[C---:B------:R-:W-:Y:S01]  /*e3d0*/  IMAD.WIDE R18, R5.reuse, 0x4, R218 ;  /* 0x0000000405127825 */ /* 0x040fe200078e02da */
[----:B------:R2:W-:Y:S03]  /*e3e0*/  STL.64 [R1], R196 ;  /* 0x000000c401007387 */ /* 0x0005e60000100a00 */
[C---:B------:R-:W-:Y:S01]  /*e3f0*/  IMAD.WIDE R46, R5.reuse, 0x4, R224 ;  /* 0x00000004052e7825 */ /* 0x040fe200078e02e0 */
[----:B------:R2:W-:Y:S03]  /*e400*/  STL.64 [R1+0x560], R18 ;  /* 0x0005601201007387 */ /* 0x0005e60000100a00 */
[C---:B-1----:R-:W-:Y:S01]  /*e410*/  IMAD.WIDE R16, R5.reuse, 0x4, R226 ;  /* 0x0000000405107825 */ /* 0x042fe200078e02e2 */
[----:B------:R1:W-:Y:S04]  /*e420*/  STL.64 [R1+0x190], R46 ;  /* 0x0001902e01007387 */ /* 0x0003e80000100a00 */
[----:B------:R1:W-:Y:S01]  /*e430*/  STL.64 [R1+0x550], R16 ;  /* 0x0005501001007387 */ /* 0x0003e20000100a00 */
[----:B------:R-:W-:-:S03]  /*e440*/  IMAD.WIDE R14, R5, 0x4, R14 ;  /* 0x00000004050e7825 */ /* 0x000fc600078e020e */
[----:B------:R-:W4:Y:S04]  /*e450*/  LDL.LU.64 R142, [R1+0x78] ;  /* 0x00007800018e7983 */ /* 0x000f280000300a00 */
[----:B------:R-:W4:Y:S04]  /*e460*/  LDL.LU.64 R140, [R1+0x88] ;  /* 0x00008800018c7983 */ /* 0x000f280000300a00 */
[----:B------:R-:W4:Y:S04]  /*e470*/  LDL.LU.64 R138, [R1+0x90] ;  /* 0x00009000018a7983 */ /* 0x000f280000300a00 */
[----:B------:R-:W4:Y:S04]  /*e480*/  LDL.LU.64 R136, [R1+0xa0] ;  /* 0x0000a00001887983 */ /* 0x000f280000300a00 */
[----:B------:R-:W4:Y:S04]  /*e490*/  LDL.LU.64 R134, [R1+0xa8] ;  /* 0x0000a80001867983 */ /* 0x000f280000300a00 */
[----:B------:R-:W4:Y:S01]  /*e4a0*/  LDL.LU.64 R132, [R1+0xb0] ;  /* 0x0000b00001847983 */ /* 0x000f220000300a00 */
[----:B------:R-:W-:-:S03]  /*e4b0*/  IMAD.WIDE R12, R5, 0x4, R12 ;  /* 0x00000004050c7825 */ /* 0x000fc600078e020c */
[----:B------:R1:W-:Y:S04]  /*e4c0*/  STL.64 [R1+0x540], R14 ;  /* 0x0005400e01007387 */ /* 0x0003e80000100a00 */
[----:B------:R-:W4:Y:S04]  /*e4d0*/  LDL.LU.64 R130, [R1+0xc0] ;  /* 0x0000c00001827983 */ /* 0x000f280000300a00 */
[----:B------:R-:W4:Y:S04]  /*e4e0*/  LDL.LU.64 R128, [R1+0xc8] ;  /* 0x0000c80001807983 */ /* 0x000f280000300a00 */
[----:B------:R-:W4:Y:S01]  /*e4f0*/  LDL.LU.64 R126, [R1+0xd0] ;  /* 0x0000d000017e7983 */ /* 0x000f220000300a00 */
[----:B------:R-:W-:-:S04]  /*e500*/  IMAD.WIDE R10, R5, 0x4, R10 ;  /* 0x00000004050a7825 */ /* 0x000fc800078e020a */
[----:B------:R-:W-:-:S04]  /*e510*/  IMAD.WIDE R8, R5, 0x4, R8 ;  /* 0x0000000405087825 */ /* 0x000fc800078e0208 */
[----:B------:R-:W-:-:S04]  /*e520*/  IMAD.WIDE R164, R5, 0x4, R72 ;  /* 0x0000000405a47825 */ /* 0x000fc800078e0248 */
[----:B------:R-:W-:-:S04]  /*e530*/  IMAD.WIDE R156, R5, 0x4, R88 ;  /* 0x00000004059c7825 */ /* 0x000fc800078e0258 */
[C---:B--2---:R-:W-:Y:S02]  /*e540*/  IMAD.WIDE R188, R5.reuse, 0x4, R124 ;  /* 0x0000000405bc7825 */ /* 0x044fe400078e027c */
[----:B------:R-:W2:Y:S02]  /*e550*/  LDL.LU.64 R124, [R1+0xe0] ;  /* 0x0000e000017c7983 */ /* 0x000ea40000300a00 */
[C---:B---3--:R-:W-:Y:S02]  /*e560*/  IMAD.WIDE R186, R5.reuse, 0x4, R122 ;  /* 0x0000000405ba7825 */ /* 0x048fe400078e027a */
[----:B------:R-:W3:Y:S02]  /*e570*/  LDL.LU.64 R122, [R1+0xe8] ;  /* 0x0000e800017a7983 */ /* 0x000ee40000300a00 */
[C---:B------:R-:W-:Y:S02]  /*e580*/  IMAD.WIDE R184, R5.reuse, 0x4, R120 ;  /* 0x0000000405b87825 */ /* 0x040fe400078e0278 */
[----:B------:R-:W2:Y:S02]  /*e590*/  LDL.LU.64 R120, [R1+0x100] ;  /* 0x0001000001787983 */ /* 0x000ea40000300a00 */
[----:B----4-:R-:W-:-:S02]  /*e5a0*/  IMAD.WIDE R182, R5, 0x4, R118 ;  /* 0x0000000405b67825 */ /* 0x010fc400078e0276 */
[----:B------:R-:W4:Y:S02]  /*e5b0*/  LDL.LU.64 R118, [R1+0x108] ;  /* 0x0001080001767983 */ /* 0x000f240000300a00 */
[C---:B------:R-:W-:Y:S02]  /*e5c0*/  IMAD.WIDE R180, R5.reuse, 0x4, R116 ;  /* 0x0000000405b47825 */ /* 0x040fe400078e0274 */
[----:B------:R1:W-:Y:S04]  /*e5d0*/  STL.64 [R1+0x518], R12 ;  /* 0x0005180c01007387 */ /* 0x0003e80000100a00 */
[----:B------:R-:W2:Y:S01]  /*e5e0*/  LDL.LU.64 R116, [R1+0x120] ;  /* 0x0001200001747983 */ /* 0x000ea20000300a00 */
[----:B------:R-:W-:-:S03]  /*e5f0*/  IMAD.WIDE R178, R5, 0x4, R114 ;  /* 0x0000000405b27825 */ /* 0x000fc600078e0272 */
[----:B------:R-:W2:Y:S01]  /*e600*/  LDL.LU.64 R114, [R1+0x128] ;  /* 0x0001280001727983 */ /* 0x000ea20000300a00 */
[----:B------:R-:W-:-:S03]  /*e610*/  IMAD.WIDE R176, R5, 0x4, R112 ;  /* 0x0000000405b07825 */ /* 0x000fc600078e0270 */
[----:B------:R-:W2:Y:S01]  /*e620*/  LDL.LU.64 R112, [R1+0x140] ;  /* 0x0001400001707983 */ /* 0x000ea20000300a00 */
[----:B------:R-:W-:-:S03]  /*e630*/  IMAD.WIDE R174, R5, 0x4, R110 ;  /* 0x0000000405ae7825 */ /* 0x000fc600078e026e */
[----:B------:R-:W2:Y:S01]  /*e640*/  LDL.LU.64 R110, [R1+0x148] ;  /* 0x00014800016e7983 */ /* 0x000ea20000300a00 */
[----:B------:R-:W-:-:S03]  /*e650*/  IMAD.WIDE R172, R5, 0x4, R108 ;  /* 0x0000000405ac7825 */ /* 0x000fc600078e026c */
[----:B------:R-:W2:Y:S04]  /*e660*/  LDL.LU.64 R108, [R1+0x160] ;  /* 0x00016000016c7983 */ /* 0x000ea80000300a00 */
[----:B------:R1:W-:Y:S04]  /*e670*/  STL.64 [R1+0x500], R10 ;  /* 0x0005000a01007387 */ /* 0x0003e80000100a00 */
[----:B------:R1:W-:Y:S04]  /*e680*/  STL.64 [R1+0x4e8], R8 ;  /* 0x0004e80801007387 */ /* 0x0003e80000100a00 */
[----:B------:R-:W2:Y:S04]  /*e690*/  LDL.LU.64 R72, [R1+0x710] ;  /* 0x0007100001487983 */ /* 0x000ea80000300a00 */
[----:B------:R-:W3:Y:S01]  /*e6a0*/  LDL.LU.64 R88, [R1+0x708] ;  /* 0x0007080001587983 */ /* 0x000ee20000300a00 */
[----:B------:R-:W-:-:S03]  /*e6b0*/  IMAD.WIDE R148, R5, 0x4, R96 ;  /* 0x0000000405947825 */ /* 0x000fc600078e0260 */
[----:B------:R-:W4:Y:S01]  /*e6c0*/  LDL.LU.64 R96, [R1+0x700] ;  /* 0x0007000001607983 */ /* 0x000f220000300a00 */
[----:B------:R-:W-:-:S04]  /*e6d0*/  IMAD.WIDE R170, R5, 0x4, R142 ;  /* 0x0000000405aa7825 */ /* 0x000fc800078e028e */
[----:B------:R-:W-:-:S04]  /*e6e0*/  IMAD.WIDE R168, R5, 0x4, R140 ;  /* 0x0000000405a87825 */ /* 0x000fc800078e028c */
[----:B------:R-:W-:-:S04]  /*e6f0*/  IMAD.WIDE R140, R5, 0x4, R80 ;  /* 0x00000004058c7825 */ /* 0x000fc800078e0250 */
[----:B------:R-:W-:-:S04]  /*e700*/  IMAD.WIDE R160, R5, 0x4, R134 ;  /* 0x0000000405a07825 */ /* 0x000fc800078e0286 */
[----:B------:R-:W-:-:S04]  /*e710*/  IMAD.WIDE R158, R5, 0x4, R132 ;  /* 0x00000004059e7825 */ /* 0x000fc800078e0284 */
[----:B------:R-:W-:-:S04]  /*e720*/  IMAD.WIDE R132, R5, 0x4, R82 ;  /* 0x0000000405847825 */ /* 0x000fc800078e0252 */
[C---:B--2---:R-:W-:Y:S02]  /*e730*/  IMAD.WIDE R142, R5.reuse, 0x4, R72 ;  /* 0x00000004058e7825 */ /* 0x044fe400078e0248 */
[----:B------:R-:W2:Y:S02]  /*e740*/  LDL.LU.64 R72, [R1+0x6f8] ;  /* 0x0006f80001487983 */ /* 0x000ea40000300a00 */
[C---:B---3--:R-:W-:Y:S02]  /*e750*/  IMAD.WIDE R134, R5.reuse, 0x4, R88 ;  /* 0x0000000405867825 */ /* 0x048fe400078e0258 */
[----:B------:R-:W3:Y:S04]  /*e760*/  LDL.LU.64 R80, [R1+0x6f0] ;  /* 0x0006f00001507983 */ /* 0x000ee80000300a00 */
[----:B------:R-:W2:Y:S04]  /*e770*/  LDL.LU.64 R88, [R1+0x6e8] ;  /* 0x0006e80001587983 */ /* 0x000ea80000300a00 */
[----:B------:R-:W2:Y:S01]  /*e780*/  LDL.LU.64 R82, [R1+0x6e0] ;  /* 0x0006e00001527983 */ /* 0x000ea20000300a00 */
[----:B------:R-:W-:-:S04]  /*e790*/  IMAD.WIDE R150, R5, 0x4, R126 ;  /* 0x0000000405967825 */ /* 0x000fc800078e027e */
[----:B------:R-:W-:-:S04]  /*e7a0*/  IMAD.WIDE R162, R5, 0x4, R136 ;  /* 0x0000000405a27825 */ /* 0x000fc800078e0288 */
[----:B------:R-:W-:-:S04]  /*e7b0*/  IMAD.WIDE R146, R5, 0x4, R124 ;  /* 0x0000000405927825 */ /* 0x000fc800078e027c */
[C---:B----4-:R-:W-:Y:S02]  /*e7c0*/  IMAD.WIDE R126, R5.reuse, 0x4, R96 ;  /* 0x00000004057e7825 */ /* 0x050fe400078e0260 */
[----:B------:R-:W4:Y:S02]  /*e7d0*/  LDL.LU.64 R96, [R1+0x6d8] ;  /* 0x0006d80001607983 */ /* 0x000f240000300a00 */
[----:B------:R-:W-:-:S04]  /*e7e0*/  IMAD.WIDE R154, R5, 0x4, R130 ;  /* 0x00000004059a7825 */ /* 0x000fc800078e0282 */
[----:B------:R-:W-:-:S04]  /*e7f0*/  IMAD.WIDE R136, R5, 0x4, R118 ;  /* 0x0000000405887825 */ /* 0x000fc800078e0276 */
[C---:B------:R-:W-:Y:S02]  /*e800*/  IMAD.WIDE R124, R5.reuse, 0x4, R104 ;  /* 0x00000004057c7825 */ /* 0x040fe400078e0268 */
[----:B------:R-:W3:Y:S02]  /*e810*/  LDL.LU.64 R104, [R1+0x6d0] ;  /* 0x0006d00001687983 */ /* 0x000ee40000300a00 */
        /* <DEDUP_REMOVED lines=10> */
[----:B------:R-:W-:-:S04]  /*e8c0*/  IMAD.WIDE R120, R5, 0x4, R110 ;  /* 0x0000000405787825 */ /* 0x000fc800078e026e */
[----:B------:R-:W-:-:S04]  /*e8d0*/  IMAD.WIDE R128, R5, 0x4, R114 ;  /* 0x0000000405807825 */ /* 0x000fc800078e0272 */
[----:B------:R-:W-:-:S04]  /*e8e0*/  IMAD.WIDE R110, R5, 0x4, R90 ;  /* 0x00000004056e7825 */ /* 0x000fc800078e025a */
[----:B------:R-:W-:-:S04]  /*e8f0*/  IMAD.WIDE R114, R5, 0x4, R108 ;  /* 0x0000000405727825 */ /* 0x000fc800078e026c */
[----:B------:R-:W-:-:S04]  /*e900*/  IMAD.WIDE R108, R5, 0x4, R98 ;  /* 0x00000004056c7825 */ /* 0x000fc800078e0262 */
[----:B--2---:R-:W-:Y:S02]  /*e910*/  IMAD.WIDE R112, R5, 0x4, R82 ;  /* 0x0000000405707825 */ /* 0x004fe400078e0252 */
[----:B------:R-:W2:Y:S04]  /*e920*/  LDL.LU.64 R82, [R1+0x6b8] ;  /* 0x0006b80001527983 */ /* 0x000ea80000300a00 */
[----:B------:R-:W2:Y:S04]  /*e930*/  LDL.LU.64 R190, [R1+0x258] ;  /* 0x0002580001be7983 */ /* 0x000ea80000300a00 */
[----:B------:R-:W2:Y:S04]  /*e940*/  LDL.LU.64 R90, [R1+0x6b0] ;  /* 0x0006b000015a7983 */ /* 0x000ea80000300a00 */
[----:B------:R-:W2:Y:S04]  /*e950*/  LDL.64 R218, [R1+0x3f8] ;  /* 0x0003f80001da7983 */ /* 0x000ea80000100a00 */
[----:B------:R-:W3:Y:S04]  /*e960*/  LDL.64 R216, [R1+0x3f0] ;  /* 0x0003f00001d87983 */ /* 0x000ee80000100a00 */
[----:B------:R-:W4:Y:S04]  /*e970*/  LDL.LU.64 R98, [R1+0x6a8] ;  /* 0x0006a80001627983 */ /* 0x000f280000300a00 */
[----:B------:R-:W4:Y:S04]  /*e980*/  LDL.64 R214, [R1+0x3e8] ;  /* 0x0003e80001d67983 */ /* 0x000f280000100a00 */
[----:B------:R-:W4:Y:S04]  /*e990*/  LDL.64 R210, [R1+0x2e0] ;  /* 0x0002e00001d27983 */ /* 0x000f280000100a00 */
[----:B------:R-:W4:Y:S04]  /*e9a0*/  LDL.64 R208, [R1+0x2d8] ;  /* 0x0002d80001d07983 */ /* 0x000f280000100a00 */
[----:B------:R-:W4:Y:S04]  /*e9b0*/  LDL.64 R194, [R1+0x2d0] ;  /* 0x0002d00001c27983 */ /* 0x000f280000100a00 */
[----:B------:R-:W4:Y:S04]  /*e9c0*/  LDL.64 R192, [R1+0x2c8] ;  /* 0x0002c80001c07983 */ /* 0x000f280000100a00 */
[----:B------:R-:W4:Y:S04]  /*e9d0*/  LDL.64 R202, [R1+0x2b8] ;  /* 0x0002b80001ca7983 */ /* 0x000f280000100a00 */
[----:B------:R-:W4:Y:S01]  /*e9e0*/  LDL.64 R200, [R1+0x2b0] ;  /* 0x0002b00001c87983 */ /* 0x000f220000100a00 */
[----:B------:R-:W-:Y:S01]  /*e9f0*/  ISETP.GE.U32.AND P5, PT, R4, 0x7fffff42, PT ;  /* 0x7fffff420400780c */ /* 0x000fe20003fa6070 */
[----:B------:R-:W-:-:S02]  /*ea00*/  VIADD R4, R0, UR10 ;  /* 0x0000000a00047c36 */ /* 0x000fc40008000000 */
[----:B------:R-:W4:Y:S04]  /*ea10*/  LDL.64 R226, [R1+0x180] ;  /* 0x0001800001e27983 */ /* 0x000f280000100a00 */
[----:B--2---:R-:W-:Y:S04]  /*ea20*/  LDGSTS.E [R252+0x380f0], desc[UR28][R218.64], !P3 ;  /* 0x380f0000dafc7fae */ /* 0x004fe8000d9a101c */
[----:B---3--:R-:W-:Y:S04]  /*ea30*/  LDGSTS.E [R252+0x380f4], desc[UR28][R216.64], !P6 ;  /* 0x380f4000d8fc7fae */ /* 0x008fe8000f1a101c */
[----:B----4-:R-:W-:Y:S04]  /*ea40*/  LDGSTS.E [R252+0x380f8], desc[UR28][R214.64], !P5 ;  /* 0x380f8000d6fc7fae */ /* 0x010fe8000e9a101c */
[----:B------:R-:W-:Y:S04]  /*ea50*/  LDGSTS.E [R252+0x380fc], desc[UR28][R210.64], !P4 ;  /* 0x380fc000d2fc7fae */ /* 0x000fe8000e1a101c */
[----:B------:R-:W0:Y:S04]  /*ea60*/  LDGDEPBAR ;  /* 0x00000000000079af */ /* 0x000e280000000000 */
[----:B------:R-:W-:Y:S04]  /*ea70*/  LDGSTS.E [R4+0x10000], desc[UR28][R208.64], P2 ;  /* 0x10000000d0047fae */ /* 0x000fe800091a101c */
[----:B------:R-:W-:Y:S04]  /*ea80*/  LDGSTS.E [R4+0x10400], desc[UR28][R194.64], P2 ;  /* 0x10400000c2047fae */ /* 0x000fe800091a101c */
[----:B------:R-:W-:Y:S04]  /*ea90*/  LDGSTS.E [R4+0x10800], desc[UR28][R192.64], P2 ;  /* 0x10800000c0047fae */ /* 0x000fe800091a101c */
[----:B------:R-:W-:Y:S04]  /*eaa0*/  LDGSTS.E [R4+0x10c00], desc[UR28][R202.64], P2 ;  /* 0x10c00000ca047fae */ /* 0x000fe800091a101c */
[----:B------:R-:W-:Y:S04]  /*eab0*/  LDGSTS.E [R4+0x11000], desc[UR28][R200.64], P2 ;  /* 0x11000000c8047fae */ /* 0x000fe800091a101c */
[----:B------:R-:W2:Y:S04]  /*eac0*/  LDL.64 R194, [R1+0x530] ;  /* 0x0005300001c27983 */ /* 0x000ea80000100a00 */
[----:B------:R-:W3:Y:S04]  /*ead0*/  LDL.64 R192, [R1+0x528] ;  /* 0x0005280001c07983 */ /* 0x000ee80000100a00 */
[----:B------:R-:W-:Y:S04]  /*eae0*/  LDGSTS.E [R4+0x11400], desc[UR28][R250.64], P2 ;  /* 0x11400000fa047fae */ /* 0x000fe800091a101c */
[----:B------:R-:W-:Y:S04]  /*eaf0*/  LDGSTS.E [R4+0x11800], desc[UR28][R40.64], P2 ;  /* 0x1180000028047fae */ /* 0x000fe800091a101c */
[----:B------:R-:W-:Y:S04]  /*eb00*/  LDGSTS.E [R4+0x11c00], desc[UR28][R2.64], P2 ;  /* 0x11c0000002047fae */ /* 0x000fe800091a101c */
[----:B------:R-:W4:Y:S04]  /*eb10*/  LDL.LU.64 R250, [R1+0x6a0] ;  /* 0x0006a00001fa7983 */ /* 0x000f280000300a00 */
[----:B------:R-:W2:Y:S04]  /*eb20*/  LDL.LU.64 R40, [R1+0x698] ;  /* 0x0006980001287983 */ /* 0x000ea80000300a00 */
[----:B------:R-:W2:Y:S04]  /*eb30*/  LDL.LU.64 R2, [R1+0x690] ;  /* 0x0006900001027983 */ /* 0x000ea80000300a00 */
[----:B------:R-:W-:Y:S04]  /*eb40*/  LDGSTS.E [R4+0x12000], desc[UR28][R44.64], P2 ;  /* 0x120000002c047fae */ /* 0x000fe800091a101c */
[----:B------:R-:W-:Y:S04]  /*eb50*/  LDGSTS.E [R4+0x12400], desc[UR28][R42.64], P2 ;  /* 0x124000002a047fae */ /* 0x000fe800091a101c */
[----:B------:R-:W-:Y:S04]  /*eb60*/  LDGSTS.E [R4+0x12800], desc[UR28][R234.64], P2 ;  /* 0x12800000ea047fae */ /* 0x000fe800091a101c */
[----:B------:R-:W2:Y:S04]  /*eb70*/  LDL.LU.64 R44, [R1+0x688] ;  /* 0x00068800012c7983 */ /* 0x000ea80000300a00 */
[----:B------:R-:W2:Y:S04]  /*eb80*/  LDL.LU.64 R42, [R1+0x680] ;  /* 0x00068000012a7983 */ /* 0x000ea80000300a00 */
[----:B------:R-:W2:Y:S04]  /*eb90*/  LDL.LU.64 R234, [R1+0x678] ;  /* 0x0006780001ea7983 */ /* 0x000ea80000300a00 */
[----:B------:R-:W-:Y:S01]  /*eba0*/  LDGSTS.E [R4+0x12c00], desc[UR28][R68.64], P2 ;  /* 0x12c0000044047fae */ /* 0x000fe200091a101c */
[----:B------:R-:W-:-:S03]  /*ebb0*/  IMAD.WIDE R228, R5, 0x4, R228 ;  /* 0x0000000405e47825 */ /* 0x000fc600078e02e4 */
[----:B------:R-:W-:Y:S04]  /*ebc0*/  LDGSTS.E [R4+0x13000], desc[UR28][R204.64], P2 ;  /* 0x13000000cc047fae */ /* 0x000fe800091a101c */
[----:B------:R-:W-:Y:S04]  /*ebd0*/  LDGSTS.E [R4+0x13400], desc[UR28][R212.64], P2 ;  /* 0x13400000d4047fae */ /* 0x000fe800091a101c */
[----:B------:R-:W2:Y:S04]  /*ebe0*/  LDL.LU.64 R68, [R1+0x670] ;  /* 0x0006700001447983 */ /* 0x000ea80000300a00 */
[----:B------:R-:W-:Y:S04]  /*ebf0*/  LDGSTS.E [R4+0x13800], desc[UR28][R196.64], P2 ;  /* 0x13800000c4047fae */ /* 0x000fe800091a101c */
[----:B------:R-:W-:Y:S04]  /*ec00*/  LDGSTS.E [R4+0x13c00], desc[UR28][R228.64], P2 ;  /* 0x13c00000e4047fae */ /* 0x000fe800091a101c */
[----:B------:R-:W-:Y:S04]  /*ec10*/  LDGSTS.E [R4+0x14000], desc[UR28][R188.64], P2 ;  /* 0x14000000bc047fae */ /* 0x000fe800091a101c */
[----:B------:R-:W-:Y:S04]  /*ec20*/  LDGSTS.E [R4+0x14400], desc[UR28][R182.64], P2 ;  /* 0x14400000b6047fae */ /* 0x000fe800091a101c */
[----:B------:R-:W-:Y:S01]  /*ec30*/  LDGSTS.E [R4+0x14800], desc[UR28][R176.64], P2 ;  /* 0x14800000b0047fae */ /* 0x000fe200091a101c */
[----:B------:R-:W-:-:S03]  /*ec40*/  IMAD.WIDE R106, R5, 0x4, R106 ;  /* 0x00000004056a7825 */ /* 0x000fc600078e026a */
        /* <DEDUP_REMOVED lines=16> */
[----:B------:R1:W-:Y:S04]  /*ed50*/  LDGSTS.E [R4+0x17c00], desc[UR28][R74.64], P2 ;  /* 0x17c000004a047fae */ /* 0x0003e800091a101c */
[----:B--2---:R2:W-:Y:S04]  /*ed60*/  LDGSTS.E [R69+0x10100], desc[UR28][R194.64], P2 ;  /* 0x10100000c2457fae */ /* 0x0045e800091a101c */
[----:B---3--:R2:W-:Y:S04]  /*ed70*/  LDGSTS.E [R69+0x10500], desc[UR28][R192.64], P2 ;  /* 0x10500000c0457fae */ /* 0x0085e800091a101c */
[----:B------:R2:W-:Y:S04]  /*ed80*/  LDGSTS.E [R69+0x10900], desc[UR28][R44.64], P2 ;  /* 0x109000002c457fae */ /* 0x0005e800091a101c */
[----:B----4-:R2:W-:Y:S04]  /*ed90*/  LDGSTS.E [R69+0x10d00], desc[UR28][R250.64], P2 ;  /* 0x10d00000fa457fae */ /* 0x0105e800091a101c */
[----:B------:R2:W-:Y:S04]  /*eda0*/  LDGSTS.E [R69+0x11100], desc[UR28][R6.64], P2 ;  /* 0x1110000006457fae */ /* 0x0005e800091a101c */
[----:B------:R-:W3:Y:S04]  /*edb0*/  LDL.LU.64 R44, [R1+0x668] ;  /* 0x00066800012c7983 */ /* 0x000ee80000300a00 */
[----:B------:R-:W4:Y:S04]  /*edc0*/  LDL.LU.64 R250, [R1+0x660] ;  /* 0x0006600001fa7983 */ /* 0x000f280000300a00 */
[----:B------:R2:W-:Y:S01]  /*edd0*/  LDGSTS.E [R69+0x11500], desc[UR28][R246.64], P2 ;  /* 0x11500000f6457fae */ /* 0x0005e200091a101c */
[----:B------:R-:W-:-:S03]  /*ede0*/  IMAD.WIDE R222, R5, 0x4, R222 ;  /* 0x0000000405de7825 */ /* 0x000fc600078e02de */
[----:B------:R2:W-:Y:S01]  /*edf0*/  LDGSTS.E [R69+0x11900], desc[UR28][R244.64], P2 ;  /* 0x11900000f4457fae */ /* 0x0005e200091a101c */
[----:B------:R-:W-:-:S03]  /*ee00*/  IMAD.WIDE R230, R5, 0x4, R230 ;  /* 0x0000000405e67825 */ /* 0x000fc600078e02e6 */
[----:B------:R2:W-:Y:S04]  /*ee10*/  LDGSTS.E [R69+0x11d00], desc[UR28][R242.64], P2 ;  /* 0x11d00000f2457fae */ /* 0x0005e800091a101c */
        /* <DEDUP_REMOVED lines=10> */
[----:B------:R2:W-:Y:S01]  /*eec0*/  LDGSTS.E [R69+0x14900], desc[UR28][R174.64], P2 ;  /* 0x14900000ae457fae */ /* 0x0005e200091a101c */
[----:B------:R-:W-:-:S03]  /*eed0*/  IMAD.WIDE R104, R5, 0x4, R104 ;  /* 0x0000000405687825 */ /* 0x000fc600078e0268 */
        /* <DEDUP_REMOVED lines=8> */
[----:B------:R2:W-:Y:S04]  /*ef60*/  LDGSTS.E [R69+0x15d00], desc[UR28][R136.64], P2 ;  /* 0x15d0000088457fae */ /* 0x0005e800091a101c */
[----:B------:R2:W-:Y:S04]  /*ef70*/  LDGSTS.E [R69+0x16100], desc[UR28][R128.64], P2 ;  /* 0x1610000080457fae */ /* 0x0005e800091a101c */
[----:B------:R2:W-:Y:S04]  /*ef80*/  LDGSTS.E [R69+0x16500], desc[UR28][R120.64], P2 ;  /* 0x1650000078457fae */ /* 0x0005e800091a101c */
[----:B------:R-:W1:Y:S04]  /*ef90*/  LDL.LU R7, [R1+0x658] ;  /* 0x0006580001077983 */ /* 0x000e680000300800 */
[----:B------:R2:W-:Y:S04]  /*efa0*/  LDGSTS.E [R69+0x16900], desc[UR28][R112.64], P2 ;  /* 0x1690000070457fae */ /* 0x0005e800091a101c */
[----:B------:R2:W5:Y:S04]  /*efb0*/  LDL.LU.64 R246, [R1+0x650] ;  /* 0x0006500001f67983 */ /* 0x0005680000300a00 */
        /* <DEDUP_REMOVED lines=10> */
[----:B----4-:R2:W-:Y:S04]  /*f060*/  LDGSTS.E [R68+0x10200], desc[UR28][R250.64], P2 ;  /* 0x10200000fa447fae */ /* 0x0105e800091a101c */
[----:B------:R2:W-:Y:S04]  /*f070*/  LDGSTS.E [R68+0x10600], desc[UR28][R234.64], P2 ;  /* 0x10600000ea447fae */ /* 0x0005e800091a101c */
[----:B------:R2:W-:Y:S04]  /*f080*/  LDGSTS.E [R68+0x10a00], desc[UR28][R2.64], P2 ;  /* 0x10a0000002447fae */ /* 0x0005e800091a101c */
[----:B------:R2:W5:Y:S04]  /*f090*/  LDL.LU.64 R250, [R1+0x620] ;  /* 0x0006200001fa7983 */ /* 0x0005680000300a00 */
[----:B------:R2:W5:Y:S04]  /*f0a0*/  LDL.LU.64 R234, [R1+0x618] ;  /* 0x0006180001ea7983 */ /* 0x0005680000300a00 */
[----:B------:R-:W3:Y:S04]  /*f0b0*/  LDL.LU.64 R2, [R1+0x610] ;  /* 0x0006100001027983 */ /* 0x000ee80000300a00 */
[----:B------:R2:W-:Y:S04]  /*f0c0*/  LDGSTS.E [R68+0x10e00], desc[UR28][R238.64], P2 ;  /* 0x10e00000ee447fae */ /* 0x0005e800091a101c */
[----:B------:R2:W-:Y:S04]  /*f0d0*/  LDGSTS.E [R68+0x11200], desc[UR28][R66.64], P2 ;  /* 0x1120000042447fae */ /* 0x0005e800091a101c */
[----:B------:R2:W-:Y:S04]  /*f0e0*/  LDGSTS.E [R68+0x11600], desc[UR28][R64.64], P2 ;  /* 0x1160000040447fae */ /* 0x0005e800091a101c */
[----:B------:R2:W5:Y:S04]  /*f0f0*/  LDL.LU R238, [R1+0x60c] ;  /* 0x00060c0001ee7983 */ /* 0x0005680000300800 */
        /* <DEDUP_REMOVED lines=32> */
[----:B------:R-:W-:-:S04]  /*f300*/  IMAD.WIDE R100, R5, 0x4, R100 ;  /* 0x0000000405647825 */ /* 0x000fc800078e0264 */
[----:B------:R-:W-:-:S04]  /*f310*/  IMAD.WIDE R92, R5, 0x4, R92 ;  /* 0x00000004055c7825 */ /* 0x000fc800078e025c */
[----:B------:R-:W-:-:S04]  /*f320*/  IMAD.WIDE R84, R5, 0x4, R84 ;  /* 0x0000000405547825 */ /* 0x000fc800078e0254 */
[----:B------:R-:W-:-:S04]  /*f330*/  IMAD.WIDE R76, R5, 0x4, R76 ;  /* 0x00000004054c7825 */ /* 0x000fc800078e024c */
[----:B------:R-:W-:-:S04]  /*f340*/  IMAD.WIDE R190, R5, 0x4, R190 ;  /* 0x0000000405be7825 */ /* 0x000fc800078e02be */
[----:B-1----:R-:W-:-:S05]  /*f350*/  VIADD R4, R7, 0xffffff7f ;  /* 0xffffff7f07047836 */ /* 0x002fca0000000000 */
[----:B------:R-:W-:Y:S01]  /*f360*/  ISETP.GE.U32.AND P3, PT, R4, 0x7fffff40, PT ;  /* 0x7fffff400400780c */ /* 0x000fe20003f66070 */
[----:B---3--:R2:W-:Y:S04]  /*f370*/  LDGSTS.E [R2+0x10300], desc[UR28][R44.64], P2 ;  /* 0x103000002c027fae */ /* 0x0085e800091a101c */
        /* <DEDUP_REMOVED lines=31> */
[----:B------:R-:W0:Y:S01]  /*f570*/  LDGDEPBAR ;  /* 0x00000000000079af */ /* 0x000e220000000000 */
[----:B------:R-:W-:-:S04]  /*f580*/  DEPBAR.LE SB0, 0x2 ;  /* 0x000080800000791a */ /* 0x000fc80000000000 */
[----:B------:R-:W-:Y:S06]  /*f590*/  BAR.SYNC.DEFER_BLOCKING 0x0 ;  /* 0x0000000000007b1d */ /* 0x000fec0000010000 */
[----:B------:R-:W-:Y:S05]  /*f5a0*/  @!P0 BRA `(.L_x_6) ;  /* 0x0000000000448947 */ /* 0x000fea0003800000 */
[----:B--2---:R-:W-:Y:S04]  /*f5b0*/  LDS.128 R4, [R252+0x30000] ;  /* 0x03000000fc047984 */ /* 0x004fe80000000c00 */
[----:B------:R-:W-:Y:S04]  /*f5c0*/  LDS.128 R8, [R252+0x30010] ;  /* 0x03001000fc087984 */ /* 0x000fe80000000c00 */
        /* <DEDUP_REMOVED lines=13> */
[----:B------:R-:W1:Y:S02]  /*f6a0*/  LDS.128 R64, [R252+0x300f0] ;  /* 0x0300f000fc407984 */ /* 0x000e640000000c00 */
[----:B-1----:R1:W-:Y:S02]  /*f6b0*/  STTM.x64 tmem[UR12+0x100], R4 ;  /* 0x00010004000079ed */ /* 0x0023e4000834000c */
.L_x_6:
[----:B-1----:R-:W1:Y:S01]  /*f6c0*/  LDC R4, c[0x0][0x3a0] ;  /* 0x0000e800ff047b82 */ /* 0x002e620000000800 */
[----:B------:R-:W-:Y:S01]  /*f6d0*/  ISETP.NE.U32.AND P0, PT, RZ, UR9, PT ;  /* 0x00000009ff007c0c */ /* 0x000fe2000bf05070 */
[----:B------:R-:W-:Y:S01]  /*f6e0*/  USHF.R.S32.HI UR13, URZ, 0x1f, UR4 ;  /* 0x0000001fff0d7899 */ /* 0x000fe20008011404 */
[----:B------:R-:W3:Y:S01]  /*f6f0*/  FENCE.VIEW.ASYNC.T ;  /* 0x00000000000073c6 */ /* 0x000ee20000000200 */
[----:B------:R-:W-:-:S04]  /*f700*/  USHF.L.U32 UR30, UR4, 0x2, URZ ;  /* 0x00000002041e7899 */ /* 0x000fc800080006ff */
[----:B---3--:R-:W-:Y:S01]  /*f710*/  BAR.SYNC.DEFER_BLOCKING 0x0 ;  /* 0x0000000000007b1d */ /* 0x008fe20000010000 */
[----:B-----5:R-:W-:Y:S01]  /*f720*/  ISETP.LT.OR P2, PT, R238, 0x40, P0 ;  /* 0x00000040ee00780c */ /* 0x020fe20000741670 */
[----:B------:R-:W-:Y:S02]  /*f730*/  USHF.L.U64.HI UR13, UR4, 0x2, UR13 ;  /* 0x00000002040d7899 */ /* 0x000fe4000801020d */
[----:B------:R-:W-:Y:S01]  /*f740*/  UIADD3 UR14, UPT, UPT, UR11, 0x100, URZ ;  /* 0x000001000b0e7890 */ /* 0x000fe2000fffe0ff */
[----:B--2---:R-:W-:-:S03]  /*f750*/  IADD3 R238, P4, PT, R234, UR30, RZ ;  /* 0x0000001eeaee7c10 */ /* 0x004fc6000ff9e0ff */
[----:B------:R-:W2:Y:S01]  /*f760*/  LDC R5, c[0x0][0x3a0] ;  /* 0x0000e800ff057b82 */ /* 0x000ea20000000800 */
[----:B------:R-:W-:-:S07]  /*f770*/  IADD3.X R239, PT, PT, R235, UR13, RZ, P4, !PT ;  /* 0x0000000debef7c10 */ /* 0x000fce000a7fe4ff */
[----:B------:R-:W3:Y:S01]  /*f780*/  LDC R6, c[0x0][0x3a0] ;  /* 0x0000e800ff067b82 */ /* 0x000ee20000000800 */
[----:B------:R-:W-:Y:S05]  /*f790*/  @P2 BRA `(.L_x_7) ;  /* 0x0000000000c02947 */ /* 0x000fea0003800000 */
[----:B------:R-:W-:Y:S01]  /*f7a0*/  USHF.R.U32.HI UR16, URZ, 0x4, UR10 ;  /* 0x00000004ff107899 */ /* 0x000fe2000801160a */
[----:B------:R-:W-:Y:S01]  /*f7b0*/  UMOV UR4, URZ ;  /* 0x000000ff00047c82 */ /* 0x000fe20008000000 */
[----:B------:R-:W-:Y:S02]  /*f7c0*/  UMOV UR5, URZ ;  /* 0x000000ff00057c82 */ /* 0x000fe40008000000 */
[----:B------:R-:W-:Y:S02]  /*f7d0*/  USGXT.U32 UR16, UR16, 0xe ;  /* 0x0000000e1010789a */ /* 0x000fe40008000000 */
[----:B------:R-:W-:Y:S02]  /*f7e0*/  UIADD3 UR7, UPT, UPT, UR11, 0x108, URZ ;  /* 0x000001080b077890 */ /* 0x000fe4000fffe0ff */
[----:B------:R-:W-:Y:S02]  /*f7f0*/  UIADD3 UR36, UP1, UPT, UR16, 0x2, URZ ;  /* 0x0000000210247890 */ /* 0x000fe4000ff3e0ff */
[----:B------:R-:W-:-:S02]  /*f800*/  UIADD3 UR9, UPT, UPT, UR11, 0x110, URZ ;  /* 0x000001100b097890 */ /* 0x000fc4000fffe0ff */
[----:B------:R-:W-:Y:S02]  /*f810*/  UIADD3.X UR37, UPT, UPT, UR4, 0x40004040, URZ, UP1, !UPT ;  /* 0x4000404004257890 */ /* 0x000fe40008ffe4ff */
[----:B------:R-:W-:Y:S01]  /*f820*/  UIADD3 UR15, UPT, UPT, UR11, 0x118, URZ ;  /* 0x000001180b0f7890 */ /* 0x000fe2000fffe0ff */
[----:B------:R-:W-:Y:S01]  /*f830*/  UMOV UR4, UR8 ;  /* 0x0000000800047c82 */ /* 0x000fe20008000000 */
[----:B------:R-:W-:Y:S01]  /*f840*/  UIADD3.64 UR18, UPT, UPT, UR36, 0x4, URZ ;  /* 0x0000000424127897 */ /* 0x000fe2000fffe0ff */
[----:B------:R-:W-:Y:S01]  /*f850*/  UMOV UR35, UR4 ;  /* 0x0000000400237c82 */ /* 0x000fe20008000000 */
[----:B------:R-:W-:Y:S02]  /*f860*/  UIADD3.64 UR4, UPT, UPT, UR36, 0x2, URZ ;  /* 0x0000000224047897 */ /* 0x000fe4000fffe0ff */
[----:B------:R-:W-:Y:S02]  /*f870*/  UIADD3 UR22, UPT, UPT, UR11, 0x120, URZ ;  /* 0x000001200b167890 */ /* 0x000fe4000fffe0ff */
[----:B------:R-:W-:-:S02]  /*f880*/  UIADD3.64 UR20, UPT, UPT, UR36, 0x7fe, URZ ;  /* 0x000007fe24147897 */ /* 0x000fc4000fffe0ff */
[----:B------:R-:W-:Y:S02]  /*f890*/  UIADD3 UR23, UPT, UPT, UR11, 0x128, URZ ;  /* 0x000001280b177890 */ /* 0x000fe4000fffe0ff */
[----:B------:R-:W-:Y:S02]  /*f8a0*/  UIADD3.64 UR24, UPT, UPT, UR36, 0x800, URZ ;  /* 0x0000080024187897 */ /* 0x000fe4000fffe0ff */
[----:B------:R-:W-:Y:S02]  /*f8b0*/  UIADD3 UR31, UPT, UPT, UR11, 0x130, URZ ;  /* 0x000001300b1f7890 */ /* 0x000fe4000fffe0ff */
[----:B------:R-:W-:Y:S01]  /*f8c0*/  UIADD3.64 UR26, UPT, UPT, UR36, 0x802, URZ ;  /* 0x00000802241a7897 */ /* 0x000fe2000fffe0ff */
[----:B------:R-:W-:Y:S01]  /*f8d0*/  UMOV UR38, 0x0 ;  /* 0x0000000000267882 */ /* 0x000fe20000000000 */
[----:B------:R-:W-:Y:S01]  /*f8e0*/  UMOV UR39, 0x8400910 ;  /* 0x0840091000277882 */ /* 0x000fe20000000000 */
[----:B------:R-:W-:Y:S02]  /*f8f0*/  UIADD3 UR34, UPT, UPT, UR11, 0x138, URZ ;  /* 0x000001380b227890 */ /* 0x000fe4000fffe0ff */
[----:B------:R-:W-:Y:S01]  /*f900*/  UIADD3.64 UR32, UPT, UPT, UR36, 0x804, URZ ;  /* 0x0000080424207897 */ /* 0x000fe2000fffe0ff */
[----:B------:R-:W-:Y:S01]  /*f910*/  UMOV UR17, 0x40004040 ;  /* 0x4000404000117882 */ /* 0x000fe20000000000 */
[----:B------:R-:W-:Y:S01]  /*f920*/  UMOV UR40, 0x0 ;  /* 0x0000000000287882 */ /* 0x000fe20000000000 */
[----:B------:R-:W-:Y:S01]  /*f930*/  UMOV UR41, 0x8400910 ;  /* 0x0840091000297882 */ /* 0x000fe20000000000 */
[----:B------:R-:W-:Y:S01]  /*f940*/  UMOV UR42, 0x0 ;  /* 0x00000000002a7882 */ /* 0x000fe20000000000 */
[----:B------:R-:W-:Y:S01]  /*f950*/  UMOV UR43, 0x8400910 ;  /* 0x08400910002b7882 */ /* 0x000fe20000000000 */
[----:B------:R4:W-:Y:S01]  /*f960*/  UTCHMMA tmem[UR14], gdesc[UR16], tmem[UR11], tmem[UR38], idesc[UR39], !UPT ;  /* 0x00ff26100e0079ea */ /* 0x0009e2000f80000b */
[----:B------:R-:W-:Y:S01]  /*f970*/  UMOV UR44, 0x0 ;  /* 0x00000000002c7882 */ /* 0x000fe20000000000 */
[----:B------:R-:W-:Y:S01]  /*f980*/  UMOV UR45, 0x8400910 ;  /* 0x08400910002d7882 */ /* 0x000fe20000000000 */
[----:B------:R4:W-:Y:S01]  /*f990*/  UTCHMMA tmem[UR7], gdesc[UR36], tmem[UR11], tmem[UR40], idesc[UR41], UPT ;  /* 0x00ff2824070079ea */ /* 0x0009e2000b80000b */
        /* <DEDUP_REMOVED lines=12> */
[----:B------:R4:W-:Y:S01]  /*fa60*/  UTCHMMA tmem[UR31], gdesc[UR26], tmem[UR11], tmem[UR50], idesc[UR51], UPT ;  /* 0x00ff321a1f0079ea */ /* 0x0009e2000b80000b */
[----:B------:R4:W-:Y:S01]  /*fa70*/  UTCHMMA tmem[UR34], gdesc[UR32], tmem[UR11], tmem[UR52], idesc[UR53], UPT ;  /* 0x00ff3420220079ea */ /* 0x0009e2000b80000b */
[----:B------:R4:W-:Y:S01]  /*fa80*/  UTCBAR [UR35], URZ ;  /* 0x000000ff230073e9 */ /* 0x0009e200080000ff */
[----:B------:R-:W-:Y:S01]  /*fa90*/  NOP ;  /* 0x0000000000007918 */ /* 0x000fe20000000000 */
.L_x_7:
[----:B------:R-:W5:Y:S01]  /*faa0*/  LDL.LU.64 R18, [R1+0x358] ;  /* 0x0003580001127983 */ /* 0x000f620000300a00 */
[----:B-1----:R-:W-:Y:S01]  /*fab0*/  VIADD R4, R4, 0xffffff7e ;  /* 0xffffff7e04047836 */ /* 0x002fe20000000000 */
[----:B------:R-:W1:Y:S08]  /*fac0*/  LDC R7, c[0x0][0x3a0] ;  /* 0x0000e800ff077b82 */ /* 0x000e700000000800 */
[----:B------:R-:W-:Y:S01]  /*fad0*/  BAR.SYNC.DEFER_BLOCKING 0x0 ;  /* 0x0000000000007b1d */ /* 0x000fe20000010000 */
[----:B--2---:R-:W-:-:S05]  /*fae0*/  VIADD R5, R5, 0xffffff7d ;  /* 0xffffff7d05057836 */ /* 0x004fca0000000000 */
[----:B----4-:R-:W2:Y:S01]  /*faf0*/  LDCU UR4, c[0x0][0x3a0] ;  /* 0x00007400ff0477ac */ /* 0x010ea20008000800 */
[----:B------:R-:W4:Y:S01]  /*fb00*/  LDL.LU.64 R10, [R1+0x350] ;  /* 0x00035000010a7983 */ /* 0x000f220000300a00 */
[----:B------:R-:W3:Y:S03]  /*fb10*/  LDCU UR7, c[0x0][0x3a0] ;  /* 0x00007400ff0777ac */ /* 0x000ee60008000800 */
[----:B------:R-:W2:Y:S01]  /*fb20*/  LDL.LU.64 R8, [R1+0x348] ;  /* 0x0003480001087983 */ /* 0x000ea20000300a00 */
[----:B------:R-:W1:Y:S03]  /*fb30*/  LDCU UR9, c[0x0][0x3a0] ;  /* 0x00007400ff0977ac */ /* 0x000e660008000800 */
[----:B------:R-:W3:Y:S01]  /*fb40*/  LDL.LU.64 R16, [R1+0x340] ;  /* 0x0003400001107983 */ /* 0x000ee20000300a00 */
[----:B------:R-:W1:Y:S03]  /*fb50*/  LDCU UR5, c[0x0][0x3a0] ;  /* 0x00007400ff0577ac */ /* 0x000e660008000800 */
[----:B------:R-:W3:Y:S01]  /*fb60*/  LDL.LU.64 R14, [R1+0x338] ;  /* 0x00033800010e7983 */ /* 0x000ee20000300a00 */
[----:B------:R-:W1:Y:S03]  /*fb70*/  LDCU UR16, c[0x0][0x3a0] ;  /* 0x00007400ff1077ac */ /* 0x000e660008000800 */
[----:B------:R-:W3:Y:S01]  /*fb80*/  LDL.LU.64 R12, [R1+0x330] ;  /* 0x00033000010c7983 */ /* 0x000ee20000300a00 */
[----:B------:R-:W-:Y:S01]  /*fb90*/  ISETP.GE.U32.AND P4, PT, R4, 0x7fffff3f, PT ;  /* 0x7fffff3f0400780c */ /* 0x000fe20003f86070 */
[----:B---3--:R-:W-:Y:S01]  /*fba0*/  VIADD R4, R6, 0xffffff7c ;  /* 0xffffff7c06047836 */ /* 0x008fe20000000000 */
[----:B------:R-:W3:Y:S01]  /*fbb0*/  LDCU UR19, c[0x0][0x3a0] ;  /* 0x00007400ff1377ac */ /* 0x000ee20008000800 */
[----:B------:R-:W-:Y:S01]  /*fbc0*/  STL.64 [R1+0x670], R164 ;  /* 0x000670a401007387 */ /* 0x000fe20000100a00 */
[----:B------:R-:W1:Y:S02]  /*fbd0*/  LDC R6, c[0x0][0x3a0] ;  /* 0x0000e800ff067b82 */ /* 0x000e640000000800 */
[----:B------:R-:W-:Y:S01]  /*fbe0*/  ISETP.GE.U32.AND P2, PT, R4, 0x7fffff3d, PT ;  /* 0x7fffff3d0400780c */ /* 0x000fe20003f46070 */
[----:B------:R-:W-:Y:S01]  /*fbf0*/  STL.64 [R1+0x668], R156 ;  /* 0x0006689c01007387 */ /* 0x000fe20000100a00 */
[----:B------:R-:W1:Y:S03]  /*fc00*/  LDCU UR20, c[0x0][0x3a0] ;  /* 0x00007400ff1477ac */ /* 0x000e660008000800 */
[----:B------:R-:W-:Y:S01]  /*fc10*/  STL.64 [R1+0x660], R148 ;  /* 0x0006609401007387 */ /* 0x000fe20000100a00 */
[----:B------:R-:W1:Y:S01]  /*fc20*/  LDC R4, c[0x0][0x3a0] ;  /* 0x0000e800ff047b82 */ /* 0x000e620000000800 */
[----:B------:R-:W1:Y:S02]  /*fc30*/  LDCU UR15, c[0x0][0x3a0] ;  /* 0x00007400ff0f77ac */ /* 0x000e640008000800 */
[----:B------:R1:W-:Y:S01]  /*fc40*/  STL.64 [R1+0x658], R140 ;  /* 0x0006588c01007387 */ /* 0x0003e20000100a00 */
[----:B------:R-:W1:Y:S03]  /*fc50*/  LDCU UR21, c[0x0][0x3a0] ;  /* 0x00007400ff1577ac */ /* 0x000e660008000800 */
[----:B------:R-:W-:Y:S01]  /*fc60*/  STL.64 [R1+0x650], R132 ;  /* 0x0006508401007387 */ /* 0x000fe20000100a00 */
[----:B------:R-:W1:Y:S03]  /*fc70*/  LDCU UR17, c[0x0][0x3a0] ;  /* 0x00007400ff1177ac */ /* 0x000e660008000800 */
[----:B------:R-:W-:Y:S01]  /*fc80*/  STL.64 [R1+0x648], R124 ;  /* 0x0006487c01007387 */ /* 0x000fe20000100a00 */
[----:B------:R-:W1:Y:S03]  /*fc90*/  LDCU UR18, c[0x0][0x3a0] ;  /* 0x00007400ff1277ac */ /* 0x000e660008000800 */
[----:B------:R1:W-:Y:S01]  /*fca0*/  STL.64 [R1+0x640], R116 ;  /* 0x0006407401007387 */ /* 0x0003e20000100a00 */
[----:B------:R-:W1:Y:S03]  /*fcb0*/  LDCU UR22, c[0x0][0x3a0] ;  /* 0x00007400ff1677ac */ /* 0x000e660008000800 */
[----:B------:R-:W-:Y:S04]  /*fcc0*/  STL.64 [R1+0x638], R108 ;  /* 0x0006386c01007387 */ /* 0x000fe80000100a00 */
[----:B------:R-:W-:Y:S04]  /*fcd0*/  STL.64 [R1+0x630], R100 ;  /* 0x0006306401007387 */ /* 0x000fe80000100a00 */
[----:B------:R-:W-:Y:S04]  /*fce0*/  STL.64 [R1+0x628], R92 ;  /* 0x0006285c01007387 */ /* 0x000fe80000100a00 */
[----:B------:R1:W-:Y:S04]  /*fcf0*/  STL.64 [R1+0x620], R84 ;  /* 0x0006205401007387 */ /* 0x0003e80000100a00 */
[----:B------:R1:W-:Y:S04]  /*fd00*/  STL.64 [R1+0x618], R76 ;  /* 0x0006184c01007387 */ /* 0x0003e80000100a00 */
[----:B------:R-:W-:Y:S04]  /*fd10*/  STL.64 [R1+0x610], R190 ;  /* 0x000610be01007387 */ /* 0x000fe80000100a00 */
[----:B------:R-:W-:Y:S01]  /*fd20*/  @!PT LDS RZ, [RZ] ;  /* 0x00000000fffff984 */ /* 0x000fe20000000800 */
[----:B------:R-:W-:Y:S01]  /*fd30*/  @!PT LDS RZ, [RZ] ;  /* 0x00000000fffff984 */ /* 0x000fe20000000800 */
[----:B------:R-:W-:Y:S01]  /*fd40*/  @!PT LDS RZ, [RZ] ;  /* 0x00000000fffff984 */ /* 0x000fe20000000800 */
[----:B------:R-:W-:Y:S01]  /*fd50*/  LDGSTS.E [R252+0x30000], desc[UR28][R238.64], !P3 ;  /* 0x30000000eefc7fae */ /* 0x000fe2000d9a101c */
[----:B------:R-:W-:-:S02]  /*fd60*/  ISETP.GE.U32.AND P3, PT, R5, 0x7fffff3e, PT ;  /* 0x7fffff3e0500780c */ /* 0x000fc40003f66070 */
[----:B-----5:R-:W-:Y:S01]  /*fd70*/  IADD3 R234, P5, PT, R18, UR30, RZ ;  /* 0x0000001e12ea7c10 */ /* 0x020fe2000ffbe0ff */
[----:B-1----:R-:W-:Y:S01]  /*fd80*/  VIADD R4, R4, 0xffffff7b ;  /* 0xffffff7b04047836 */ /* 0x002fe20000000000 */
[----:B------:R-:W1:Y:S02]  /*fd90*/  LDC R5, c[0x0][0x3a0] ;  /* 0x0000e800ff057b82 */ /* 0x000e640000000800 */
[----:B------:R-:W-:-:S05]  /*fda0*/  IADD3.X R235, PT, PT, R19, UR13, RZ, P5, !PT ;  /* 0x0000000d13eb7c10 */ /* 0x000fca000affe4ff */
[----:B------:R-:W-:Y:S01]  /*fdb0*/  LDGSTS.E [R252+0x30004], desc[UR28][R234.64], !P4 ;  /* 0x30004000eafc7fae */ /* 0x000fe2000e1a101c */
[----:B----4-:R-:W-:-:S04]  /*fdc0*/  IADD3 R224, P5, PT, R10, UR30, RZ ;  /* 0x0000001e0ae07c10 */ /* 0x010fc8000ffbe0ff */
[----:B------:R-:W-:Y:S02]  /*fdd0*/  IADD3.X R225, PT, PT, R11, UR13, RZ, P5, !PT ;  /* 0x0000000d0be17c10 */ /* 0x000fe4000affe4ff */
[----:B------:R-:W4:Y:S01]  /*fde0*/  LDL.LU.64 R10, [R1+0x328] ;  /* 0x00032800010a7983 */ /* 0x000f220000300a00 */
[----:B--2---:R-:W-:Y:S02]  /*fdf0*/  IADD3 R220, P5, PT, R8, UR30, RZ ;  /* 0x0000001e08dc7c10 */ /* 0x004fe4000ffbe0ff */
[----:B------:R-:W-:Y:S01]  /*fe00*/  ISETP.GE.U32.AND P4, PT, R4, 0x7fffff3c, PT ;  /* 0x7fffff3c0400780c */ /* 0x000fe20003f86070 */
[----:B------:R-:W-:Y:S01]  /*fe10*/  LDGSTS.E [R252+0x30008], desc[UR28][R224.64], !P3 ;  /* 0x30008000e0fc7fae */ /* 0x000fe2000d9a101c */
[----:B------:R-:W-:-:S03]  /*fe20*/  IADD3.X R221, PT, PT, R9, UR13, RZ, P5, !PT ;  /* 0x0000000d09dd7c10 */ /* 0x000fc6000affe4ff */
[----:B------:R-:W2:Y:S01]  /*fe30*/  LDL.LU.64 R8, [R1+0x318] ;  /* 0x0003180001087983 */ /* 0x000ea20000300a00 */
[----:B------:R-:W-:-:S03]  /*fe40*/  IADD3 R216, P5, PT, R16, UR30, RZ ;  /* 0x0000001e10d87c10 */ /* 0x000fc6000ffbe0ff */
[----:B------:R-:W5:Y:S01]  /*fe50*/  LDL.LU.64 R18, [R1+0x310] ;  /* 0x0003100001127983 */ /* 0x000f620000300a00 */
[----:B------:R-:W-:Y:S02]  /*fe60*/  IADD3.X R217, PT, PT, R17, UR13, RZ, P5, !PT ;  /* 0x0000000d11d97c10 */ /* 0x000fe4000affe4ff */
[----:B------:R-:W-:Y:S01]  /*fe70*/  IADD3 R212, P5, PT, R14, UR30, RZ ;  /* 0x0000001e0ed47c10 */ /* 0x000fe2000ffbe0ff */
[----:B------:R-:W3:Y:S03]  /*fe80*/  LDL.LU.64 R16, [R1+0x308] ;  /* 0x0003080001107983 */ /* 0x000ee60000300a00 */
[----:B------:R-:W-:Y:S01]  /*fe90*/  IADD3.X R213, PT, PT, R15, UR13, RZ, P5, !PT ;  /* 0x0000000d0fd57c10 */ /* 0x000fe2000affe4ff */
[----:B------:R-:W-:Y:S01]  /*fea0*/  VIADD R4, R6, 0xffffff79 ;  /* 0xffffff7906047836 */ /* 0x000fe20000000000 */
[----:B------:R-:W-:Y:S01]  /*feb0*/  IADD3 R208, P5, PT, R12, UR30, RZ ;  /* 0x0000001e0cd07c10 */ /* 0x000fe2000ffbe0ff */
[----:B------:R-:W3:Y:S01]  /*fec0*/  LDL.LU.64 R14, [R1+0x300] ;  /* 0x00030000010e7983 */ /* 0x000ee20000300a00 */
[----:B------:R-:W1:Y:S02]  /*fed0*/  LDC R6, c[0x0][0x3a0] ;  /* 0x0000e800ff067b82 */ /* 0x000e640000000800 */
[----:B------:R-:W-:Y:S01]  /*fee0*/  IADD3.X R209, PT, PT, R13, UR13, RZ, P5, !PT ;  /* 0x0000000d0dd17c10 */ /* 0x000fe2000affe4ff */
[----:B------:R-:W-:Y:S04]  /*fef0*/  LDGSTS.E [R252+0x3000c], desc[UR28][R220.64], !P2 ;  /* 0x3000c000dcfc7fae */ /* 0x000fe8000d1a101c */
[----:B------:R-:W3:Y:S01]  /*ff00*/  LDL.LU.64 R12, [R1+0x2f8] ;  /* 0x0002f800010c7983 */ /* 0x000ee20000300a00 */
[----:B----4-:R-:W-:Y:S01]  /*ff10*/  IADD3 R204, P5, PT, R10, UR30, RZ ;  /* 0x0000001e0acc7c10 */ /* 0x010fe2000ffbe0ff */
[----:B-1----:R-:W-:Y:S01]  /*ff20*/  VIADD R5, R5, 0xffffff7a ;  /* 0xffffff7a05057836 */ /* 0x002fe20000000000 */
[----:B------:R-:W-:Y:S01]  /*ff30*/  ISETP.GE.U32.AND P2, PT, R4, 0x7fffff3a, PT ;  /* 0x7fffff3a0400780c */ /* 0x000fe20003f46070 */
[----:B------:R-:W-:Y:S01]  /*ff40*/  LDGSTS.E [R252+0x30010], desc[UR28][R216.64], !P4 ;  /* 0x30010000d8fc7fae */ /* 0x000fe2000e1a101c */
[----:B------:R-:W-:Y:S01]  /*ff50*/  IADD3.X R205, PT, PT, R11, UR13, RZ, P5, !PT ;  /* 0x0000000d0bcd7c10 */ /* 0x000fe2000affe4ff */
[----:B------:R-:W1:Y:S02]  /*ff60*/  LDC R4, c[0x0][0x3a0] ;  /* 0x0000e800ff047b82 */ /* 0x000e640000000800 */
[----:B------:R-:W4:Y:S01]  /*ff70*/  LDL.LU.64 R10, [R1+0x2f0] ;  /* 0x0002f000010a7983 */ /* 0x000f220000300a00 */
[----:B--2---:R-:W-:-:S04]  /*ff80*/  IADD3 R202, P5, PT, R8, UR30, RZ ;  /* 0x0000001e08ca7c10 */ /* 0x004fc8000ffbe0ff */
[----:B------:R-:W-:Y:S02]  /*ff90*/  IADD3.X R203, PT, PT, R9, UR13, RZ, P5, !PT ;  /* 0x0000000d09cb7c10 */ /* 0x000fe4000affe4ff */
[----:B------:R-:W2:Y:S01]  /*ffa0*/  LDL.LU.64 R8, [R1+0x2e8] ;  /* 0x0002e80001087983 */ /* 0x000ea20000300a00 */
[----:B-----5:R-:W-:-:S04]  /*ffb0*/  IADD3 R198, P5, PT, R18, UR30, RZ ;  /* 0x0000001e12c67c10 */ /* 0x020fc8000ffbe0ff */
[----:B------:R-:W-:Y:S02]  /*ffc0*/  IADD3.X R199, PT, PT, R19, UR13, RZ, P5, !PT ;  /* 0x0000000d13c77c10 */ /* 0x000fe4000affe4ff */
[----:B---3--:R-:W-:-:S04]  /*ffd0*/  IADD3 R194, P5, PT, R16, UR30, RZ ;  /* 0x0000001e10c27c10 */ /* 0x008fc8000ffbe0ff */
[----:B------:R-:W-:Y:S02]  /*ffe0*/  IADD3.X R195, PT, PT, R17, UR13, RZ, P5, !PT ;  /* 0x0000000d11c37c10 */ /* 0x000fe4000affe4ff */
[----:B------:R-:W-:-:S04]  /*fff0*/  IADD3 R66, P5, PT, R14, UR30, RZ ;  /* 0x0000001e0e427c10 */ /* 0x000fc8000ffbe0ff */
[----:B------:R-:W-:Y:S02]  /*10000*/  IADD3.X R67, PT, PT, R15, UR13, RZ, P5, !PT ;  /* 0x0000000d0f437c10 */ /* 0x000fe4000affe4ff */
[----:B------:R-:W-:Y:S01]  /*10010*/  IADD3 R62, P5, PT, R12, UR30, RZ ;  /* 0x0000001e0c3e7c10 */ /* 0x000fe2000ffbe0ff */
[----:B------:R-:W3:Y:S03]  /*10020*/  LDL.LU.64 R14, [R1+0x3e0] ;  /* 0x0003e000010e7983 */ /* 0x000ee60000300a00 */
[----:B------:R-:W-:Y:S02]  /*10030*/  IADD3.X R63, PT, PT, R13, UR13, RZ, P5, !PT ;  /* 0x0000000d0d3f7c10 */ /* 0x000fe4000affe4ff */
[----:B------:R-:W5:Y:S01]  /*10040*/  LDL.LU.64 R12, [R1+0x3d8] ;  /* 0x0003d800010c7983 */ /* 0x000f620000300a00 */
[----:B------:R-:W-:Y:S01]  /*10050*/  ISETP.GE.U32.AND P3, PT, R5, 0x7fffff3b, PT ;  /* 0x7fffff3b0500780c */ /* 0x000fe20003f66070 */
[----:B-1----:R-:W-:Y:S01]  /*10060*/  VIADD R4, R4, 0xffffff78 ;  /* 0xffffff7804047836 */ /* 0x002fe20000000000 */
[----:B------:R-:W1:Y:S04]  /*10070*/  LDC R5, c[0x0][0x3a0] ;  /* 0x0000e800ff057b82 */ /* 0x000e680000000800 */
[----:B------:R-:W-:Y:S01]  /*10080*/  ISETP.GE.U32.AND P4, PT, R4, 0x7fffff39, PT ;  /* 0x7fffff390400780c */ /* 0x000fe20003f86070 */
[----:B------:R-:W-:-:S03]  /*10090*/  VIADD R4, R6, 0xffffff76 ;  /* 0xffffff7606047836 */ /* 0x000fc60000000000 */
[----:B------:R-:W1:Y:S03]  /*100a0*/  LDC R6, c[0x0][0x3a0] ;  /* 0x0000e800ff067b82 */ /* 0x000e660000000800 */
[----:B------:R-:W-:Y:S04]  /*100b0*/  LDGSTS.E [R252+0x30014], desc[UR28][R212.64], !P3 ;  /* 0x30014000d4fc7fae */ /* 0x000fe8000d9a101c */
[----:B------:R-:W-:Y:S01]  /*100c0*/  LDGSTS.E [R252+0x30018], desc[UR28][R208.64], !P2 ;  /* 0x30018000d0fc7fae */ /* 0x000fe2000d1a101c */
[----:B------:R-:W-:Y:S02]  /*100d0*/  ISETP.GE.U32.AND P2, PT, R4, 0x7fffff37, PT ;  /* 0x7fffff370400780c */ /* 0x000fe40003f46070 */
[----:B------:R-:W1:Y:S01]  /*100e0*/  LDC R4, c[0x0][0x3a0] ;  /* 0x0000e800ff047b82 */ /* 0x000e620000000800 */
[----:B------:R-:W-:Y:S01]  /*100f0*/  LDGSTS.E [R252+0x3001c], desc[UR28][R204.64], !P4 ;  /* 0x3001c000ccfc7fae */ /* 0x000fe2000e1a101c */
[----:B-1----:R-:W-:-:S05]  /*10100*/  VIADD R5, R5, 0xffffff77 ;  /* 0xffffff7705057836 */ /* 0x002fca0000000000 */
[----:B------:R-:W-:Y:S02]  /*10110*/  ISETP.GE.U32.AND P3, PT, R5, 0x7fffff38, PT ;  /* 0x7fffff380500780c */ /* 0x000fe40003f66070 */
[----:B------:R-:W1:Y:S01]  /*10120*/  LDC R5, c[0x0][0x3a0] ;  /* 0x0000e800ff057b82 */ /* 0x000e620000000800 */
[----:B------:R-:W-:-:S10]  /*10130*/  VIADD R4, R4, 0xffffff75 ;  /* 0xffffff7504047836 */ /* 0x000fd40000000000 */
[----:B------:R-:W-:Y:S01]  /*10140*/  LDGSTS.E [R252+0x30020], desc[UR28][R202.64], !P3 ;  /* 0x30020000cafc7fae */ /* 0x000fe2000d9a101c */
[----:B------:R-:W-:Y:S01]  /*10150*/  ISETP.GE.U32.AND P4, PT, R4, 0x7fffff36, PT ;  /* 0x7fffff360400780c */ /* 0x000fe20003f86070 */
[----:B------:R-:W-:Y:S02]  /*10160*/  VIADD R4, R6, 0xffffff73 ;  /* 0xffffff7306047836 */ /* 0x000fe40000000000 */
[----:B------:R-:W-:Y:S01]  /*10170*/  LDGSTS.E [R252+0x30024], desc[UR28][R198.64], !P2 ;  /* 0x30024000c6fc7fae */ /* 0x000fe2000d1a101c */
[----:B------:R-:W1:Y:S02]  /*10180*/  LDC R6, c[0x0][0x3a0] ;  /* 0x0000e800ff067b82 */ /* 0x000e640000000800 */
[----:B------:R-:W-:-:S06]  /*10190*/  ISETP.GE.U32.AND P2, PT, R4, 0x7fffff34, PT ;  /* 0x7fffff340400780c */ /* 0x000fcc0003f46070 */
[----:B------:R-:W1:Y:S02]  /*101a0*/  LDC R4, c[0x0][0x3a0] ;  /* 0x0000e800ff047b82 */ /* 0x000e640000000800 */
[----:B-1----:R-:W-:Y:S01]  /*101b0*/  VIADD R5, R5, 0xffffff74 ;  /* 0xffffff7405057836 */ /* 0x002fe20000000000 */
[----:B------:R-:W-:Y:S04]  /*101c0*/  LDGSTS.E [R252+0x30028], desc[UR28][R194.64], !P4 ;  /* 0x30028000c2fc7fae */ /* 0x000fe8000e1a101c */
[----:B------:R-:W-:Y:S02]  /*101d0*/  ISETP.GE.U32.AND P3, PT, R5, 0x7fffff35, PT ;  /* 0x7fffff350500780c */ /* 0x000fe40003f66070 */
[----:B------:R-:W1:Y:S11]  /*101e0*/  LDC R5, c[0x0][0x3a0] ;  /* 0x0000e800ff057b82 */ /* 0x000e760000000800 */
[----:B------:R-:W-:Y:S04]  /*101f0*/  LDGSTS.E [R252+0x3002c], desc[UR28][R66.64], !P3 ;  /* 0x3002c00042fc7fae */ /* 0x000fe8000d9a101c */
[----:B------:R-:W-:Y:S01]  /*10200*/  LDGSTS.E [R252+0x30030], desc[UR28][R62.64], !P2 ;  /* 0x300300003efc7fae */ /* 0x000fe2000d1a101c */
[----:B------:R-:W-:-:S05]  /*10210*/  VIADD R4, R4, 0xffffff72 ;  /* 0xffffff7204047836 */ /* 0x000fca0000000000 */
[----:B------:R-:W-:Y:S01]  /*10220*/  ISETP.GE.U32.AND P4, PT, R4, 0x7fffff33, PT ;  /* 0x7fffff330400780c */ /* 0x000fe20003f86070 */
[----:B------:R-:W-:Y:S02]  /*10230*/  VIADD R4, R6, 0xffffff70 ;  /* 0xffffff7006047836 */ /* 0x000fe40000000000 */
[----:B-1----:R-:W-:Y:S01]  /*10240*/  VIADD R5, R5, 0xffffff71 ;  /* 0xffffff7105057836 */ /* 0x002fe20000000000 */
[----:B------:R-:W1:Y:S02]  /*10250*/  LDC R6, c[0x0][0x3a0] ;  /* 0x0000e800ff067b82 */ /* 0x000e640000000800 */
[----:B------:R-:W-:-:S06]  /*10260*/  ISETP.GE.U32.AND P2, PT, R4, 0x7fffff31, PT ;  /* 0x7fffff310400780c */ /* 0x000fcc0003f46070 */
[----:B------:R-:W1:Y:S01]  /*10270*/  LDC R4, c[0x0][0x3a0] ;  /* 0x0000e800ff047b82 */ /* 0x000e620000000800 */
[----:B----4-:R-:W-:-:S04]  /*10280*/  IADD3 R58, P5, PT, R10, UR30, RZ ;  /* 0x0000001e0a3a7c10 */ /* 0x010fc8000ffbe0ff */
[----:B------:R-:W-:Y:S02]  /*10290*/  IADD3.X R59, PT, PT, R11, UR13, RZ, P5, !PT ;  /* 0x0000000d0b3b7c10 */ /* 0x000fe4000affe4ff */
[----:B------:R-:W4:Y:S01]  /*102a0*/  LDL.LU.64 R10, [R1+0x3d0] ;  /* 0x0003d000010a7983 */ /* 0x000f220000300a00 */
[----:B--2---:R-:W-:-:S03]  /*102b0*/  IADD3 R54, P5, PT, R8, UR30, RZ ;  /* 0x0000001e08367c10 */ /* 0x004fc6000ffbe0ff */
[----:B------:R-:W2:Y:S04]  /*102c0*/  LDL.LU.64 R18, [R1+0x3c8] ;  /* 0x0003c80001127983 */ /* 0x000ea80000300a00 */
[----:B------:R-:W2:Y:S01]  /*102d0*/  LDL.LU.64 R16, [R1+0x3c0] ;  /* 0x0003c00001107983 */ /* 0x000ea20000300a00 */
[----:B------:R-:W-:-:S03]  /*102e0*/  IADD3.X R55, PT, PT, R9, UR13, RZ, P5, !PT ;  /* 0x0000000d09377c10 */ /* 0x000fc6000affe4ff */
[----:B------:R-:W2:Y:S01]  /*102f0*/  LDL.LU.64 R8, [R1+0x3b8] ;  /* 0x0003b80001087983 */ /* 0x000ea20000300a00 */
[----:B------:R-:W-:Y:S02]  /*10300*/  ISETP.GE.U32.AND P3, PT, R5, 0x7fffff32, PT ;  /* 0x7fffff320500780c */ /* 0x000fe40003f66070 */
[----:B------:R-:W3:Y:S01]  /*10310*/  LDC R5, c[0x0][0x3a0] ;  /* 0x0000e800ff057b82 */ /* 0x000ee20000000800 */
[----:B-1----:R-:W-:Y:S01]  /*10320*/  VIADD R4, R4, 0xffffff66 ;  /* 0xffffff6604047836 */ /* 0x002fe20000000000 */
[----:B------:R-:W-:Y:S01]  /*10330*/  LDGSTS.E [R252+0x30034], desc[UR28][R58.64], !P4 ;  /* 0x300340003afc7fae */ /* 0x000fe2000e1a101c */
[----:B------:R-:W-:-:S08]  /*10340*/  IADD3 R50, P5, PT, R250, UR30, RZ ;  /* 0x0000001efa327c10 */ /* 0x000fd0000ffbe0ff */
[----:B------:R-:W-:Y:S01]  /*10350*/  LDGSTS.E [R252+0x30038], desc[UR28][R54.64], !P3 ;  /* 0x3003800036fc7fae */ /* 0x000fe2000d9a101c */
[----:B------:R-:W-:Y:S02]  /*10360*/  ISETP.GE.U32.AND P3, PT, R4, 0x7fffff27, PT ;  /* 0x7fffff270400780c */ /* 0x000fe40003f66070 */
[----:B------:R-:W-:Y:S01]  /*10370*/  IADD3.X R51, PT, PT, R251, UR13, RZ, P5, !PT ;  /* 0x0000000dfb337c10 */ /* 0x000fe2000affe4ff */
[----:B------:R-:W-:Y:S02]  /*10380*/  UIADD3 UR4, UPT, UPT, UR4, -0x9f, URZ ;  /* 0xffffff6104047890 */ /* 0x000fe4000fffe0ff */
[----:B------:R-:W-:Y:S02]  /*10390*/  UIADD3 UR7, UPT, UPT, UR7, -0x9b, URZ ;  /* 0xffffff6507077890 */ /* 0x000fe4000fffe0ff */
[----:B------:R-:W-:Y:S01]  /*103a0*/  LDGSTS.E [R252+0x3003c], desc[UR28][R50.64], !P2 ;  /* 0x3003c00032fc7fae */ /* 0x000fe2000d1a101c */
[----:B---3--:R-:W-:-:S05]  /*103b0*/  VIADD R4, R5, 0xffffff67 ;  /* 0xffffff6705047836 */ /* 0x008fca0000000000 */
[----:B------:R-:W-:Y:S01]  /*103c0*/  ISETP.GE.U32.AND P4, PT, R4, 0x7fffff28, PT ;  /* 0x7fffff280400780c */ /* 0x000fe20003f86070 */
[----:B------:R-:W-:Y:S01]  /*103d0*/  VIADD R4, R6, 0xffffff60 ;  /* 0xffffff6006047836 */ /* 0x000fe20000000000 */
[----:B------:R-:W-:Y:S02]  /*103e0*/  UIADD3 UR9, UPT, UPT, UR9, -0x9c, URZ ;  /* 0xffffff6409097890 */ /* 0x000fe4000fffe0ff */
[----:B------:R-:W-:Y:S02]  /*103f0*/  UISETP.GE.U32.AND UP4, UPT, UR4, 0x7fffff22, UPT ;  /* 0x7fffff220400788c */ /* 0x000fe4000bf86070 */
[----:B------:R-:W-:Y:S01]  /*10400*/  ISETP.GE.U32.AND P2, PT, R4, 0x7fffff21, PT ;  /* 0x7fffff210400780c */ /* 0x000fe20003f46070 */
[----:B------:R-:W-:Y:S01]  /*10410*/  VIADD R4, R7, 0xffffff62 ;  /* 0xffffff6207047836 */ /* 0x000fe20000000000 */
[----:B------:R-:W-:Y:S02]  /*10420*/  UISETP.GE.U32.AND UP2, UPT, UR7, 0x7fffff26, UPT ;  /* 0x7fffff260700788c */ /* 0x000fe4000bf46070 */
[----:B------:R-:W-:-:S02]  /*10430*/  UIADD3 UR5, UPT, UPT, UR5, -0x9d, URZ ;  /* 0xffffff6305057890 */ /* 0x000fc4000fffe0ff */
[----:B------:R-:W-:Y:S01]  /*10440*/  UIADD3 UR16, UPT, UPT, UR16, -0x94, URZ ;  /* 0xffffff6c10107890 */ /* 0x000fe2000fffe0ff */
[----:B------:R-:W-:Y:S01]  /*10450*/  ISETP.GE.U32.AND P5, PT, R4, 0x7fffff23, PT ;  /* 0x7fffff230400780c */ /* 0x000fe20003fa6070 */
[----:B------:R-:W-:Y:S01]  /*10460*/  USEL UR7, URZ, 0x1fffe, UP4 ;  /* 0x0001fffeff077887 */ /* 0x000fe2000a000000 */
[----:B------:R-:W-:Y:S01]  /*10470*/  SEL R4, RZ, 0x1, P2 ;  /* 0x00000001ff047807 */ /* 0x000fe20001000000 */
[----:B------:R-:W-:Y:S02]  /*10480*/  UISETP.GE.U32.AND UP1, UPT, UR9, 0x7fffff25, UPT ;  /* 0x7fffff250900788c */ /* 0x000fe4000bf26070 */
[----:B------:R-:W-:Y:S02]  /*10490*/  UIADD3 UR15, UPT, UPT, UR15, -0x93, URZ ;  /* 0xffffff6d0f0f7890 */ /* 0x000fe4000fffe0ff */
[----:B------:R-:W-:Y:S01]  /*104a0*/  UIADD3 UR17, UPT, UPT, UR17, -0x91, URZ ;  /* 0xffffff6f11117890 */ /* 0x000fe2000fffe0ff */
[----:B------:R-:W-:Y:S01]  /*104b0*/  VIADD R4, R4, UR7 ;  /* 0x0000000704047c36 */ /* 0x000fe20008000000 */
[----:B------:R-:W-:-:S02]  /*104c0*/  UISETP.GE.U32.AND UP3, UPT, UR5, 0x7fffff24, UPT ;  /* 0x7fffff240500788c */ /* 0x000fc4000bf66070 */
[----:B------:R-:W-:Y:S01]  /*104d0*/  UIADD3 UR18, UPT, UPT, UR18, -0x92, URZ ;  /* 0xffffff6e12127890 */ /* 0x000fe2000fffe0ff */
[----:B-----5:R-:W-:Y:S01]  /*104e0*/  IADD3 R46, P6, PT, R12, UR30, RZ ;  /* 0x0000001e0c2e7c10 */ /* 0x020fe2000ffde0ff */
[----:B------:R-:W-:Y:S01]  /*104f0*/  USEL UR4, URZ, 0x1, UP1 ;  /* 0x00000001ff047887 */ /* 0x000fe20008800000 */
[----:B------:R-:W1:Y:S01]  /*10500*/  LDC R7, c[0x0][0x3a0] ;  /* 0x0000e800ff077b82 */ /* 0x000e620000000800 */
[----:B------:R-:W-:Y:S01]  /*10510*/  USEL UR5, URZ, 0x1fffe, UP2 ;  /* 0x0001fffeff057887 */ /* 0x000fe20009000000 */
[----:B------:R-:W3:Y:S01]  /*10520*/  LDCU UR9, c[0x0][0x3a0] ;  /* 0x00007400ff0977ac */ /* 0x000ee20008000800 */
[----:B------:R-:W-:Y:S01]  /*10530*/  LOP3.LUT R4, R4, 0x3, RZ, 0xc0, !PT ;  /* 0x0000000304047812 */ /* 0x000fe200078ec0ff */
[----:B------:R-:W-:Y:S01]  /*10540*/  USEL UR7, URZ, 0x7fff8, UP3 ;  /* 0x0007fff8ff077887 */ /* 0x000fe20009800000 */
[----:B------:R-:W-:Y:S01]  /*10550*/  SEL R5, RZ, 0x4, P5 ;  /* 0x00000004ff057807 */ /* 0x000fe20002800000 */
[----:B------:R-:W-:-:S04]  /*10560*/  UIADD3 UR4, UPT, UPT, UR4, UR5, URZ ;  /* 0x0000000504047290 */ /* 0x000fc8000fffe0ff */
[----:B------:R-:W-:Y:S01]  /*10570*/  ULOP3.LUT UR4, UR4, 0x3, URZ, 0xc0, !UPT ;  /* 0x0000000304047892 */ /* 0x000fe2000f8ec0ff */
[----:B------:R-:W-:Y:S02]  /*10580*/  IADD3 R6, PT, PT, R4, UR7, R5 ;  /* 0x0000000704067c10 */ /* 0x000fe4000fffe005 */
[----:B------:R-:W-:Y:S02]  /*10590*/  SEL R5, RZ, 0x4, P3 ;  /* 0x00000004ff057807 */ /* 0x000fe40001800000 */
[----:B------:R-:W-:Y:S01]  /*105a0*/  SEL R4, RZ, 0x7fff8, P4 ;  /* 0x0007fff8ff047807 */ /* 0x000fe20002000000 */
[----:B------:R-:W-:Y:S02]  /*105b0*/  UIADD3 UR5, UPT, UPT, UR20, -0x98, URZ ;  /* 0xffffff6814057890 */ /* 0x000fe4000fffe0ff */
[----:B------:R-:W-:Y:S01]  /*105c0*/  UISETP.GE.U32.AND UP6, UPT, UR16, 0x7fffff2d, UPT ;  /* 0x7fffff2d1000788c */ /* 0x000fe2000bfc6070 */
[----:B------:R-:W-:Y:S01]  /*105d0*/  IADD3 R5, PT, PT, R4, UR4, R5 ;  /* 0x0000000404057c10 */ /* 0x000fe2000fffe005 */
[----:B------:R-:W-:-:S02]  /*105e0*/  UIADD3 UR4, UPT, UPT, UR19, -0x97, URZ ;  /* 0xffffff6913047890 */ /* 0x000fc4000fffe0ff */
[----:B---3--:R-:W-:Y:S02]  /*105f0*/  UIADD3 UR9, UPT, UPT, UR9, -0x96, URZ ;  /* 0xffffff6a09097890 */ /* 0x008fe4000fffe0ff */
[----:B------:R-:W-:Y:S02]  /*10600*/  UISETP.GE.U32.AND UP4, UPT, UR5, 0x7fffff29, UPT ;  /* 0x7fffff290500788c */ /* 0x000fe4000bf86070 */
[----:B------:R-:W-:Y:S02]  /*10610*/  UISETP.GE.U32.AND UP5, UPT, UR4, 0x7fffff2a, UPT ;  /* 0x7fffff2a0400788c */ /* 0x000fe4000bfa6070 */
[----:B------:R-:W-:Y:S02]  /*10620*/  USEL UR5, URZ, 0x1, UP6 ;  /* 0x00000001ff057887 */ /* 0x000fe4000b000000 */
[----:B------:R-:W-:Y:S02]  /*10630*/  UISETP.GE.U32.AND UP6, UPT, UR9, 0x7fffff2b, UPT ;  /* 0x7fffff2b0900788c */ /* 0x000fe4000bfc6070 */
[----:B------:R-:W-:-:S02]  /*10640*/  UIADD3 UR7, UPT, UPT, UR21, -0x95, URZ ;  /* 0xffffff6b15077890 */ /* 0x000fc4000fffe0ff */
[----:B------:R-:W-:Y:S02]  /*10650*/  USEL UR4, URZ, 0x1, UP4 ;  /* 0x00000001ff047887 */ /* 0x000fe4000a000000 */
[----:B------:R-:W-:Y:S02]  /*10660*/  USEL UR9, URZ, 0x1fffe, UP5 ;  /* 0x0001fffeff097887 */ /* 0x000fe4000a800000 */
[----:B------:R-:W-:Y:S02]  /*10670*/  UISETP.GE.U32.AND UP1, UPT, UR15, 0x7fffff2e, UPT ;  /* 0x7fffff2e0f00788c */ /* 0x000fe4000bf26070 */
[----:B------:R-:W-:Y:S02]  /*10680*/  UISETP.GE.U32.AND UP4, UPT, UR7, 0x7fffff2c, UPT ;  /* 0x7fffff2c0700788c */ /* 0x000fe4000bf86070 */
[----:B------:R-:W-:Y:S02]  /*10690*/  UIADD3 UR4, UPT, UPT, UR4, UR9, URZ ;  /* 0x0000000904047290 */ /* 0x000fe4000fffe0ff */
[----:B------:R-:W-:-:S02]  /*106a0*/  USEL UR7, URZ, 0x1fffe, UP1 ;  /* 0x0001fffeff077887 */ /* 0x000fc40008800000 */
[----:B------:R-:W-:Y:S02]  /*106b0*/  USEL UR9, URZ, 0x4, UP6 ;  /* 0x00000004ff097887 */ /* 0x000fe4000b000000 */
[----:B------:R-:W-:Y:S02]  /*106c0*/  USEL UR15, URZ, 0x7fff8, UP4 ;  /* 0x0007fff8ff0f7887 */ /* 0x000fe4000a000000 */
[----:B------:R-:W-:Y:S02]  /*106d0*/  ULOP3.LUT UR16, UR4, 0x3, URZ, 0xc0, !UPT ;  /* 0x0000000304107892 */ /* 0x000fe4000f8ec0ff */
[----:B------:R-:W-:Y:S02]  /*106e0*/  UISETP.GE.U32.AND UP2, UPT, UR18, 0x7fffff2f, UPT ;  /* 0x7fffff2f1200788c */ /* 0x000fe4000bf46070 */
[----:B------:R-:W-:Y:S02]  /*106f0*/  UISETP.GE.U32.AND UP3, UPT, UR17, 0x7fffff30, UPT ;  /* 0x7fffff301100788c */ /* 0x000fe4000bf66070 */
[----:B------:R-:W-:-:S02]  /*10700*/  UIADD3 UR7, UPT, UPT, UR5, UR7, URZ ;  /* 0x0000000705077290 */ /* 0x000fc4000fffe0ff */
[----:B------:R-:W-:Y:S01]  /*10710*/  UIADD3 UR9, UPT, UPT, UR16, UR15, UR9 ;  /* 0x0000000f10097290 */ /* 0x000fe2000fffe009 */
[----:B------:R-:W-:Y:S01]  /*10720*/  LOP3.LUT R4, R6, 0xf, RZ, 0xc0, !PT ;  /* 0x0000000f06047812 */ /* 0x000fe200078ec0ff */
[----:B------:R-:W-:Y:S01]  /*10730*/  USEL UR4, URZ, 0x4, UP2 ;  /* 0x00000004ff047887 */ /* 0x000fe20009000000 */
[----:B------:R-:W-:Y:S01]  /*10740*/  IADD3 R48, P4, PT, R14, UR30, RZ ;  /* 0x0000001e0e307c10 */ /* 0x000fe2000ff9e0ff */
[----:B------:R-:W-:Y:S01]  /*10750*/  USEL UR5, URZ, 0x7fff8, UP3 ;  /* 0x0007fff8ff057887 */ /* 0x000fe20009800000 */
[----:B------:R-:W-:Y:S01]  /*10760*/  IADD3.X R47, PT, PT, R13, UR13, RZ, P6, !PT ;  /* 0x0000000d0d2f7c10 */ /* 0x000fe2000b7fe4ff */
[----:B------:R-:W-:Y:S02]  /*10770*/  ULOP3.LUT UR7, UR7, 0x3, URZ, 0xc0, !UPT ;  /* 0x0000000307077892 */ /* 0x000fe4000f8ec0ff */
[----:B------:R-:W-:Y:S01]  /*10780*/  USHF.L.U32 UR9, UR9, 0x8, URZ ;  /* 0x0000000809097899 */ /* 0x000fe200080006ff */
[----:B------:R-:W-:Y:S01]  /*10790*/  IMAD R4, R5, 0x10, R4 ;  /* 0x0000001005047824 */ /* 0x000fe200078e0204 */
[----:B------:R-:W-:Y:S01]  /*107a0*/  UIADD3 UR4, UPT, UPT, UR7, UR5, UR4 ;  /* 0x0000000507047290 */ /* 0x000fe2000fffe004 */
[----:B------:R-:W3:Y:S01]  /*107b0*/  LDC R6, c[0x0][0x3a0] ;  /* 0x0000e800ff067b82 */ /* 0x000ee20000000800 */
[----:B------:R-:W-:-:S02]  /*107c0*/  ULOP3.LUT UR5, UR9, 0xf00, URZ, 0xe2, !UPT ;  /* 0x00000f0009057892 */ /* 0x000fc4000f8ee2ff */
[----:B------:R-:W-:Y:S01]  /*107d0*/  LOP3.LUT R4, R4, 0xff, RZ, 0xc0, !PT ;  /* 0x000000ff04047812 */ /* 0x000fe200078ec0ff */
[----:B------:R-:W5:Y:S01]  /*107e0*/  LDCU UR21, c[0x0][0x3a0] ;  /* 0x00007400ff1577ac */ /* 0x000f620008000800 */
[----:B------:R-:W-:Y:S01]  /*107f0*/  ULEA UR4, UR4, UR5, 0xc ;  /* 0x0000000504047291 */ /* 0x000fe2000f8e60ff */
[----:B------:R-:W-:Y:S01]  /*10800*/  IADD3.X R49, PT, PT, R15, UR13, RZ, P4, !PT ;  /* 0x0000000d0f317c10 */ /* 0x000fe2000a7fe4ff */
[----:B------:R-:W1:Y:S01]  /*10810*/  LDCU UR20, c[0x0][0x3a0] ;  /* 0x00007400ff1477ac */ /* 0x000e620008000800 */
[----:B------:R-:W3:Y:S03]  /*10820*/  LDL.LU.64 R14, [R1+0x3b0] ;  /* 0x0003b000010e7983 */ /* 0x000ee60000300a00 */
[----:B------:R-:W-:Y:S01]  /*10830*/  VIADD R4, R4, UR4 ;  /* 0x0000000404047c36 */ /* 0x000fe20008000000 */
[----:B------:R-:W5:Y:S01]  /*10840*/  LDL.LU.64 R12, [R1+0x3a8] ;  /* 0x0003a800010c7983 */ /* 0x000f620000300a00 */
[----:B------:R-:W1:Y:S03]  /*10850*/  LDCU UR5, c[0x0][0x3a0] ;  /* 0x00007400ff0577ac */ /* 0x000e660008000800 */
[----:B------:R-:W-:Y:S01]  /*10860*/  LOP3.LUT R4, R4, 0xffff, RZ, 0xc0, !PT ;  /* 0x0000ffff04047812 */ /* 0x000fe200078ec0ff */
[----:B------:R-:W1:Y:S03]  /*10870*/  LDCU UR4, c[0x0][0x3a0] ;  /* 0x00007400ff0477ac */ /* 0x000e660008000800 */
[--C-:B------:R-:W-:Y:S01]  /*10880*/  SHF.R.U32.HI R5, RZ, 0xf, R4.reuse ;  /* 0x0000000fff057819 */ /* 0x100fe20000011604 */
[----:B------:R-:W1:Y:S03]  /*10890*/  LDCU UR15, c[0x0][0x3a0] ;  /* 0x00007400ff0f77ac */ /* 0x000e660008000800 */
[----:B------:R-:W-:Y:S01]  /*108a0*/  LOP3.LUT P3, RZ, R5, 0x1, RZ, 0xc0, !PT ;  /* 0x0000000105ff7812 */ /* 0x000fe2000786c0ff */
[----:B------:R-:W1:Y:S01]  /*108b0*/  LDCU UR19, c[0x0][0x3a0] ;  /* 0x00007400ff1377ac */ /* 0x000e620008000800 */
[----:B------:R-:W-:Y:S01]  /*108c0*/  SHF.R.U32.HI R5, RZ, 0xe, R4 ;  /* 0x0000000eff057819 */ /* 0x000fe20000011604 */
[----:B------:R-:W1:Y:S03]  /*108d0*/  LDCU UR16, c[0x0][0x3a0] ;  /* 0x00007400ff1077ac */ /* 0x000e660008000800 */
[----:B------:R-:W-:-:S02]  /*108e0*/  LOP3.LUT P5, RZ, R5, 0x1, RZ, 0xc0, !PT ;  /* 0x0000000105ff7812 */ /* 0x000fc400078ac0ff */
[----:B------:R-:W-:Y:S01]  /*108f0*/  SHF.R.U32.HI R5, RZ, 0xd, R4 ;  /* 0x0000000dff057819 */ /* 0x000fe20000011604 */
[----:B------:R-:W1:Y:S03]  /*10900*/  LDCU UR18, c[0x0][0x3a0] ;  /* 0x00007400ff1277ac */ /* 0x000e660008000800 */
[----:B------:R-:W-:Y:S01]  /*10910*/  LOP3.LUT P4, RZ, R5, 0x1, RZ, 0xc0, !PT ;  /* 0x0000000105ff7812 */ /* 0x000fe2000788c0ff */
[----:B------:R-:W-:Y:S01]  /*10920*/  LDGSTS.E [R252+0x30040], desc[UR28][R48.64], P3 ;  /* 0x3004000030fc7fae */ /* 0x000fe200099a101c */
[----:B------:R-:W1:Y:S01]  /*10930*/  LDCU UR17, c[0x0][0x3a0] ;  /* 0x00007400ff1177ac */ /* 0x000e620008000800 */
[----:B------:R-:W1:Y:S04]  /*10940*/  LDCU UR9, c[0x0][0x3a0] ;  /* 0x00007400ff0977ac */ /* 0x000e680008000800 */
[----:B------:R-:W-:Y:S01]  /*10950*/  LDGSTS.E [R252+0x30044], desc[UR28][R46.64], P5 ;  /* 0x300440002efc7fae */ /* 0x000fe2000a9a101c */
[----:B----4-:R-:W-:Y:S01]  /*10960*/  IADD3 R44, P6, PT, R10, UR30, RZ ;  /* 0x0000001e0a2c7c10 */ /* 0x010fe2000ffde0ff */
[----:B------:R-:W4:Y:S03]  /*10970*/  LDCU UR7, c[0x0][0x3a0] ;  /* 0x00007400ff0777ac */ /* 0x000f260008000800 */
[----:B------:R-:W-:-:S02]  /*10980*/  IADD3.X R45, PT, PT, R11, UR13, RZ, P6, !PT ;  /* 0x0000000d0b2d7c10 */ /* 0x000fc4000b7fe4ff */
[----:B------:R-:W4:Y:S01]  /*10990*/  LDL.LU.64 R10, [R1+0x3a0] ;  /* 0x0003a000010a7983 */ /* 0x000f220000300a00 */
[----:B--2---:R-:W-:-:S03]  /*109a0*/  IADD3 R40, P6, PT, R16, UR30, RZ ;  /* 0x0000001e10287c10 */ /* 0x004fc6000ffde0ff */
[----:B------:R-:W-:Y:S01]  /*109b0*/  LDGSTS.E [R252+0x30048], desc[UR28][R44.64], P4 ;  /* 0x300480002cfc7fae */ /* 0x000fe2000a1a101c */
[----:B------:R-:W-:Y:S02]  /*109c0*/  IADD3 R42, P4, PT, R18, UR30, RZ ;  /* 0x0000001e122a7c10 */ /* 0x000fe4000ff9e0ff */
[----:B------:R-:W-:Y:S02]  /*109d0*/  IADD3.X R41, PT, PT, R17, UR13, RZ, P6, !PT ;  /* 0x0000000d11297c10 */ /* 0x000fe4000b7fe4ff */
[----:B------:R-:W-:Y:S02]  /*109e0*/  IADD3 R38, P6, PT, R8, UR30, RZ ;  /* 0x0000001e08267c10 */ /* 0x000fe4000ffde0ff */
[----:B------:R-:W-:Y:S02]  /*109f0*/  IADD3.X R43, PT, PT, R19, UR13, RZ, P4, !PT ;  /* 0x0000000d132b7c10 */ /* 0x000fe4000a7fe4ff */
[----:B------:R-:W2:Y:S01]  /*10a00*/  LDL.LU.64 R18, [R1+0x398] ;  /* 0x0003980001127983 */ /* 0x000ea20000300a00 */
[----:B------:R-:W-:-:S03]  /*10a10*/  IADD3.X R39, PT, PT, R9, UR13, RZ, P6, !PT ;  /* 0x0000000d09277c10 */ /* 0x000fc6000b7fe4ff */
[----:B------:R-:W2:Y:S01]  /*10a20*/  LDL.LU.64 R8, [R1+0x390] ;  /* 0x0003900001087983 */ /* 0x000ea20000300a00 */
[----:B------:R-:W-:-:S03]  /*10a30*/  SHF.R.U32.HI R5, RZ, 0xc, R4 ;  /* 0x0000000cff057819 */ /* 0x000fc60000011604 */
[----:B------:R-:W2:Y:S01]  /*10a40*/  LDL.LU.64 R16, [R1+0x388] ;  /* 0x0003880001107983 */ /* 0x000ea20000300a00 */
[----:B------:R-:W-:Y:S02]  /*10a50*/  LOP3.LUT P3, RZ, R5, 0x1, RZ, 0xc0, !PT ;  /* 0x0000000105ff7812 */ /* 0x000fe4000786c0ff */
[----:B------:R-:W-:-:S04]  /*10a60*/  SHF.R.U32.HI R5, RZ, 0xb, R4 ;  /* 0x0000000bff057819 */ /* 0x000fc80000011604 */
[----:B------:R-:W-:Y:S02]  /*10a70*/  LOP3.LUT P5, RZ, R5, 0x1, RZ, 0xc0, !PT ;  /* 0x0000000105ff7812 */ /* 0x000fe400078ac0ff */
[----:B------:R-:W-:-:S04]  /*10a80*/  SHF.R.U32.HI R5, RZ, 0xa, R4 ;  /* 0x0000000aff057819 */ /* 0x000fc80000011604 */
[----:B------:R-:W-:Y:S01]  /*10a90*/  LOP3.LUT P4, RZ, R5, 0x1, RZ, 0xc0, !PT ;  /* 0x0000000105ff7812 */ /* 0x000fe2000788c0ff */
[----:B------:R-:W-:Y:S06]  /*10aa0*/  LDGSTS.E [R252+0x3004c], desc[UR28][R42.64], P3 ;  /* 0x3004c0002afc7fae */ /* 0x000fec00099a101c */
[----:B------:R-:W-:Y:S06]  /*10ab0*/  LDGSTS.E [R252+0x30050], desc[UR28][R40.64], P5 ;  /* 0x3005000028fc7fae */ /* 0x000fec000a9a101c */
[----:B------:R-:W-:Y:S01]  /*10ac0*/  LDGSTS.E [R252+0x30054], desc[UR28][R38.64], P4 ;  /* 0x3005400026fc7fae */ /* 0x000fe2000a1a101c */
[----:B---3--:R-:W-:-:S04]  /*10ad0*/  IADD3 R36, P4, PT, R14, UR30, RZ ;  /* 0x0000001e0e247c10 */ /* 0x008fc8000ff9e0ff */
[----:B------:R-:W-:Y:S02]  /*10ae0*/  IADD3.X R37, PT, PT, R15, UR13, RZ, P4, !PT ;  /* 0x0000000d0f257c10 */ /* 0x000fe4000a7fe4ff */
[----:B------:R-:W3:Y:S01]  /*10af0*/  LDL.LU.64 R14, [R1+0x380] ;  /* 0x00038000010e7983 */ /* 0x000ee20000300a00 */
[----:B-----5:R-:W-:-:S04]  /*10b00*/  IADD3 R34, P6, PT, R12, UR30, RZ ;  /* 0x0000001e0c227c10 */ /* 0x020fc8000ffde0ff */
[----:B------:R-:W-:Y:S02]  /*10b10*/  IADD3.X R35, PT, PT, R13, UR13, RZ, P6, !PT ;  /* 0x0000000d0d237c10 */ /* 0x000fe4000b7fe4ff */
[----:B------:R-:W5:Y:S01]  /*10b20*/  LDL.LU.64 R12, [R1+0x378] ;  /* 0x00037800010c7983 */ /* 0x000f620000300a00 */
[----:B----4-:R-:W-:-:S04]  /*10b30*/  IADD3 R32, P6, PT, R10, UR30, RZ ;  /* 0x0000001e0a207c10 */ /* 0x010fc8000ffde0ff */
[----:B------:R-:W-:Y:S02]  /*10b40*/  IADD3.X R33, PT, PT, R11, UR13, RZ, P6, !PT ;  /* 0x0000000d0b217c10 */ /* 0x000fe4000b7fe4ff */
[----:B------:R-:W4:Y:S01]  /*10b50*/  LDL.LU.64 R10, [R1+0x370] ;  /* 0x00037000010a7983 */ /* 0x000f220000300a00 */
[----:B--2---:R-:W-:-:S04]  /*10b60*/  IADD3 R28, P6, PT, R8, UR30, RZ ;  /* 0x0000001e081c7c10 */ /* 0x004fc8000ffde0ff */
[----:B------:R-:W-:Y:S02]  /*10b70*/  IADD3.X R29, PT, PT, R9, UR13, RZ, P6, !PT ;  /* 0x0000000d091d7c10 */ /* 0x000fe4000b7fe4ff */
[----:B------:R-:W2:Y:S01]  /*10b80*/  LDL.LU.64 R8, [R1+0x368] ;  /* 0x0003680001087983 */ /* 0x000ea20000300a00 */
[----:B------:R-:W-:-:S04]  /*10b90*/  SHF.R.U32.HI R5, RZ, 0x9, R4 ;  /* 0x00000009ff057819 */ /* 0x000fc80000011604 */
[----:B------:R-:W-:Y:S02]  /*10ba0*/  LOP3.LUT P3, RZ, R5, 0x1, RZ, 0xc0, !PT ;  /* 0x0000000105ff7812 */ /* 0x000fe4000786c0ff */
[----:B------:R-:W-:-:S04]  /*10bb0*/  SHF.R.U32.HI R5, RZ, 0x8, R4 ;  /* 0x00000008ff057819 */ /* 0x000fc80000011604 */
[----:B------:R-:W-:Y:S02]  /*10bc0*/  LOP3.LUT P5, RZ, R5, 0x1, RZ, 0xc0, !PT ;  /* 0x0000000105ff7812 */ /* 0x000fe400078ac0ff */
[----:B------:R-:W-:-:S04]  /*10bd0*/  SHF.R.U32.HI R5, RZ, 0x7, R4 ;  /* 0x00000007ff057819 */ /* 0x000fc80000011604 */
[----:B------:R-:W-:Y:S01]  /*10be0*/  LOP3.LUT P4, RZ, R5, 0x1, RZ, 0xc0, !PT ;  /* 0x0000000105ff7812 */ /* 0x000fe2000788c0ff */
[----:B------:R-:W-:Y:S01]  /*10bf0*/  LDGSTS.E [R252+0x30058], desc[UR28][R36.64], P3 ;  /* 0x3005800024fc7fae */ /* 0x000fe200099a101c */
[----:B------:R-:W-:-:S04]  /*10c00*/  SHF.R.U32.HI R5, RZ, 0x6, R4 ;  /* 0x00000006ff057819 */ /* 0x000fc80000011604 */
[----:B------:R-:W-:Y:S01]  /*10c10*/  LOP3.LUT P3, RZ, R5, 0x1, RZ, 0xc0, !PT ;  /* 0x0000000105ff7812 */ /* 0x000fe2000786c0ff */
[----:B------:R-:W-:Y:S01]  /*10c20*/  LDGSTS.E [R252+0x3005c], desc[UR28][R34.64], P5 ;  /* 0x3005c00022fc7fae */ /* 0x000fe2000a9a101c */
[----:B------:R-:W-:-:S04]  /*10c30*/  SHF.R.U32.HI R5, RZ, 0x5, R4 ;  /* 0x00000005ff057819 */ /* 0x000fc80000011604 */
[----:B------:R-:W-:Y:S01]  /*10c40*/  LOP3.LUT P5, RZ, R5, 0x1, RZ, 0xc0, !PT ;  /* 0x0000000105ff7812 */ /* 0x000fe200078ac0ff */
[----:B------:R-:W-:Y:S01]  /*10c50*/  LDGSTS.E [R252+0x30060], desc[UR28][R32.64], P4 ;  /* 0x3006000020fc7fae */ /* 0x000fe2000a1a101c */
[----:B------:R-:W-:Y:S02]  /*10c60*/  IADD3 R30, P4, PT, R18, UR30, RZ ;  /* 0x0000001e121e7c10 */ /* 0x000fe4000ff9e0ff */
[--C-:B------:R-:W-:Y:S02]  /*10c70*/  SHF.R.U32.HI R5, RZ, 0x4, R4.reuse ;  /* 0x00000004ff057819 */ /* 0x100fe40000011604 */
[----:B------:R-:W-:Y:S02]  /*10c80*/  IADD3.X R31, PT, PT, R19, UR13, RZ, P4, !PT ;  /* 0x0000000d131f7c10 */ /* 0x000fe4000a7fe4ff */
[----:B------:R-:W-:Y:S02]  /*10c90*/  LOP3.LUT P4, RZ, R5, 0x1, RZ, 0xc0, !PT ;  /* 0x0000000105ff7812 */ /* 0x000fe4000788c0ff */
[----:B------:R-:W-:Y:S01]  /*10ca0*/  SHF.R.U32.HI R5, RZ, 0x3, R4 ;  /* 0x00000003ff057819 */ /* 0x000fe20000011604 */
[----:B------:R-:W-:Y:S01]  /*10cb0*/  LDGSTS.E [R252+0x30064], desc[UR28][R30.64], P3 ;  /* 0x300640001efc7fae */ /* 0x000fe200099a101c */
[----:B------:R-:W-:-:S03]  /*10cc0*/  IADD3 R26, P6, PT, R16, UR30, RZ ;  /* 0x0000001e101a7c10 */ /* 0x000fc6000ffde0ff */
[----:B------:R-:W-:Y:S01]  /*10cd0*/  LDGSTS.E [R252+0x30068], desc[UR28][R28.64], P5 ;  /* 0x300680001cfc7fae */ /* 0x000fe2000a9a101c */
[----:B------:R-:W-:Y:S02]  /*10ce0*/  LOP3.LUT P5, RZ, R5, 0x1, RZ, 0xc0, !PT ;  /* 0x0000000105ff7812 */ /* 0x000fe400078ac0ff */
[--C-:B------:R-:W-:Y:S02]  /*10cf0*/  SHF.R.U32.HI R5, RZ, 0x2, R4.reuse ;  /* 0x00000002ff057819 */ /* 0x100fe40000011604 */
[----:B------:R-:W-:Y:S02]  /*10d00*/  SHF.R.U32.HI R4, RZ, 0x1, R4 ;  /* 0x00000001ff047819 */ /* 0x000fe40000011604 */
[----:B------:R-:W-:Y:S02]  /*10d10*/  IADD3.X R27, PT, PT, R17, UR13, RZ, P6, !PT ;  /* 0x0000000d111b7c10 */ /* 0x000fe4000b7fe4ff */
[----:B------:R-:W-:Y:S02]  /*10d20*/  LOP3.LUT P3, RZ, R4, 0x1, RZ, 0xc0, !PT ;  /* 0x0000000104ff7812 */ /* 0x000fe4000786c0ff */
[----:B------:R-:W1:Y:S01]  /*10d30*/  LDC R4, c[0x0][0x3a0] ;  /* 0x0000e800ff047b82 */ /* 0x000e620000000800 */
[----:B------:R-:W-:Y:S01]  /*10d40*/  LDGSTS.E [R252+0x3006c], desc[UR28][R26.64], P4 ;  /* 0x3006c0001afc7fae */ /* 0x000fe2000a1a101c */
[----:B------:R-:W-:-:S06]  /*10d50*/  LOP3.LUT P4, RZ, R5, 0x1, RZ, 0xc0, !PT ;  /* 0x0000000105ff7812 */ /* 0x000fcc000788c0ff */
[----:B------:R-:W1:Y:S02]  /*10d60*/  LDC R5, c[0x0][0x3a0] ;  /* 0x0000e800ff057b82 */ /* 0x000e640000000800 */
[----:B-1----:R-:W-:Y:S02]  /*10d70*/  VIADD R4, R4, 0xffffff4c ;  /* 0xffffff4c04047836 */ /* 0x002fe40000000000 */
[----:B------:R-:W-:Y:S01]  /*10d80*/  VIADD R5, R5, 0xffffff4d ;  /* 0xffffff4d05057836 */ /* 0x000fe20000000000 */
[----:B---3--:R-:W-:-:S04]  /*10d90*/  IADD3 R24, P6, PT, R14, UR30, RZ ;  /* 0x0000001e0e187c10 */ /* 0x008fc8000ffde0ff */
[----:B------:R-:W-:Y:S02]  /*10da0*/  IADD3.X R25, PT, PT, R15, UR13, RZ, P6, !PT ;  /* 0x0000000d0f197c10 */ /* 0x000fe4000b7fe4ff */
[----:B-----5:R-:W-:-:S03]  /*10db0*/  IADD3 R22, P6, PT, R12, UR30, RZ ;  /* 0x0000001e0c167c10 */ /* 0x020fc6000ffde0ff */
[----:B------:R-:W-:Y:S01]  /*10dc0*/  LDGSTS.E [R252+0x30070], desc[UR28][R24.64], P5 ;  /* 0x3007000018fc7fae */ /* 0x000fe2000a9a101c */
[----:B------:R-:W-:Y:S02]  /*10dd0*/  IADD3.X R23, PT, PT, R13, UR13, RZ, P6, !PT ;  /* 0x0000000d0d177c10 */ /* 0x000fe4000b7fe4ff */
[----:B------:R-:W-:Y:S01]  /*10de0*/  ISETP.GE.U32.AND P5, PT, R5, 0x7fffff0e, PT ;  /* 0x7fffff0e0500780c */ /* 0x000fe20003fa6070 */
[----:B------:R-:W3:Y:S04]  /*10df0*/  LDL.LU.64 R12, [R1+0x4d0] ;  /* 0x0004d000010c7983 */ /* 0x000ee80000300a00 */
[----:B------:R-:W-:Y:S01]  /*10e00*/  LDGSTS.E [R252+0x30074], desc[UR28][R22.64], P4 ;  /* 0x3007400016fc7fae */ /* 0x000fe2000a1a101c */
[----:B------:R-:W-:Y:S01]  /*10e10*/  ISETP.GE.U32.AND P4, PT, R4, 0x7fffff0d, PT ;  /* 0x7fffff0d0400780c */ /* 0x000fe20003f86070 */
[----:B------:R-:W-:-:S02]  /*10e20*/  VIADD R4, R6, 0xffffff4e ;  /* 0xffffff4e06047836 */ /* 0x000fc40000000000 */
[----:B------:R-:W-:Y:S01]  /*10e30*/  VIADD R6, R7, 0xffffff4f ;  /* 0xffffff4f07067836 */ /* 0x000fe20000000000 */
[----:B------:R-:W-:Y:S01]  /*10e40*/  SEL R5, RZ, 0x1, P4 ;  /* 0x00000001ff057807 */ /* 0x000fe20002000000 */
[----:B------:R-:W1:Y:S01]  /*10e50*/  LDC R7, c[0x0][0x3a0] ;  /* 0x0000e800ff077b82 */ /* 0x000e620000000800 */
[----:B------:R-:W5:Y:S02]  /*10e60*/  LDL.LU.64 R64, [R1+0x4c8] ;  /* 0x0004c80001407983 */ /* 0x000f640000300a00 */
[----:B------:R-:W-:Y:S02]  /*10e70*/  ISETP.GE.U32.AND P4, PT, R6, 0x7fffff10, PT ;  /* 0x7fffff100600780c */ /* 0x000fe40003f86070 */
[----:B------:R-:W3:Y:S04]  /*10e80*/  LDL.LU.64 R196, [R1+0x4c0] ;  /* 0x0004c00001c47983 */ /* 0x000ee80000300a00 */
[----:B------:R-:W3:Y:S04]  /*10e90*/  LDL.LU.64 R192, [R1+0x4b8] ;  /* 0x0004b80001c07983 */ /* 0x000ee80000300a00 */
[----:B------:R-:W3:Y:S01]  /*10ea0*/  LDL.LU.64 R200, [R1+0x4b0] ;  /* 0x0004b00001c87983 */ /* 0x000ee20000300a00 */
[----:B------:R-:W-:-:S02]  /*10eb0*/  UIADD3 UR5, UPT, UPT, UR5, -0xa4, URZ ;  /* 0xffffff5c05057890 */ /* 0x000fc4000fffe0ff */
[----:B------:R-:W-:Y:S01]  /*10ec0*/  UIADD3 UR4, UPT, UPT, UR4, -0xa3, URZ ;  /* 0xffffff5d04047890 */ /* 0x000fe2000fffe0ff */
[----:B------:R-:W3:Y:S01]  /*10ed0*/  LDL.LU.64 R52, [R1+0x4a8] ;  /* 0x0004a80001347983 */ /* 0x000ee20000300a00 */
[----:B----4-:R-:W-:Y:S01]  /*10ee0*/  IADD3 R20, P6, PT, R10, UR30, RZ ;  /* 0x0000001e0a147c10 */ /* 0x010fe2000ffde0ff */
[----:B------:R-:W-:Y:S01]  /*10ef0*/  UISETP.GE.U32.AND UP1, UPT, UR5, 0x7fffff1d, UPT ;  /* 0x7fffff1d0500788c */ /* 0x000fe2000bf26070 */
[----:B------:R-:W4:Y:S01]  /*10f00*/  LDC R10, c[0x0][0x3a0] ;  /* 0x0000e800ff0a7b82 */ /* 0x000f220000000800 */
[----:B------:R-:W-:Y:S01]  /*10f10*/  UISETP.GE.U32.AND UP2, UPT, UR4, 0x7fffff1e, UPT ;  /* 0x7fffff1e0400788c */ /* 0x000fe2000bf46070 */
[----:B------:R-:W-:Y:S01]  /*10f20*/  IADD3.X R21, PT, PT, R11, UR13, RZ, P6, !PT ;  /* 0x0000000d0b157c10 */ /* 0x000fe2000b7fe4ff */
[----:B------:R-:W-:Y:S01]  /*10f30*/  UIADD3 UR22, UPT, UPT, UR22, -0xa6, URZ ;  /* 0xffffff5a16167890 */ /* 0x000fe2000fffe0ff */
[----:B------:R-:W3:Y:S04]  /*10f40*/  LDL.LU.64 R56, [R1+0x4a0] ;  /* 0x0004a00001387983 */ /* 0x000ee80000300a00 */
[----:B------:R-:W-:Y:S01]  /*10f50*/  LDGSTS.E [R252+0x30078], desc[UR28][R20.64], P3 ;  /* 0x3007800014fc7fae */ /* 0x000fe200099a101c */
[----:B--2---:R-:W-:-:S02]  /*10f60*/  IADD3 R18, P6, PT, R8, UR30, RZ ;  /* 0x0000001e08127c10 */ /* 0x004fc4000ffde0ff */
[----:B------:R-:W2:Y:S01]  /*10f70*/  LDC R8, c[0x0][0x3a0] ;  /* 0x0000e800ff087b82 */ /* 0x000ea20000000800 */
[----:B------:R-:W-:Y:S02]  /*10f80*/  ISETP.GE.U32.AND P3, PT, R4, 0x7fffff0f, PT ;  /* 0x7fffff0f0400780c */ /* 0x000fe40003f66070 */
[----:B------:R-:W-:-:S05]  /*10f90*/  SEL R4, RZ, 0x1fffe, P5 ;  /* 0x0001fffeff047807 */ /* 0x000fca0002800000 */
[----:B------:R-:W-:Y:S01]  /*10fa0*/  IMAD.IADD R4, R5, 0x1, R4 ;  /* 0x0000000105047824 */ /* 0x000fe200078e0204 */
[----:B------:R-:W-:Y:S02]  /*10fb0*/  SEL R6, RZ, 0x4, P3 ;  /* 0x00000004ff067807 */ /* 0x000fe40001800000 */
[----:B------:R-:W-:Y:S02]  /*10fc0*/  SEL R5, RZ, 0x7fff8, P4 ;  /* 0x0007fff8ff057807 */ /* 0x000fe40002000000 */
[----:B------:R-:W-:Y:S02]  /*10fd0*/  LOP3.LUT R4, R4, 0x3, RZ, 0xc0, !PT ;  /* 0x0000000304047812 */ /* 0x000fe400078ec0ff */
[----:B------:R-:W-:Y:S02]  /*10fe0*/  IADD3.X R19, PT, PT, R9, UR13, RZ, P6, !PT ;  /* 0x0000000d09137c10 */ /* 0x000fe4000b7fe4ff */
[----:B------:R-:W-:-:S03]  /*10ff0*/  IADD3 R9, PT, PT, R4, R5, R6 ;  /* 0x0000000504097210 */ /* 0x000fc60007ffe006 */
[----:B------:R-:W-:Y:S01]  /*11000*/  LDGSTS.E [R252+0x3007c], desc[UR28][R18.64], !P2 ;  /* 0x3007c00012fc7fae */ /* 0x000fe2000d1a101c */
[----:B--2---:R-:W-:Y:S01]  /*11010*/  VIADD R4, R8, 0xffffff48 ;  /* 0xffffff4808047836 */ /* 0x004fe20000000000 */
[----:B------:R-:W2:Y:S04]  /*11020*/  LDC R6, c[0x0][0x3a0] ;  /* 0x0000e800ff067b82 */ /* 0x000ea80000000800 */
[----:B------:R-:W-:Y:S01]  /*11030*/  ISETP.GE.U32.AND P2, PT, R4, 0x7fffff09, PT ;  /* 0x7fffff090400780c */ /* 0x000fe20003f46070 */
[----:B----4-:R-:W-:Y:S02]  /*11040*/  VIADD R4, R10, 0xffffff4a ;  /* 0xffffff4a0a047836 */ /* 0x010fe40000000000 */
[----:B-1----:R-:W-:Y:S01]  /*11050*/  VIADD R5, R7, 0xffffff49 ;  /* 0xffffff4907057836 */ /* 0x002fe20000000000 */
[----:B------:R-:W1:Y:S02]  /*11060*/  LDC R8, c[0x0][0x3a0] ;  /* 0x0000e800ff087b82 */ /* 0x000e640000000800 */
[----:B------:R-:W-:-:S02]  /*11070*/  ISETP.GE.U32.AND P4, PT, R4, 0x7fffff0b, PT ;  /* 0x7fffff0b0400780c */ /* 0x000fc40003f86070 */
[----:B------:R-:W-:-:S04]  /*11080*/  ISETP.GE.U32.AND P6, PT, R5, 0x7fffff0a, PT ;  /* 0x7fffff0a0500780c */ /* 0x000fc80003fc6070 */
[----:B------:R-:W4:Y:S08]  /*11090*/  LDC R4, c[0x0][0x3a0] ;  /* 0x0000e800ff047b82 */ /* 0x000f300000000800 */
[----:B------:R-:W1:Y:S08]  /*110a0*/  LDC R5, c[0x0][0x3a0] ;  /* 0x0000e800ff057b82 */ /* 0x000e700000000800 */
[----:B------:R-:W1:Y:S01]  /*110b0*/  LDC R7, c[0x0][0x3a0] ;  /* 0x0000e800ff077b82 */ /* 0x000e620000000800 */
[----:B----4-:R-:W-:-:S05]  /*110c0*/  VIADD R4, R4, 0xffffff4b ;  /* 0xffffff4b04047836 */ /* 0x010fca0000000000 */
[----:B------:R-:W-:Y:S01]  /*110d0*/  ISETP.GE.U32.AND P3, PT, R4, 0x7fffff0c, PT ;  /* 0x7fffff0c0400780c */ /* 0x000fe20003f66070 */
[----:B--2---:R-:W-:Y:S02]  /*110e0*/  VIADD R4, R6, 0xffffff45 ;  /* 0xffffff4506047836 */ /* 0x004fe40000000000 */
[----:B-1----:R-:W-:-:S05]  /*110f0*/  VIADD R5, R5, 0xffffff44 ;  /* 0xffffff4405057836 */ /* 0x002fca0000000000 */
[----:B------:R-:W-:Y:S02]  /*11100*/  ISETP.GE.U32.AND P5, PT, R5, 0x7fffff05, PT ;  /* 0x7fffff050500780c */ /* 0x000fe40003fa6070 */
[----:B------:R-:W-:Y:S02]  /*11110*/  SEL R5, RZ, 0x1, P2 ;  /* 0x00000001ff057807 */ /* 0x000fe40001000000 */
[----:B------:R-:W-:Y:S01]  /*11120*/  ISETP.GE.U32.AND P2, PT, R4, 0x7fffff06, PT ;  /* 0x7fffff060400780c */ /* 0x000fe20003f46070 */
[----:B------:R-:W-:Y:S01]  /*11130*/  VIADD R6, R7, 0xffffff46 ;  /* 0xffffff4607067836 */ /* 0x000fe20000000000 */
[----:B------:R-:W-:Y:S02]  /*11140*/  SEL R4, RZ, 0x1fffe, P6 ;  /* 0x0001fffeff047807 */ /* 0x000fe40003000000 */
[----:B------:R-:W-:Y:S02]  /*11150*/  SEL R7, RZ, 0x1, P5 ;  /* 0x00000001ff077807 */ /* 0x000fe40002800000 */
[----:B------:R-:W-:Y:S01]  /*11160*/  ISETP.GE.U32.AND P6, PT, R6, 0x7fffff07, PT ;  /* 0x7fffff070600780c */ /* 0x000fe20003fc6070 */
[----:B------:R-:W-:Y:S01]  /*11170*/  IMAD.IADD R5, R5, 0x1, R4 ;  /* 0x0000000105057824 */ /* 0x000fe200078e0204 */
[----:B------:R-:W-:Y:S01]  /*11180*/  SEL R4, RZ, 0x1fffe, P2 ;  /* 0x0001fffeff047807 */ /* 0x000fe20001000000 */
[----:B------:R-:W-:-:S04]  /*11190*/  VIADD R6, R8, 0xffffff47 ;  /* 0xffffff4708067836 */ /* 0x000fc80000000000 */
[----:B------:R-:W-:Y:S01]  /*111a0*/  IMAD.IADD R7, R7, 0x1, R4 ;  /* 0x0000000107077824 */ /* 0x000fe200078e0204 */
[----:B------:R-:W-:Y:S02]  /*111b0*/  ISETP.GE.U32.AND P5, PT, R6, 0x7fffff08, PT ;  /* 0x7fffff080600780c */ /* 0x000fe40003fa6070 */
[----:B------:R-:W-:Y:S02]  /*111c0*/  LOP3.LUT R4, R5, 0x3, RZ, 0xc0, !PT ;  /* 0x0000000305047812 */ /* 0x000fe400078ec0ff */
[----:B------:R-:W-:Y:S02]  /*111d0*/  SEL R6, RZ, 0x4, P4 ;  /* 0x00000004ff067807 */ /* 0x000fe40002000000 */
[----:B------:R-:W-:-:S04]  /*111e0*/  SEL R5, RZ, 0x7fff8, P3 ;  /* 0x0007fff8ff057807 */ /* 0x000fc80001800000 */
[----:B------:R-:W-:Y:S02]  /*111f0*/  IADD3 R8, PT, PT, R4, R5, R6 ;  /* 0x0000000504087210 */ /* 0x000fe40007ffe006 */
[----:B------:R-:W-:Y:S02]  /*11200*/  LOP3.LUT R4, R7, 0x3, RZ, 0xc0, !PT ;  /* 0x0000000307047812 */ /* 0x000fe400078ec0ff */
[----:B------:R-:W-:Y:S02]  /*11210*/  SEL R5, RZ, 0x7fff8, P5 ;  /* 0x0007fff8ff057807 */ /* 0x000fe40002800000 */
[----:B------:R-:W-:-:S04]  /*11220*/  SEL R6, RZ, 0x4, P6 ;  /* 0x00000004ff067807 */ /* 0x000fc80003000000 */
[----:B------:R-:W-:Y:S02]  /*11230*/  IADD3 R7, PT, PT, R4, R5, R6 ;  /* 0x0000000504077210 */ /* 0x000fe40007ffe006 */
[----:B------:R-:W1:Y:S08]  /*11240*/  LDC R4, c[0x0][0x3a0] ;  /* 0x0000e800ff047b82 */ /* 0x000e700000000800 */
[----:B------:R-:W2:Y:S01]  /*11250*/  LDC R5, c[0x0][0x3a0] ;  /* 0x0000e800ff057b82 */ /* 0x000ea20000000800 */
[----:B-1----:R-:W-:-:S02]  /*11260*/  VIADD R4, R4, 0xffffff41 ;  /* 0xffffff4104047836 */ /* 0x002fc40000000000 */
[----:B--2---:R-:W-:-:S03]  /*11270*/  VIADD R11, R5, 0xffffff40 ;  /* 0xffffff40050b7836 */ /* 0x004fc60000000000 */
[----:B------:R-:W-:Y:S02]  /*11280*/  ISETP.GE.U32.AND P3, PT, R4, 0x7fffff02, PT ;  /* 0x7fffff020400780c */ /* 0x000fe40003f66070 */
[----:B------:R-:W-:Y:S02]  /*11290*/  ISETP.GE.U32.AND P2, PT, R11, 0x7fffff01, PT ;  /* 0x7fffff010b00780c */ /* 0x000fe40003f46070 */
[----:B------:R-:W-:Y:S02]  /*112a0*/  SEL R4, RZ, 0x1fffe, P3 ;  /* 0x0001fffeff047807 */ /* 0x000fe40001800000 */
[----:B------:R-:W-:-:S05]  /*112b0*/  SEL R5, RZ, 0x1, P2 ;  /* 0x00000001ff057807 */ /* 0x000fca0001000000 */
[----:B------:R-:W-:Y:S02]  /*112c0*/  IMAD.IADD R4, R5, 0x1, R4 ;  /* 0x0000000105047824 */ /* 0x000fe400078e0204 */
[----:B------:R-:W1:Y:S02]  /*112d0*/  LDC R5, c[0x0][0x3a0] ;  /* 0x0000e800ff057b82 */ /* 0x000e640000000800 */
[----:B-1----:R-:W-:-:S05]  /*112e0*/  VIADD R5, R5, 0xffffff42 ;  /* 0xffffff4205057836 */ /* 0x002fca0000000000 */
[----:B------:R-:W-:Y:S02]  /*112f0*/  ISETP.GE.U32.AND P3, PT, R5, 0x7fffff03, PT ;  /* 0x7fffff030500780c */ /* 0x000fe40003f66070 */
[----:B------:R-:W1:Y:S01]  /*11300*/  LDC R5, c[0x0][0x3a0] ;  /* 0x0000e800ff057b82 */ /* 0x000e620000000800 */
[----:B------:R-:W-:-:S04]  /*11310*/  IADD3 R16, P4, PT, R248, UR30, RZ ;  /* 0x0000001ef8107c10 */ /* 0x000fc8000ff9e0ff */
[----:B------:R-:W-:Y:S02]  /*11320*/  IADD3.X R17, PT, PT, R249, UR13, RZ, P4, !PT ;  /* 0x0000000df9117c10 */ /* 0x000fe4000a7fe4ff */
[----:B------:R-:W-:Y:S02]  /*11330*/  LOP3.LUT R4, R4, 0x3, RZ, 0xc0, !PT ;  /* 0x0000000304047812 */ /* 0x000fe400078ec0ff */
[----:B------:R-:W-:Y:S01]  /*11340*/  SEL R6, RZ, 0x4, P3 ;  /* 0x00000004ff067807 */ /* 0x000fe20001800000 */
[----:B-1----:R-:W-:-:S05]  /*11350*/  VIADD R5, R5, 0xffffff43 ;  /* 0xffffff4305057836 */ /* 0x002fca0000000000 */
[----:B------:R-:W-:-:S04]  /*11360*/  ISETP.GE.U32.AND P4, PT, R5, 0x7fffff04, PT ;  /* 0x7fffff040500780c */ /* 0x000fc80003f86070 */
[----:B------:R-:W-:-:S04]  /*11370*/  SEL R5, RZ, 0x7fff8, P4 ;  /* 0x0007fff8ff057807 */ /* 0x000fc80002000000 */
[----:B------:R-:W-:Y:S02]  /*11380*/  IADD3 R6, PT, PT, R4, R5, R6 ;  /* 0x0000000504067210 */ /* 0x000fe40007ffe006 */
[----:B------:R-:W1:Y:S02]  /*11390*/  LDC R4, c[0x0][0x3a0] ;  /* 0x0000e800ff047b82 */ /* 0x000e640000000800 */
[----:B-1----:R-:W-:-:S05]  /*113a0*/  VIADD R4, R4, 0xffffff5e ;  /* 0xffffff5e04047836 */ /* 0x002fca0000000000 */
[----:B------:R-:W-:Y:S02]  /*113b0*/  ISETP.GE.U32.AND P3, PT, R4, 0x7fffff1f, PT ;  /* 0x7fffff1f0400780c */ /* 0x000fe40003f66070 */
[----:B------:R-:W1:Y:S01]  /*113c0*/  LDC R4, c[0x0][0x3a0] ;  /* 0x0000e800ff047b82 */ /* 0x000e620000000800 */
[----:B------:R-:W-:Y:S02]  /*113d0*/  USEL UR4, URZ, 0x1, UP1 ;  /* 0x00000001ff047887 */ /* 0x000fe40008800000 */
[----:B------:R-:W-:-:S04]  /*113e0*/  USEL UR5, URZ, 0x1fffe, UP2 ;  /* 0x0001fffeff057887 */ /* 0x000fc80009000000 */
[----:B------:R-:W-:-:S04]  /*113f0*/  UIADD3 UR4, UPT, UPT, UR4, UR5, URZ ;  /* 0x0000000504047290 */ /* 0x000fc8000fffe0ff */
[----:B------:R-:W-:Y:S01]  /*11400*/  ULOP3.LUT UR4, UR4, 0x3, URZ, 0xc0, !UPT ;  /* 0x0000000304047892 */ /* 0x000fe2000f8ec0ff */
[----:B------:R-:W-:Y:S02]  /*11410*/  SEL R5, RZ, 0x4, P3 ;  /* 0x00000004ff057807 */ /* 0x000fe40001800000 */
[----:B------:R-:W2:Y:S01]  /*11420*/  LDCU UR5, c[0x0][0x3a0] ;  /* 0x00007400ff0577ac */ /* 0x000ea20008000800 */
[----:B-1----:R-:W-:-:S05]  /*11430*/  VIADD R4, R4, 0xffffff5f ;  /* 0xffffff5f04047836 */ /* 0x002fca0000000000 */
[----:B------:R-:W-:-:S04]  /*11440*/  ISETP.GE.U32.AND P4, PT, R4, 0x7fffff20, PT ;  /* 0x7fffff200400780c */ /* 0x000fc80003f86070 */
[----:B------:R-:W-:-:S04]  /*11450*/  SEL R4, RZ, 0x7fff8, P4 ;  /* 0x0007fff8ff047807 */ /* 0x000fc80002000000 */
[----:B------:R-:W-:Y:S01]  /*11460*/  IADD3 R60, PT, PT, R4, UR4, R5 ;  /* 0x00000004043c7c10 */ /* 0x000fe2000fffe005 */
[----:B------:R-:W1:Y:S01]  /*11470*/  LDCU UR4, c[0x0][0x3a0] ;  /* 0x00007400ff0477ac */ /* 0x000e620008000800 */
[----:B------:R-:W-:Y:S02]  /*11480*/  UIADD3 UR21, UPT, UPT, UR21, -0xa5, URZ ;  /* 0xffffff5b15157890 */ /* 0x000fe4000fffe0ff */
[----:B------:R-:W-:Y:S02]  /*11490*/  UIADD3 UR20, UPT, UPT, UR20, -0xa8, URZ ;  /* 0xffffff5814147890 */ /* 0x000fe4000fffe0ff */
[----:B------:R-:W-:Y:S02]  /*114a0*/  UIADD3 UR15, UPT, UPT, UR15, -0xab, URZ ;  /* 0xffffff550f0f7890 */ /* 0x000fe4000fffe0ff */
[----:B------:R-:W-:Y:S02]  /*114b0*/  UISETP.GE.U32.AND UP6, UPT, UR22, 0x7fffff1b, UPT ;  /* 0x7fffff1b1600788c */ /* 0x000fe4000bfc6070 */
[----:B------:R-:W-:-:S02]  /*114c0*/  UIADD3 UR19, UPT, UPT, UR19, -0xa7, URZ ;  /* 0xffffff5913137890 */ /* 0x000fc4000fffe0ff */
[----:B--2---:R-:W-:Y:S02]  /*114d0*/  UIADD3 UR5, UPT, UPT, UR5, -0xb0, URZ ;  /* 0xffffff5005057890 */ /* 0x004fe4000fffe0ff */
[----:B------:R-:W-:Y:S02]  /*114e0*/  UIADD3 UR16, UPT, UPT, UR16, -0xac, URZ ;  /* 0xffffff5410107890 */ /* 0x000fe4000fffe0ff */
[----:B------:R-:W-:Y:S02]  /*114f0*/  UISETP.GE.U32.AND UP1, UPT, UR21, 0x7fffff1c, UPT ;  /* 0x7fffff1c1500788c */ /* 0x000fe4000bf26070 */
[----:B-1----:R-:W-:Y:S02]  /*11500*/  UIADD3 UR4, UPT, UPT, UR4, -0xaf, URZ ;  /* 0xffffff5104047890 */ /* 0x002fe4000fffe0ff */
[----:B------:R-:W-:Y:S02]  /*11510*/  UISETP.GE.U32.AND UP4, UPT, UR20, 0x7fffff19, UPT ;  /* 0x7fffff191400788c */ /* 0x000fe4000bf86070 */
[----:B------:R-:W-:-:S02]  /*11520*/  UISETP.GE.U32.AND UP3, UPT, UR15, 0x7fffff16, UPT ;  /* 0x7fffff160f00788c */ /* 0x000fc4000bf66070 */
[----:B------:R-:W-:Y:S02]  /*11530*/  UIADD3 UR18, UPT, UPT, UR18, -0xaa, URZ ;  /* 0xffffff5612127890 */ /* 0x000fe4000fffe0ff */
[----:B------:R-:W-:Y:S02]  /*11540*/  USEL UR15, URZ, 0x4, UP6 ;  /* 0x00000004ff0f7887 */ /* 0x000fe4000b000000 */
[----:B------:R-:W-:Y:S02]  /*11550*/  UISETP.GE.U32.AND UP5, UPT, UR19, 0x7fffff1a, UPT ;  /* 0x7fffff1a1300788c */ /* 0x000fe4000bfa6070 */
[----:B------:R-:W-:Y:S02]  /*11560*/  UISETP.GE.U32.AND UP6, UPT, UR5, 0x7fffff11, UPT ;  /* 0x7fffff110500788c */ /* 0x000fe4000bfc6070 */
[----:B------:R-:W-:Y:S02]  /*11570*/  UIADD3 UR17, UPT, UPT, UR17, -0xa9, URZ ;  /* 0xffffff5711117890 */ /* 0x000fe4000fffe0ff */
[----:B------:R-:W-:-:S02]  /*11580*/  UISETP.GE.U32.AND UP2, UPT, UR16, 0x7fffff15, UPT ;  /* 0x7fffff151000788c */ /* 0x000fc4000bf46070 */
[----:B------:R-:W-:Y:S02]  /*11590*/  USEL UR5, URZ, 0x7fff8, UP1 ;  /* 0x0007fff8ff057887 */ /* 0x000fe40008800000 */
[----:B------:R-:W-:Y:S02]  /*115a0*/  USEL UR16, URZ, 0x1, UP4 ;  /* 0x00000001ff107887 */ /* 0x000fe4000a000000 */
[----:B------:R-:W-:Y:S02]  /*115b0*/  UISETP.GE.U32.AND UP1, UPT, UR4, 0x7fffff12, UPT ;  /* 0x7fffff120400788c */ /* 0x000fe4000bf26070 */
[----:B------:R-:W-:Y:S02]  /*115c0*/  UIADD3 UR9, UPT, UPT, UR9, -0xae, URZ ;  /* 0xffffff5209097890 */ /* 0x000fe4000fffe0ff */
[----:B------:R-:W-:Y:S02]  /*115d0*/  UISETP.GE.U32.AND UP4, UPT, UR18, 0x7fffff17, UPT ;  /* 0x7fffff171200788c */ /* 0x000fe4000bf86070 */
[----:B------:R-:W-:-:S02]  /*115e0*/  USEL UR18, URZ, 0x1fffe, UP5 ;  /* 0x0001fffeff127887 */ /* 0x000fc4000a800000 */
[----:B------:R-:W-:Y:S02]  /*115f0*/  UISETP.GE.U32.AND UP5, UPT, UR17, 0x7fffff18, UPT ;  /* 0x7fffff181100788c */ /* 0x000fe4000bfa6070 */
[----:B------:R-:W-:Y:S02]  /*11600*/  UIADD3 UR7, UPT, UPT, UR7, -0xad, URZ ;  /* 0xffffff5307077890 */ /* 0x000fe4000fffe0ff */
[----:B------:R-:W-:Y:S02]  /*11610*/  USEL UR17, URZ, 0x1, UP2 ;  /* 0x00000001ff117887 */ /* 0x000fe40009000000 */
[----:B------:R-:W-:Y:S02]  /*11620*/  USEL UR21, URZ, 0x1, UP6 ;  /* 0x00000001ff157887 */ /* 0x000fe4000b000000 */
[----:B------:R-:W-:Y:S02]  /*11630*/  USEL UR22, URZ, 0x1fffe, UP1 ;  /* 0x0001fffeff167887 */ /* 0x000fe40008800000 */
[----:B------:R-:W-:-:S02]  /*11640*/  UISETP.GE.U32.AND UP2, UPT, UR9, 0x7fffff13, UPT ;  /* 0x7fffff130900788c */ /* 0x000fc4000bf46070 */
[----:B------:R-:W-:Y:S02]  /*11650*/  USEL UR9, URZ, 0x1fffe, UP3 ;  /* 0x0001fffeff097887 */ /* 0x000fe40009800000 */
[----:B------:R-:W-:Y:S02]  /*11660*/  UIADD3 UR16, UPT, UPT, UR16, UR18, URZ ;  /* 0x0000001210107290 */ /* 0x000fe4000fffe0ff */
[----:B------:R-:W-:Y:S02]  /*11670*/  UISETP.GE.U32.AND UP3, UPT, UR7, 0x7fffff14, UPT ;  /* 0x7fffff140700788c */ /* 0x000fe4000bf66070 */
[----:B------:R-:W-:Y:S02]  /*11680*/  UIADD3 UR21, UPT, UPT, UR21, UR22, URZ ;  /* 0x0000001615157290 */ /* 0x000fe4000fffe0ff */
[----:B------:R-:W-:Y:S01]  /*11690*/  UIADD3 UR9, UPT, UPT, UR17, UR9, URZ ;  /* 0x0000000911097290 */ /* 0x000fe2000fffe0ff */
[----:B------:R-:W-:Y:S01]  /*116a0*/  LOP3.LUT R4, R6, 0xf, RZ, 0xc0, !PT ;  /* 0x0000000f06047812 */ /* 0x000fe200078ec0ff */
[----:B------:R-:W-:-:S02]  /*116b0*/  ULOP3.LUT UR16, UR16, 0x3, URZ, 0xc0, !UPT ;  /* 0x0000000310107892 */ /* 0x000fc4000f8ec0ff */
[----:B------:R-:W-:Y:S02]  /*116c0*/  USEL UR19, URZ, 0x4, UP2 ;  /* 0x00000004ff137887 */ /* 0x000fe40009000000 */
[----:B------:R-:W-:Y:S02]  /*116d0*/  USEL UR20, URZ, 0x7fff8, UP3 ;  /* 0x0007fff8ff147887 */ /* 0x000fe40009800000 */
[----:B------:R-:W-:Y:S02]  /*116e0*/  ULOP3.LUT UR21, UR21, 0x3, URZ, 0xc0, !UPT ;  /* 0x0000000315157892 */ /* 0x000fe4000f8ec0ff */
[----:B------:R-:W-:Y:S02]  /*116f0*/  USEL UR4, URZ, 0x4, UP4 ;  /* 0x00000004ff047887 */ /* 0x000fe4000a000000 */
[----:B------:R-:W-:Y:S02]  /*11700*/  USEL UR7, URZ, 0x7fff8, UP5 ;  /* 0x0007fff8ff077887 */ /* 0x000fe4000a800000 */
[----:B------:R-:W-:-:S02]  /*11710*/  ULOP3.LUT UR9, UR9, 0x3, URZ, 0xc0, !UPT ;  /* 0x0000000309097892 */ /* 0x000fc4000f8ec0ff */
[----:B------:R-:W-:Y:S01]  /*11720*/  UIADD3 UR5, UPT, UPT, UR16, UR5, UR15 ;  /* 0x0000000510057290 */ /* 0x000fe2000fffe00f */
[----:B------:R-:W-:Y:S01]  /*11730*/  IMAD R5, R7, 0x10, R4 ;  /* 0x0000001007057824 */ /* 0x000fe200078e0204 */
[----:B------:R-:W-:Y:S01]  /*11740*/  UIADD3 UR19, UPT, UPT, UR21, UR20, UR19 ;  /* 0x0000001415137290 */ /* 0x000fe2000fffe013 */
[----:B------:R-:W-:Y:S01]  /*11750*/  IMAD.SHL.U32 R4, R8, 0x100, RZ ;  /* 0x0000010008047824 */ /* 0x000fe200078e00ff */
[----:B------:R-:W-:Y:S02]  /*11760*/  UIADD3 UR7, UPT, UPT, UR9, UR7, UR4 ;  /* 0x0000000709077290 */ /* 0x000fe4000fffe004 */
[----:B------:R-:W-:Y:S02]  /*11770*/  USHF.L.U32 UR4, UR5, 0x8, URZ ;  /* 0x0000000805047899 */ /* 0x000fe400080006ff */
[----:B------:R-:W-:Y:S01]  /*11780*/  ULOP3.LUT UR19, UR19, 0xf, URZ, 0xc0, !UPT ;  /* 0x0000000f13137892 */ /* 0x000fe2000f8ec0ff */
[----:B------:R-:W-:Y:S01]  /*11790*/  LOP3.LUT R4, R4, 0xf00, RZ, 0xe2, !PT ;  /* 0x00000f0004047812 */ /* 0x000fe200078ee2ff */
[----:B------:R-:W-:-:S02]  /*117a0*/  ULOP3.LUT UR4, UR4, 0xf00, URZ, 0xe2, !UPT ;  /* 0x00000f0004047892 */ /* 0x000fc4000f8ee2ff */
[----:B------:R-:W-:Y:S02]  /*117b0*/  ULEA UR7, UR7, UR19, 0x4 ;  /* 0x0000001307077291 */ /* 0x000fe4000f8e20ff */
[----:B------:R-:W-:Y:S01]  /*117c0*/  IMAD R6, R9, 0x1000, R4 ;  /* 0x0000100009067824 */ /* 0x000fe200078e0204 */
[----:B------:R-:W-:Y:S01]  /*117d0*/  LOP3.LUT R4, R5, 0xff, RZ, 0xc0, !PT ;  /* 0x000000ff05047812 */ /* 0x000fe200078ec0ff */
[----:B------:R-:W-:Y:S01]  /*117e0*/  ULOP3.LUT UR7, UR7, 0xff, URZ, 0xc0, !UPT ;  /* 0x000000ff07077892 */ /* 0x000fe2000f8ec0ff */
[----:B------:R-:W-:-:S03]  /*117f0*/  LEA R60, R60, UR4, 0xc ;  /* 0x000000043c3c7c11 */ /* 0x000fc6000f8e60ff */
[----:B------:R-:W-:Y:S02]  /*11800*/  IMAD.IADD R4, R6, 0x1, R4 ;  /* 0x0000000106047824 */ /* 0x000fe400078e0204 */
[----:B------:R-:W-:-:S05]  /*11810*/  VIADD R60, R60, UR7 ;  /* 0x000000073c3c7c36 */ /* 0x000fca0008000000 */
[----:B------:R-:W-:-:S04]  /*11820*/  PRMT R60, R4, 0x5410, R60 ;  /* 0x00005410043c7816 */ /* 0x000fc8000000003c */
[----:B------:R-:W-:-:S04]  /*11830*/  SHF.R.U64 R4, R60, 0x1f, RZ ;  /* 0x0000001f3c047819 */ /* 0x000fc800000012ff */
[----:B------:R-:W-:Y:S02]  /*11840*/  LOP3.LUT P3, RZ, R4, 0x1, RZ, 0xc0, !PT ;  /* 0x0000000104ff7812 */ /* 0x000fe4000786c0ff */
[----:B------:R-:W-:-:S04]  /*11850*/  SHF.R.U64 R4, R60, 0x1e, RZ ;  /* 0x0000001e3c047819 */ /* 0x000fc800000012ff */
[----:B------:R-:W-:Y:S02]  /*11860*/  LOP3.LUT P4, RZ, R4, 0x1, RZ, 0xc0, !PT ;  /* 0x0000000104ff7812 */ /* 0x000fe4000788c0ff */
[----:B---3--:R-:W-:Y:S02]  /*11870*/  IADD3 R14, P5, PT, R12, UR30, RZ ;  /* 0x0000001e0c0e7c10 */ /* 0x008fe4000ffbe0ff */
[----:B------:R-:W-:Y:S02]  /*11880*/  SHF.R.U64 R4, R60, 0x1d, RZ ;  /* 0x0000001d3c047819 */ /* 0x000fe400000012ff */
[----:B------:R-:W-:Y:S01]  /*11890*/  IADD3.X R15, PT, PT, R13, UR13, RZ, P5, !PT ;  /* 0x0000000d0d0f7c10 */ /* 0x000fe2000affe4ff */
[----:B------:R-:W-:Y:S01]  /*118a0*/  LDGSTS.E [R252+0x30080], desc[UR28][R16.64], P3 ;  /* 0x3008000010fc7fae */ /* 0x000fe200099a101c */
[----:B------:R-:W-:Y:S02]  /*118b0*/  LOP3.LUT P3, RZ, R4, 0x1, RZ, 0xc0, !PT ;  /* 0x0000000104ff7812 */ /* 0x000fe4000786c0ff */
[----:B------:R-:W-:-:S02]  /*118c0*/  SHF.R.U64 R4, R60, 0x1c, RZ ;  /* 0x0000001c3c047819 */ /* 0x000fc400000012ff */
[----:B------:R-:W-:Y:S01]  /*118d0*/  IADD3 R10, P6, PT, R196, UR30, RZ ;  /* 0x0000001ec40a7c10 */ /* 0x000fe2000ffde0ff */
[----:B------:R-:W-:Y:S01]  /*118e0*/  LDGSTS.E [R252+0x30084], desc[UR28][R14.64], P4 ;  /* 0x300840000efc7fae */ /* 0x000fe2000a1a101c */
[----:B-----5:R-:W-:Y:S02]  /*118f0*/  IADD3 R12, P4, PT, R64, UR30, RZ ;  /* 0x0000001e400c7c10 */ /* 0x020fe4000ff9e0ff */
[----:B------:R-:W-:Y:S02]  /*11900*/  LOP3.LUT P5, RZ, R4, 0x1, RZ, 0xc0, !PT ;  /* 0x0000000104ff7812 */ /* 0x000fe400078ac0ff */
[----:B------:R-:W-:Y:S02]  /*11910*/  SHF.R.U64 R4, R60, 0x1b, RZ ;  /* 0x0000001b3c047819 */ /* 0x000fe400000012ff */
[----:B------:R-:W-:Y:S02]  /*11920*/  IADD3.X R11, PT, PT, R197, UR13, RZ, P6, !PT ;  /* 0x0000000dc50b7c10 */ /* 0x000fe4000b7fe4ff */
[----:B------:R-:W-:-:S02]  /*11930*/  IADD3.X R13, PT, PT, R65, UR13, RZ, P4, !PT ;  /* 0x0000000d410d7c10 */ /* 0x000fc4000a7fe4ff */
[----:B------:R-:W-:Y:S01]  /*11940*/  IADD3 R8, P6, PT, R192, UR30, RZ ;  /* 0x0000001ec0087c10 */ /* 0x000fe2000ffde0ff */
[----:B------:R-:W2:Y:S01]  /*11950*/  LDL.LU.64 R64, [R1+0x498] ;  /* 0x0004980001407983 */ /* 0x000ea20000300a00 */
[----:B------:R-:W-:Y:S02]  /*11960*/  LOP3.LUT P4, RZ, R4, 0x1, RZ, 0xc0, !PT ;  /* 0x0000000104ff7812 */ /* 0x000fe4000788c0ff */
[----:B------:R-:W-:Y:S01]  /*11970*/  IADD3.X R9, PT, PT, R193, UR13, RZ, P6, !PT ;  /* 0x0000000dc1097c10 */ /* 0x000fe2000b7fe4ff */
[----:B------:R-:W-:Y:S04]  /*11980*/  LDGSTS.E [R252+0x30088], desc[UR28][R12.64], P3 ;  /* 0x300880000cfc7fae */ /* 0x000fe800099a101c */
[----:B------:R-:W3:Y:S04]  /*11990*/  LDL.LU.64 R192, [R1+0x490] ;  /* 0x0004900001c07983 */ /* 0x000ee80000300a00 */
[----:B------:R-:W4:Y:S04]  /*119a0*/  LDL.LU.64 R196, [R1+0x488] ;  /* 0x0004880001c47983 */ /* 0x000f280000300a00 */
[----:B------:R-:W-:Y:S04]  /*119b0*/  LDGSTS.E [R252+0x3008c], desc[UR28][R10.64], P5 ;  /* 0x3008c0000afc7fae */ /* 0x000fe8000a9a101c */
[----:B------:R-:W-:Y:S01]  /*119c0*/  LDGSTS.E [R252+0x30090], desc[UR28][R8.64], P4 ;  /* 0x3009000008fc7fae */ /* 0x000fe2000a1a101c */
[----:B------:R-:W-:-:S04]  /*119d0*/  IADD3 R6, P4, PT, R200, UR30, RZ ;  /* 0x0000001ec8067c10 */ /* 0x000fc8000ff9e0ff */
[----:B------:R-:W-:Y:S02]  /*119e0*/  IADD3.X R7, PT, PT, R201, UR13, RZ, P4, !PT ;  /* 0x0000000dc9077c10 */ /* 0x000fe4000a7fe4ff */
[----:B------:R-:W5:Y:S04]  /*119f0*/  LDL.LU.64 R200, [R1+0x480] ;  /* 0x0004800001c87983 */ /* 0x000f680000300a00 */
[----:B------:R-:W5:Y:S04]  /*11a00*/  LDL.LU.64 R206, [R1+0x478] ;  /* 0x0004780001ce7983 */ /* 0x000f680000300a00 */
[----:B------:R-:W5:Y:S04]  /*11a10*/  LDL.LU.64 R210, [R1+0x470] ;  /* 0x0004700001d27983 */ /* 0x000f680000300a00 */
[----:B------:R-:W5:Y:S04]  /*11a20*/  LDL.LU.64 R214, [R1+0x468] ;  /* 0x0004680001d67983 */ /* 0x000f680000300a00 */
[----:B------:R-:W5:Y:S04]  /*11a30*/  LDL.LU.64 R218, [R1+0x460] ;  /* 0x0004600001da7983 */ /* 0x000f680000300a00 */
[----:B------:R-:W5:Y:S04]  /*11a40*/  LDL.LU.64 R140, [R1+0x430] ;  /* 0x00043000018c7983 */ /* 0x000f680000300a00 */
[----:B------:R-:W5:Y:S04]  /*11a50*/  LDL.LU.64 R164, [R1+0x428] ;  /* 0x0004280001a47983 */ /* 0x000f680000300a00 */
[----:B------:R-:W5:Y:S04]  /*11a60*/  LDL.LU.64 R148, [R1+0x420] ;  /* 0x0004200001947983 */ /* 0x000f680000300a00 */
[----:B------:R-:W5:Y:S01]  /*11a70*/  LDL.LU.64 R156, [R1+0x418] ;  /* 0x00041800019c7983 */ /* 0x000f620000300a00 */
[----:B------:R-:W-:-:S02]  /*11a80*/  SHF.R.U64 R4, R60, 0x1a, RZ ;  /* 0x0000001a3c047819 */ /* 0x000fc400000012ff */
[----:B------:R-:W-:Y:S01]  /*11a90*/  SHF.R.U64 R61, R60, 0x16, RZ ;  /* 0x000000163c3d7819 */ /* 0x000fe200000012ff */
[----:B------:R-:W5:Y:S01]  /*11aa0*/  LDL.LU.64 R116, [R1+0x410] ;  /* 0x0004100001747983 */ /* 0x000f620000300a00 */
[----:B------:R-:W-:Y:S02]  /*11ab0*/  LOP3.LUT P3, RZ, R4, 0x1, RZ, 0xc0, !PT ;  /* 0x0000000104ff7812 */ /* 0x000fe4000786c0ff */
[----:B------:R-:W-:Y:S01]  /*11ac0*/  SHF.R.U64 R4, R60, 0x19, RZ ;  /* 0x000000193c047819 */ /* 0x000fe200000012ff */
[----:B------:R-:W5:Y:S03]  /*11ad0*/  LDL.LU.64 R124, [R1+0x408] ;  /* 0x00040800017c7983 */ /* 0x000f660000300a00 */
[----:B------:R-:W-:Y:S01]  /*11ae0*/  LOP3.LUT P5, RZ, R4, 0x1, RZ, 0xc0, !PT ;  /* 0x0000000104ff7812 */ /* 0x000fe200078ac0ff */
[----:B------:R-:W5:Y:S01]  /*11af0*/  LDL.LU.64 R132, [R1+0x400] ;  /* 0x0004000001847983 */ /* 0x000f620000300a00 */
[----:B------:R-:W-:-:S04]  /*11b00*/  SHF.R.U64 R4, R60, 0x18, RZ ;  /* 0x000000183c047819 */ /* 0x000fc800000012ff */
[----:B------:R-:W-:Y:S01]  /*11b10*/  LOP3.LUT P4, RZ, R4, 0x1, RZ, 0xc0, !PT ;  /* 0x0000000104ff7812 */ /* 0x000fe2000788c0ff */
[----:B------:R-:W-:Y:S01]  /*11b20*/  LDGSTS.E [R252+0x30094], desc[UR28][R6.64], P3 ;  /* 0x3009400006fc7fae */ /* 0x000fe200099a101c */
[----:B------:R-:W-:-:S04]  /*11b30*/  IADD3 R4, P6, PT, R52, UR30, RZ ;  /* 0x0000001e34047c10 */ /* 0x000fc8000ffde0ff */
[----:B------:R-:W-:Y:S02]  /*11b40*/  IADD3.X R5, PT, PT, R53, UR13, RZ, P6, !PT ;  /* 0x0000000d35057c10 */ /* 0x000fe4000b7fe4ff */
[----:B------:R-:W-:Y:S02]  /*11b50*/  IADD3 R52, P6, PT, R56, UR30, RZ ;  /* 0x0000001e38347c10 */ /* 0x000fe4000ffde0ff */
[----:B------:R-:W-:Y:S01]  /*11b60*/  SHF.R.U64 R56, R60, 0x17, RZ ;  /* 0x000000173c387819 */ /* 0x000fe200000012ff */
[----:B------:R-:W-:Y:S01]  /*11b70*/  LDGSTS.E [R252+0x30098], desc[UR28][R4.64], P5 ;  /* 0x3009800004fc7fae */ /* 0x000fe2000a9a101c */
[----:B------:R-:W-:Y:S02]  /*11b80*/  IADD3.X R53, PT, PT, R57, UR13, RZ, P6, !PT ;  /* 0x0000000d39357c10 */ /* 0x000fe4000b7fe4ff */
[----:B------:R-:W-:Y:S02]  /*11b90*/  LOP3.LUT P3, RZ, R56, 0x1, RZ, 0xc0, !PT ;  /* 0x0000000138ff7812 */ /* 0x000fe4000786c0ff */
[----:B------:R-:W-:Y:S01]  /*11ba0*/  LOP3.LUT P5, RZ, R61, 0x1, RZ, 0xc0, !PT ;  /* 0x000000013dff7812 */ /* 0x000fe200078ac0ff */
[----:B------:R-:W-:Y:S01]  /*11bb0*/  LDGSTS.E [R252+0x3009c], desc[UR28][R52.64], P4 ;  /* 0x3009c00034fc7fae */ /* 0x000fe2000a1a101c */
[----:B------:R-:W-:-:S02]  /*11bc0*/  SHF.R.U64 R61, R60, 0x15, RZ ;  /* 0x000000153c3d7819 */ /* 0x000fc400000012ff */
[----:B--2---:R-:W-:-:S04]  /*11bd0*/  IADD3 R56, P4, PT, R64, UR30, RZ ;  /* 0x0000001e40387c10 */ /* 0x004fc8000ff9e0ff */
[----:B------:R-:W-:Y:S02]  /*11be0*/  IADD3.X R57, PT, PT, R65, UR13, RZ, P4, !PT ;  /* 0x0000000d41397c10 */ /* 0x000fe4000a7fe4ff */
[----:B------:R-:W-:Y:S02]  /*11bf0*/  LOP3.LUT P4, RZ, R61, 0x1, RZ, 0xc0, !PT ;  /* 0x000000013dff7812 */ /* 0x000fe4000788c0ff */
[----:B---3--:R-:W-:Y:S01]  /*11c00*/  IADD3 R64, P6, PT, R192, UR30, RZ ;  /* 0x0000001ec0407c10 */ /* 0x008fe2000ffde0ff */
[----:B------:R-:W-:Y:S01]  /*11c10*/  LDGSTS.E [R252+0x300a0], desc[UR28][R56.64], P3 ;  /* 0x300a000038fc7fae */ /* 0x000fe200099a101c */
[----:B------:R-:W-:Y:S02]  /*11c20*/  SHF.R.U64 R61, R60, 0x14, RZ ;  /* 0x000000143c3d7819 */ /* 0x000fe400000012ff */
[----:B------:R-:W-:Y:S02]  /*11c30*/  IADD3.X R65, PT, PT, R193, UR13, RZ, P6, !PT ;  /* 0x0000000dc1417c10 */ /* 0x000fe4000b7fe4ff */
[----:B----4-:R-:W-:-:S02]  /*11c40*/  IADD3 R192, P6, PT, R196, UR30, RZ ;  /* 0x0000001ec4c07c10 */ /* 0x010fc4000ffde0ff */
[----:B------:R-:W-:Y:S01]  /*11c50*/  LOP3.LUT P3, RZ, R61, 0x1, RZ, 0xc0, !PT ;  /* 0x000000013dff7812 */ /* 0x000fe2000786c0ff */
[----:B------:R-:W-:Y:S01]  /*11c60*/  LDGSTS.E [R252+0x300a4], desc[UR28][R64.64], P5 ;  /* 0x300a400040fc7fae */ /* 0x000fe2000a9a101c */
[----:B------:R-:W-:Y:S02]  /*11c70*/  IADD3.X R193, PT, PT, R197, UR13, RZ, P6, !PT ;  /* 0x0000000dc5c17c10 */ /* 0x000fe4000b7fe4ff */
[----:B------:R-:W-:-:S03]  /*11c80*/  SHF.R.U64 R61, R60, 0x13, RZ ;  /* 0x000000133c3d7819 */ /* 0x000fc600000012ff */
[----:B------:R-:W-:Y:S01]  /*11c90*/  LDGSTS.E [R252+0x300a8], desc[UR28][R192.64], P4 ;  /* 0x300a8000c0fc7fae */ /* 0x000fe2000a1a101c */
[----:B------:R-:W-:Y:S02]  /*11ca0*/  LOP3.LUT P5, RZ, R61, 0x1, RZ, 0xc0, !PT ;  /* 0x000000013dff7812 */ /* 0x000fe400078ac0ff */
[----:B------:R-:W-:Y:S02]  /*11cb0*/  SHF.R.U64 R61, R60, 0x12, RZ ;  /* 0x000000123c3d7819 */ /* 0x000fe400000012ff */
[----:B-----5:R-:W-:Y:S02]  /*11cc0*/  IADD3 R196, P4, PT, R200, UR30, RZ ;  /* 0x0000001ec8c47c10 */ /* 0x020fe4000ff9e0ff */
[----:B------:R-:W-:Y:S02]  /*11cd0*/  IADD3 R200, P6, PT, R206, UR30, RZ ;  /* 0x0000001ecec87c10 */ /* 0x000fe4000ffde0ff */
[----:B------:R-:W-:Y:S02]  /*11ce0*/  IADD3.X R197, PT, PT, R201, UR13, RZ, P4, !PT ;  /* 0x0000000dc9c57c10 */ /* 0x000fe4000a7fe4ff */
[----:B------:R-:W-:-:S02]  /*11cf0*/  LOP3.LUT P4, RZ, R61, 0x1, RZ, 0xc0, !PT ;  /* 0x000000013dff7812 */ /* 0x000fc4000788c0ff */
[----:B------:R-:W-:Y:S01]  /*11d00*/  IADD3.X R201, PT, PT, R207, UR13, RZ, P6, !PT ;  /* 0x0000000dcfc97c10 */ /* 0x000fe2000b7fe4ff */
[----:B------:R-:W-:Y:S01]  /*11d10*/  LDGSTS.E [R252+0x300ac], desc[UR28][R196.64], P3 ;  /* 0x300ac000c4fc7fae */ /* 0x000fe200099a101c */
[----:B------:R-:W-:Y:S02]  /*11d20*/  IADD3 R206, P6, PT, R210, UR30, RZ ;  /* 0x0000001ed2ce7c10 */ /* 0x000fe4000ffde0ff */
[C---:B------:R-:W-:Y:S01]  /*11d30*/  SHF.R.U64 R61, R60.reuse, 0x11, RZ ;  /* 0x000000113c3d7819 */ /* 0x040fe200000012ff */
[----:B------:R-:W-:Y:S01]  /*11d40*/  LDGSTS.E [R252+0x300b0], desc[UR28][R200.64], P5 ;  /* 0x300b0000c8fc7fae */ /* 0x000fe2000a9a101c */
[----:B------:R-:W-:Y:S02]  /*11d50*/  IADD3.X R207, PT, PT, R211, UR13, RZ, P6, !PT ;  /* 0x0000000dd3cf7c10 */ /* 0x000fe4000b7fe4ff */
[----:B------:R-:W-:Y:S02]  /*11d60*/  LOP3.LUT P3, RZ, R61, 0x1, RZ, 0xc0, !PT ;  /* 0x000000013dff7812 */ /* 0x000fe4000786c0ff */
[----:B------:R-:W-:Y:S01]  /*11d70*/  SHF.R.U64 R61, R60, 0x10, RZ ;  /* 0x000000103c3d7819 */ /* 0x000fe200000012ff */
[----:B------:R-:W-:Y:S01]  /*11d80*/  LDGSTS.E [R252+0x300b4], desc[UR28][R206.64], P4 ;  /* 0x300b4000cefc7fae */ /* 0x000fe2000a1a101c */
[----:B------:R-:W-:-:S02]  /*11d90*/  IADD3 R210, P4, PT, R214, UR30, RZ ;  /* 0x0000001ed6d27c10 */ /* 0x000fc4000ff9e0ff */
[----:B------:R-:W-:Y:S02]  /*11da0*/  LOP3.LUT P5, RZ, R61, 0x1, RZ, 0xc0, !PT ;  /* 0x000000013dff7812 */ /* 0x000fe400078ac0ff */
[----:B------:R-:W-:Y:S02]  /*11db0*/  SHF.R.U64 R61, R60, 0xf, RZ ;  /* 0x0000000f3c3d7819 */ /* 0x000fe400000012ff */
[----:B------:R-:W-:Y:S02]  /*11dc0*/  IADD3.X R211, PT, PT, R215, UR13, RZ, P4, !PT ;  /* 0x0000000dd7d37c10 */ /* 0x000fe4000a7fe4ff */
[----:B------:R-:W-:Y:S02]  /*11dd0*/  IADD3 R214, P6, PT, R218, UR30, RZ ;  /* 0x0000001edad67c10 */ /* 0x000fe4000ffde0ff */
[----:B------:R-:W-:Y:S01]  /*11de0*/  LOP3.LUT P4, RZ, R61, 0x1, RZ, 0xc0, !PT ;  /* 0x000000013dff7812 */ /* 0x000fe2000788c0ff */
[----:B------:R-:W-:Y:S01]  /*11df0*/  LDGSTS.E [R252+0x300b8], desc[UR28][R210.64], P3 ;  /* 0x300b8000d2fc7fae */ /* 0x000fe200099a101c */
[----:B------:R-:W-:-:S02]  /*11e00*/  IADD3.X R215, PT, PT, R219, UR13, RZ, P6, !PT ;  /* 0x0000000ddbd77c10 */ /* 0x000fc4000b7fe4ff */
        /* <DEDUP_REMOVED lines=25> */
[----:B------:R-:W-:Y:S02]  /*11fa0*/  IADD3 R246, P6, PT, R140, UR30, RZ ;  /* 0x0000001e8cf67c10 */ /* 0x000fe4000ffde0ff */
[----:B------:R-:W-:Y:S02]  /*11fb0*/  IADD3.X R245, PT, PT, R247, UR13, RZ, P4, !PT ;  /* 0x0000000df7f57c10 */ /* 0x000fe4000a7fe4ff */
[----:B------:R-:W-:Y:S02]  /*11fc0*/  LOP3.LUT P4, RZ, R61, 0x1, RZ, 0xc0, !PT ;  /* 0x000000013dff7812 */ /* 0x000fe4000788c0ff */
[----:B------:R-:W-:Y:S01]  /*11fd0*/  IADD3.X R247, PT, PT, R141, UR13, RZ, P6, !PT ;  /* 0x0000000d8df77c10 */ /* 0x000fe2000b7fe4ff */
[----:B------:R-:W-:Y:S01]  /*11fe0*/  LDGSTS.E [R252+0x300d0], desc[UR28][R244.64], P3 ;  /* 0x300d0000f4fc7fae */ /* 0x000fe200099a101c */
[----:B------:R-:W-:-:S03]  /*11ff0*/  IADD3 R248, P6, PT, R164, UR30, RZ ;  /* 0x0000001ea4f87c10 */ /* 0x000fc6000ffde0ff */
[----:B------:R-:W-:Y:S01]  /*12000*/  LDGSTS.E [R252+0x300d4], desc[UR28][R246.64], P5 ;  /* 0x300d4000f6fc7fae */ /* 0x000fe2000a9a101c */
[----:B------:R-:W-:-:S03]  /*12010*/  IADD3.X R249, PT, PT, R165, UR13, RZ, P6, !PT ;  /* 0x0000000da5f97c10 */ /* 0x000fc6000b7fe4ff */
[----:B------:R-:W2:Y:S04]  /*12020*/  LDL.LU.64 R164, [R1+0x3f8] ;  /* 0x0003f80001a47983 */ /* 0x000ea80000300a00 */
[----:B------:R-:W-:Y:S01]  /*12030*/  LDGSTS.E [R252+0x300d8], desc[UR28][R248.64], P4 ;  /* 0x300d8000f8fc7fae */ /* 0x000fe2000a1a101c */
[----:B------:R-:W-:-:S03]  /*12040*/  IADD3 R250, P4, PT, R148, UR30, RZ ;  /* 0x0000001e94fa7c10 */ /* 0x000fc6000ff9e0ff */
[----:B------:R-:W3:Y:S01]  /*12050*/  LDL.LU.64 R140, [R1+0x3f0] ;  /* 0x0003f000018c7983 */ /* 0x000ee20000300a00 */
[----:B------:R-:W-:Y:S02]  /*12060*/  IADD3.X R251, PT, PT, R149, UR13, RZ, P4, !PT ;  /* 0x0000000d95fb7c10 */ /* 0x000fe4000a7fe4ff */
[----:B------:R-:W-:Y:S01]  /*12070*/  IADD3 R84, P6, PT, R156, UR30, RZ ;  /* 0x0000001e9c547c10 */ /* 0x000fe2000ffde0ff */
[----:B------:R-:W4:Y:S03]  /*12080*/  LDL.LU.64 R148, [R1+0x3e8] ;  /* 0x0003e80001947983 */ /* 0x000f260000300a00 */
[----:B------:R-:W-:Y:S02]  /*12090*/  IADD3.X R85, PT, PT, R157, UR13, RZ, P6, !PT ;  /* 0x0000000d9d557c10 */ /* 0x000fe4000b7fe4ff */
[----:B------:R-:W5:Y:S01]  /*120a0*/  LDL.LU.64 R156, [R1+0x2e0] ;  /* 0x0002e000019c7983 */ /* 0x000f620000300a00 */
[----:B------:R-:W-:-:S04]  /*120b0*/  SHF.R.U64 R61, R60, 0x8, RZ ;  /* 0x000000083c3d7819 */ /* 0x000fc800000012ff */
[----:B------:R-:W-:Y:S02]  /*120c0*/  LOP3.LUT P3, RZ, R61, 0x1, RZ, 0xc0, !PT ;  /* 0x000000013dff7812 */ /* 0x000fe4000786c0ff */
[----:B------:R-:W-:-:S04]  /*120d0*/  SHF.R.U64 R61, R60, 0x7, RZ ;  /* 0x000000073c3d7819 */ /* 0x000fc800000012ff */
[----:B------:R-:W-:Y:S02]  /*120e0*/  LOP3.LUT P5, RZ, R61, 0x1, RZ, 0xc0, !PT ;  /* 0x000000013dff7812 */ /* 0x000fe400078ac0ff */
[----:B------:R-:W-:-:S04]  /*120f0*/  SHF.R.U64 R61, R60, 0x6, RZ ;  /* 0x000000063c3d7819 */ /* 0x000fc800000012ff */
[----:B------:R-:W-:Y:S01]  /*12100*/  LOP3.LUT P4, RZ, R61, 0x1, RZ, 0xc0, !PT ;  /* 0x000000013dff7812 */ /* 0x000fe2000788c0ff */
[----:B------:R-:W-:Y:S01]  /*12110*/  LDGSTS.E [R252+0x300dc], desc[UR28][R250.64], P3 ;  /* 0x300dc000fafc7fae */ /* 0x000fe200099a101c */
[----:B------:R-:W-:Y:S02]  /*12120*/  IADD3 R76, P6, PT, R116, UR30, RZ ;  /* 0x0000001e744c7c10 */ /* 0x000fe4000ffde0ff */
[C---:B------:R-:W-:Y:S02]  /*12130*/  SHF.R.U64 R61, R60.reuse, 0x5, RZ ;  /* 0x000000053c3d7819 */ /* 0x040fe400000012ff */
[----:B------:R-:W-:Y:S01]  /*12140*/  IADD3.X R77, PT, PT, R117, UR13, RZ, P6, !PT ;  /* 0x0000000d754d7c10 */ /* 0x000fe2000b7fe4ff */
[----:B------:R1:W-:Y:S01]  /*12150*/  LDGSTS.E [R252+0x300e0], desc[UR28][R84.64], P5 ;  /* 0x300e000054fc7fae */ /* 0x0003e2000a9a101c */
[----:B------:R-:W-:Y:S02]  /*12160*/  LOP3.LUT P3, RZ, R61, 0x1, RZ, 0xc0, !PT ;  /* 0x000000013dff7812 */ /* 0x000fe4000786c0ff */
[----:B------:R-:W-:-:S03]  /*12170*/  SHF.R.U64 R61, R60, 0x4, RZ ;  /* 0x000000043c3d7819 */ /* 0x000fc600000012ff */
[----:B------:R2:W-:Y:S01]  /*12180*/  LDGSTS.E [R252+0x300e4], desc[UR28][R76.64], P4 ;  /* 0x300e40004cfc7fae */ /* 0x0005e2000a1a101c */
[----:B------:R-:W-:Y:S02]  /*12190*/  IADD3 R92, P4, PT, R124, UR30, RZ ;  /* 0x0000001e7c5c7c10 */ /* 0x000fe4000ff9e0ff */
[----:B------:R-:W-:Y:S01]  /*121a0*/  LOP3.LUT P5, RZ, R61, 0x1, RZ, 0xc0, !PT ;  /* 0x000000013dff7812 */ /* 0x000fe200078ac0ff */
[----:B------:R1:W-:Y:S01]  /*121b0*/  STL.64 [R1+0x18], R84 ;  /* 0x0000185401007387 */ /* 0x0003e20000100a00 */
[----:B------:R-:W-:Y:S02]  /*121c0*/  SHF.R.U64 R61, R60, 0x3, RZ ;  /* 0x000000033c3d7819 */ /* 0x000fe400000012ff */
[----:B------:R-:W-:Y:S02]  /*121d0*/  IADD3.X R93, PT, PT, R125, UR13, RZ, P4, !PT ;  /* 0x0000000d7d5d7c10 */ /* 0x000fe4000a7fe4ff */
[----:B------:R-:W-:Y:S01]  /*121e0*/  LOP3.LUT P4, RZ, R61, 0x1, RZ, 0xc0, !PT ;  /* 0x000000013dff7812 */ /* 0x000fe2000788c0ff */
[----:B------:R2:W-:Y:S01]  /*121f0*/  STL.64 [R1+0x20], R76 ;  /* 0x0000204c01007387 */ /* 0x0005e20000100a00 */
[----:B-1----:R-:W-:-:S03]  /*12200*/  IADD3 R84, P6, PT, R132, UR30, RZ ;  /* 0x0000001e84547c10 */ /* 0x002fc6000ffde0ff */
[----:B------:R-:W-:Y:S01]  /*12210*/  LDGSTS.E [R252+0x300e8], desc[UR28][R92.64], P3 ;  /* 0x300e80005cfc7fae */ /* 0x000fe200099a101c */
[----:B------:R-:W-:-:S03]  /*12220*/  IADD3.X R85, PT, PT, R133, UR13, RZ, P6, !PT ;  /* 0x0000000d85557c10 */ /* 0x000fc6000b7fe4ff */
[----:B------:R-:W-:Y:S01]  /*12230*/  STL.64 [R1+0x28], R92 ;  /* 0x0000285c01007387 */ /* 0x000fe20000100a00 */
[C---:B------:R-:W-:Y:S01]  /*12240*/  SHF.R.U64 R61, R60.reuse, 0x2, RZ ;  /* 0x000000023c3d7819 */ /* 0x040fe200000012ff */
[----:B------:R-:W1:Y:S02]  /*12250*/  LDC R133, c[0x0][0x3a0] ;  /* 0x0000e800ff857b82 */ /* 0x000e640000000800 */
[----:B------:R3:W-:Y:S04]  /*12260*/  STL.64 [R1+0x40], R84 ;  /* 0x0000405401007387 */ /* 0x0007e80000100a00 */
[----:B------:R3:W-:Y:S04]  /*12270*/  LDGSTS.E [R252+0x300ec], desc[UR28][R84.64], P5 ;  /* 0x300ec00054fc7fae */ /* 0x0007e8000a9a101c */
[----:B------:R-:W5:Y:S01]  /*12280*/  LDL.LU.64 R124, [R1+0x2d8] ;  /* 0x0002d800017c7983 */ /* 0x000f620000300a00 */
[----:B------:R-:W-:-:S04]  /*12290*/  SHF.R.U64 R60, R60, 0x1, RZ ;  /* 0x000000013c3c7819 */ /* 0x000fc800000012ff */
[----:B------:R-:W-:Y:S02]  /*122a0*/  LOP3.LUT P3, RZ, R60, 0x1, RZ, 0xc0, !PT ;  /* 0x000000013cff7812 */ /* 0x000fe4000786c0ff */
[----:B--2---:R-:W-:-:S04]  /*122b0*/  IADD3 R76, P6, PT, R164, UR30, RZ ;  /* 0x0000001ea44c7c10 */ /* 0x004fc8000ffde0ff */
[----:B------:R-:W-:Y:S02]  /*122c0*/  IADD3.X R77, PT, PT, R165, UR13, RZ, P6, !PT ;  /* 0x0000000da54d7c10 */ /* 0x000fe4000b7fe4ff */
[----:B---3--:R-:W-:-:S03]  /*122d0*/  IADD3 R84, P5, PT, R140, UR30, RZ ;  /* 0x0000001e8c547c10 */ /* 0x008fc6000ffbe0ff */
[----:B------:R4:W-:Y:S01]  /*122e0*/  STL.64 [R1+0x50], R76 ;  /* 0x0000504c01007387 */ /* 0x0009e20000100a00 */
[----:B------:R-:W-:-:S03]  /*122f0*/  IADD3.X R85, PT, PT, R141, UR13, RZ, P5, !PT ;  /* 0x0000000d8d557c10 */ /* 0x000fc6000affe4ff */
[----:B------:R4:W-:Y:S04]  /*12300*/  LDGSTS.E [R252+0x300f0], desc[UR28][R76.64], P4 ;  /* 0x300f00004cfc7fae */ /* 0x0009e8000a1a101c */
[----:B------:R-:W2:Y:S01]  /*12310*/  LDL.LU.64 R164, [R1+0x2d0] ;  /* 0x0002d00001a47983 */ /* 0x000ea20000300a00 */
[----:B----4-:R-:W-:-:S04]  /*12320*/  IADD3 R76, P5, PT, R148, UR30, RZ ;  /* 0x0000001e944c7c10 */ /* 0x010fc8000ffbe0ff */
[----:B------:R-:W-:Y:S02]  /*12330*/  IADD3.X R77, PT, PT, R149, UR13, RZ, P5, !PT ;  /* 0x0000000d954d7c10 */ /* 0x000fe4000affe4ff */
[----:B-----5:R-:W-:Y:S01]  /*12340*/  IADD3 R60, P5, PT, R156, UR30, RZ ;  /* 0x0000001e9c3c7c10 */ /* 0x020fe2000ffbe0ff */
[----:B------:R-:W-:Y:S01]  /*12350*/  STL.64 [R1+0x58], R84 ;  /* 0x0000585401007387 */ /* 0x000fe20000100a00 */
[----:B------:R-:W-:Y:S02]  /*12360*/  LOP3.LUT P4, RZ, R61, 0x1, RZ, 0xc0, !PT ;  /* 0x000000013dff7812 */ /* 0x000fe4000788c0ff */
[----:B------:R-:W-:Y:S02]  /*12370*/  IADD3.X R61, PT, PT, R157, UR13, RZ, P5, !PT ;  /* 0x0000000d9d3d7c10 */ /* 0x000fe4000affe4ff */
[----:B------:R-:W3:Y:S04]  /*12380*/  LDL.LU.64 R156, [R1+0x2c8] ;  /* 0x0002c800019c7983 */ /* 0x000ee80000300a00 */
[----:B------:R-:W-:Y:S04]  /*12390*/  STL.64 [R1+0x60], R76 ;  /* 0x0000604c01007387 */ /* 0x000fe80000100a00 */
[----:B------:R4:W-:Y:S04]  /*123a0*/  STL.64 [R1+0x68], R60 ;  /* 0x0000683c01007387 */ /* 0x0009e80000100a00 */
[----:B------:R-:W5:Y:S04]  /*123b0*/  LDL.LU.64 R140, [R1+0x2b8] ;  /* 0x0002b800018c7983 */ /* 0x000f680000300a00 */
[----:B------:R-:W5:Y:S01]  /*123c0*/  LDL.LU.64 R190, [R1+0x2b0] ;  /* 0x0002b00001be7983 */ /* 0x000f620000300a00 */
[----:B------:R-:W4:Y:S01]  /*123d0*/  S2R R149, SR_TID.X ;  /* 0x0000000000957919 */ /* 0x000f220000002100 */
[----:B-1----:R-:W-:-:S02]  /*123e0*/  VIADD R148, R133, 0xffffff80 ;  /* 0xffffff8085947836 */ /* 0x002fc40000000000 */
[----:B------:R-:W-:Y:S04]  /*123f0*/  LDGSTS.E [R252+0x300f4], desc[UR28][R84.64], P4 ;  /* 0x300f400054fc7fae */ /* 0x000fe8000a1a101c */
[----:B------:R-:W-:Y:S04]  /*12400*/  LDGSTS.E [R252+0x300f8], desc[UR28][R76.64], P3 ;  /* 0x300f80004cfc7fae */ /* 0x000fe800099a101c */
[----:B------:R1:W-:Y:S01]  /*12410*/  LDGSTS.E [R252+0x300fc], desc[UR28][R60.64], !P2 ;  /* 0x300fc0003cfc7fae */ /* 0x0003e2000d1a101c */
[----:B------:R-:W-:Y:S02]  /*12420*/  USHF.R.S32.HI UR4, URZ, 0x1f, UR6 ;  /* 0x0000001fff047899 */ /* 0x000fe40008011406 */
[----:B------:R-:W-:Y:S01]  /*12430*/  USHF.L.U32 UR54, UR6, 0x2, URZ ;  /* 0x0000000206367899 */ /* 0x000fe200080006ff */
[----:B------:R-:W0:Y:S01]  /*12440*/  LDGDEPBAR ;  /* 0x00000000000079af */ /* 0x000e220000000000 */
[----:B-1----:R-:W-:-:S03]  /*12450*/  VIADD R252, R133, 0x3f ;  /* 0x0000003f85fc7836 */ /* 0x002fc60000000000 */
[----:B------:R-:W5:Y:S04]  /*12460*/  LDL.LU.64 R132, [R1+0x2a0] ;  /* 0x0002a00001847983 */ /* 0x000f680000300a00 */
[----:B------:R-:W5:Y:S01]  /*12470*/  LDL.LU.64 R116, [R1+0x290] ;  /* 0x0002900001747983 */ /* 0x000f620000300a00 */
[----:B----4-:R-:W-:-:S04]  /*12480*/  LOP3.LUT R149, R149, 0x3f, RZ, 0xc0, !PT ;  /* 0x0000003f95957812 */ /* 0x010fc800078ec0ff */
[----:B------:R-:W-:Y:S02]  /*12490*/  ISETP.GE.AND P3, PT, R149, R148, PT ;  /* 0x000000949500720c */ /* 0x000fe40003f66270 */
[----:B------:R-:W4:Y:S01]  /*124a0*/  LDL.LU.64 R148, [R1+0x280] ;  /* 0x0002800001947983 */ /* 0x000f220000300a00 */
[----:B------:R-:W-:Y:S02]  /*124b0*/  ISETP.GT.AND P2, PT, R252, 0xbf, PT ;  /* 0x000000bffc00780c */ /* 0x000fe40003f44270 */
[----:B------:R-:W-:Y:S01]  /*124c0*/  SEL R60, RZ, 0x4, P3 ;  /* 0x00000004ff3c7807 */ /* 0x000fe20001800000 */
[----:B------:R-:W4:Y:S01]  /*124d0*/  LDL.LU.64 R108, [R1+0x268] ;  /* 0x00026800016c7983 */ /* 0x000f220000300a00 */
[----:B------:R-:W-:Y:S02]  /*124e0*/  USHF.L.U64.HI UR32, UR6, 0x2, UR4 ;  /* 0x0000000206207899 */ /* 0x000fe40008010204 */
[----:B------:R-:W-:Y:S01]  /*124f0*/  SEL R60, R60, RZ, P2 ;  /* 0x000000ff3c3c7207 */ /* 0x000fe20001000000 */
[----:B------:R-:W4:Y:S01]  /*12500*/  LDL.LU.64 R92, [R1+0x250] ;  /* 0x00025000015c7983 */ /* 0x000f220000300a00 */
[----:B------:R-:W-:-:S02]  /*12510*/  IADD3 R84, P3, PT, R124, UR54, RZ ;  /* 0x000000367c547c10 */ /* 0x000fc4000ff7e0ff */
[----:B------:R-:W-:Y:S02]  /*12520*/  ISETP.NE.U32.AND P2, PT, R60, RZ, PT ;  /* 0x000000ff3c00720c */ /* 0x000fe40003f45070 */
[----:B------:R-:W-:Y:S02]  /*12530*/  IADD3.X R85, PT, PT, R125, UR32, RZ, P3, !PT ;  /* 0x000000207d557c10 */ /* 0x000fe40009ffe4ff */
[----:B------:R-:W4:Y:S01]  /*12540*/  LDL.LU.64 R124, [R1+0x208] ;  /* 0x00020800017c7983 */ /* 0x000f220000300a00 */
[----:B------:R-:W-:-:S03]  /*12550*/  VIADD R77, R0, UR10 ;  /* 0x0000000a004d7c36 */ /* 0x000fc60008000000 */
[----:B------:R1:W-:Y:S05]  /*12560*/  STL.64 [R1+0x88], R84 ;  /* 0x0000885401007387 */ /* 0x0003ea0000100a00 */
[----:B------:R-:W-:Y:S01]  /*12570*/  LDGSTS.E [R77+0x20000], desc[UR28][R84.64], P2 ;  /* 0x20000000544d7fae */ /* 0x000fe200091a101c */
[----:B--2---:R-:W-:-:S04]  /*12580*/  IADD3 R60, P3, PT, R164, UR54, RZ ;  /* 0x00000036a43c7c10 */ /* 0x004fc8000ff7e0ff */
[----:B------:R-:W-:-:S05]  /*12590*/  IADD3.X R61, PT, PT, R165, UR32, RZ, P3, !PT ;  /* 0x00000020a53d7c10 */ /* 0x000fca0009ffe4ff */
[----:B------:R2:W-:Y:S04]  /*125a0*/  STL.64 [R1+0xa8], R60 ;  /* 0x0000a83c01007387 */ /* 0x0005e80000100a00 */
[----:B-1----:R-:W4:Y:S04]  /*125b0*/  LDL.LU.64 R84, [R1+0x1d8] ;  /* 0x0001d80001547983 */ /* 0x002f280000300a00 */
[----:B------:R-:W-:Y:S01]  /*125c0*/  LDGSTS.E [R77+0x20400], desc[UR28][R60.64], P2 ;  /* 0x204000003c4d7fae */ /* 0x000fe200091a101c */
[----:B---3--:R-:W-:-:S04]  /*125d0*/  IADD3 R164, P3, PT, R156, UR54, RZ ;  /* 0x000000369ca47c10 */ /* 0x008fc8000ff7e0ff */
[----:B------:R-:W-:Y:S01]  /*125e0*/  IADD3.X R165, PT, PT, R157, UR32, RZ, P3, !PT ;  /* 0x000000209da57c10 */ /* 0x000fe20009ffe4ff */
[----:B--2---:R-:W2:Y:S01]  /*125f0*/  LDL.64 R60, [R1+0x10] ;  /* 0x00001000013c7983 */ /* 0x004ea20000100a00 */
[----:B-----5:R-:W-:-:S03]  /*12600*/  IADD3 R156, P3, PT, R140, UR54, RZ ;  /* 0x000000368c9c7c10 */ /* 0x020fc6000ff7e0ff */
[----:B------:R-:W3:Y:S01]  /*12610*/  LDL.LU.64 R100, [R1+0x8] ;  /* 0x0000080001647983 */ /* 0x000ee20000300a00 */
[----:B------:R-:W-:-:S03]  /*12620*/  IADD3.X R157, PT, PT, R141, UR32, RZ, P3, !PT ;  /* 0x000000208d9d7c10 */ /* 0x000fc60009ffe4ff */
[----:B------:R-:W-:Y:S01]  /*12630*/  LDGSTS.E [R77+0x20800], desc[UR28][R164.64], P2 ;  /* 0x20800000a44d7fae */ /* 0x000fe200091a101c */
[----:B------:R-:W-:-:S03]  /*12640*/  IADD3 R140, P3, PT, R190, UR54, RZ ;  /* 0x00000036be8c7c10 */ /* 0x000fc6000ff7e0ff */
[----:B------:R1:W-:Y:S01]  /*12650*/  STL.64 [R1+0xc8], R164 ;  /* 0x0000c8a401007387 */ /* 0x0003e20000100a00 */
[----:B------:R-:W-:-:S03]  /*12660*/  IADD3.X R141, PT, PT, R191, UR32, RZ, P3, !PT ;  /* 0x00000020bf8d7c10 */ /* 0x000fc60009ffe4ff */
[----:B------:R-:W5:Y:S04]  /*12670*/  LDL.LU.64 R190, [R1] ;  /* 0x0000000001be7983 */ /* 0x000f680000300a00 */
[----:B------:R1:W-:Y:S04]  /*12680*/  STL.64 [R1+0xe8], R156 ;  /* 0x0000e89c01007387 */ /* 0x0003e80000100a00 */
[----:B-1----:R-:W5:Y:S04]  /*12690*/  LDL.LU.64 R164, [R1+0x670] ;  /* 0x0006700001a47983 */ /* 0x002f680000300a00 */
[----:B------:R-:W-:Y:S04]  /*126a0*/  LDGSTS.E [R77+0x20c00], desc[UR28][R156.64], P2 ;  /* 0x20c000009c4d7fae */ /* 0x000fe800091a101c */
[----:B------:R1:W-:Y:S04]  /*126b0*/  LDGSTS.E [R77+0x21000], desc[UR28][R140.64], P2 ;  /* 0x210000008c4d7fae */ /* 0x0003e800091a101c */
[----:B------:R-:W5:Y:S04]  /*126c0*/  LDL.LU.64 R156, [R1+0x668] ;  /* 0x00066800019c7983 */ /* 0x000f680000300a00 */
[----:B------:R1:W-:Y:S02]  /*126d0*/  STL.64 [R1+0x118], R140 ;  /* 0x0001188c01007387 */ /* 0x0003e40000100a00 */
[----:B-1----:R-:W-:-:S04]  /*126e0*/  IADD3 R140, P3, PT, R132, UR54, RZ ;  /* 0x00000036848c7c10 */ /* 0x002fc8000ff7e0ff */
[----:B------:R-:W-:Y:S02]  /*126f0*/  IADD3.X R141, PT, PT, R133, UR32, RZ, P3, !PT ;  /* 0x00000020858d7c10 */ /* 0x000fe40009ffe4ff */
[----:B------:R-:W-:-:S03]  /*12700*/  IADD3 R132, P3, PT, R116, UR54, RZ ;  /* 0x0000003674847c10 */ /* 0x000fc6000ff7e0ff */
[----:B------:R-:W-:Y:S01]  /*12710*/  LDGSTS.E [R77+0x21400], desc[UR28][R140.64], P2 ;  /* 0x214000008c4d7fae */ /* 0x000fe200091a101c */
[----:B------:R-:W-:Y:S02]  /*12720*/  IADD3.X R133, PT, PT, R117, UR32, RZ, P3, !PT ;  /* 0x0000002075857c10 */ /* 0x000fe40009ffe4ff */
[----:B----4-:R-:W-:Y:S01]  /*12730*/  IADD3 R116, P3, PT, R148, UR54, RZ ;  /* 0x0000003694747c10 */ /* 0x010fe2000ff7e0ff */
[----:B------:R1:W-:Y:S03]  /*12740*/  STL.64 [R1+0x138], R140 ;  /* 0x0001388c01007387 */ /* 0x0003e60000100a00 */
[----:B------:R-:W-:Y:S01]  /*12750*/  IADD3.X R117, PT, PT, R149, UR32, RZ, P3, !PT ;  /* 0x0000002095757c10 */ /* 0x000fe20009ffe4ff */
[----:B------:R-:W-:Y:S04]  /*12760*/  LDGSTS.E [R77+0x21800], desc[UR28][R132.64], P2 ;  /* 0x21800000844d7fae */ /* 0x000fe800091a101c */
[----:B------:R-:W4:Y:S04]  /*12770*/  LDL.LU.64 R148, [R1+0x660] ;  /* 0x0006600001947983 */ /* 0x000f280000300a00 */
[----:B-1----:R-:W4:Y:S04]  /*12780*/  LDL.LU.64 R140, [R1+0x658] ;  /* 0x00065800018c7983 */ /* 0x002f280000300a00 */
[----:B------:R1:W-:Y:S04]  /*12790*/  STL.64 [R1+0x168], R132 ;  /* 0x0001688401007387 */ /* 0x0003e80000100a00 */
[----:B------:R1:W-:Y:S04]  /*127a0*/  LDGSTS.E [R77+0x21c00], desc[UR28][R116.64], P2 ;  /* 0x21c00000744d7fae */ /* 0x0003e800091a101c */
[----:B-1----:R-:W4:Y:S04]  /*127b0*/  LDL.LU.64 R132, [R1+0x650] ;  /* 0x0006500001847983 */ /* 0x002f280000300a00 */
[----:B------:R1:W-:Y:S02]  /*127c0*/  STL.64 [R1+0x198], R116 ;  /* 0x0001987401007387 */ /* 0x0003e40000100a00 */
[----:B-1----:R-:W-:-:S04]  /*127d0*/  IADD3 R116, P3, PT, R108, UR54, RZ ;  /* 0x000000366c747c10 */ /* 0x002fc8000ff7e0ff */
[----:B------:R-:W-:Y:S02]  /*127e0*/  IADD3.X R117, PT, PT, R109, UR32, RZ, P3, !PT ;  /* 0x000000206d757c10 */ /* 0x000fe40009ffe4ff */
[----:B------:R-:W-:-:S03]  /*127f0*/  IADD3 R108, P3, PT, R92, UR54, RZ ;  /* 0x000000365c6c7c10 */ /* 0x000fc6000ff7e0ff */
[----:B------:R-:W-:Y:S01]  /*12800*/  LDGSTS.E [R77+0x22000], desc[UR28][R116.64], P2 ;  /* 0x22000000744d7fae */ /* 0x000fe200091a101c */
[----:B------:R-:W-:Y:S02]  /*12810*/  IADD3.X R109, PT, PT, R93, UR32, RZ, P3, !PT ;  /* 0x000000205d6d7c10 */ /* 0x000fe40009ffe4ff */
[----:B------:R-:W-:Y:S01]  /*12820*/  IADD3 R92, P3, PT, R124, UR54, RZ ;  /* 0x000000367c5c7c10 */ /* 0x000fe2000ff7e0ff */
        /* <DEDUP_REMOVED lines=10> */
[----:B------:R-:W-:-:S05]  /*128d0*/  IADD3.X R93, PT, PT, R85, UR32, RZ, P3, !PT ;  /* 0x00000020555d7c10 */ /* 0x000fca0009ffe4ff */
[----:B------:R-:W-:Y:S01]  /*128e0*/  LDGSTS.E [R77+0x22c00], desc[UR28][R92.64], P2 ;  /* 0x22c000005c4d7fae */ /* 0x000fe200091a101c */
[----:B--2---:R-:W-:-:S04]  /*128f0*/  IADD3 R84, P3, PT, R60, UR54, RZ ;  /* 0x000000363c547c10 */ /* 0x004fc8000ff7e0ff */
[----:B------:R-:W-:Y:S02]  /*12900*/  IADD3.X R85, PT, PT, R61, UR32, RZ, P3, !PT ;  /* 0x000000203d557c10 */ /* 0x000fe40009ffe4ff */
[----:B---3--:R-:W-:Y:S01]  /*12910*/  IADD3 R60, P3, PT, R100, UR54, RZ ;  /* 0x00000036643c7c10 */ /* 0x008fe2000ff7e0ff */
[----:B------:R1:W-:Y:S03]  /*12920*/  STL.64 [R1+0x210], R92 ;  /* 0x0002105c01007387 */ /* 0x0003e60000100a00 */
[----:B------:R-:W-:Y:S01]  /*12930*/  IADD3.X R61, PT, PT, R101, UR32, RZ, P3, !PT ;  /* 0x00000020653d7c10 */ /* 0x000fe20009ffe4ff */
[----:B------:R-:W-:Y:S04]  /*12940*/  LDGSTS.E [R77+0x23000], desc[UR28][R84.64], P2 ;  /* 0x23000000544d7fae */ /* 0x000fe800091a101c */
[----:B------:R2:W-:Y:S01]  /*12950*/  LDGSTS.E [R77+0x23400], desc[UR28][R60.64], P2 ;  /* 0x234000003c4d7fae */ /* 0x0005e200091a101c */
[----:B-----5:R-:W-:-:S03]  /*12960*/  IADD3 R76, P3, PT, R190, UR54, RZ ;  /* 0x00000036be4c7c10 */ /* 0x020fc6000ff7e0ff */
[----:B------:R-:W3:Y:S04]  /*12970*/  LDL.LU.64 R100, [R1+0x630] ;  /* 0x0006300001647983 */ /* 0x000ee80000300a00 */
[----:B-1----:R-:W5:Y:S01]  /*12980*/  LDL.LU.64 R92, [R1+0x628] ;  /* 0x00062800015c7983 */ /* 0x002f620000300a00 */
[----:B--2---:R-:W-:Y:S02]  /*12990*/  IADD3.X R77, PT, PT, R191, UR32, RZ, P3, !PT ;  /* 0x00000020bf4d7c10 */ /* 0x004fe40009ffe4ff */
[----:B------:R-:W-:Y:S01]  /*129a0*/  IADD3 R190, P3, PT, R228, UR54, RZ ;  /* 0x00000036e4be7c10 */ /* 0x000fe2000ff7e0ff */
[----:B------:R1:W-:Y:S03]  /*129b0*/  STL.64 [R1+0x230], R84 ;  /* 0x0002305401007387 */ /* 0x0003e60000100a00 */
[----:B------:R-:W-:Y:S01]  /*129c0*/  IADD3.X R191, PT, PT, R229, UR32, RZ, P3, !PT ;  /* 0x00000020e5bf7c10 */ /* 0x000fe20009ffe4ff */
[----:B-1----:R-:W2:Y:S04]  /*129d0*/  LDL.LU.64 R84, [R1+0x620] ;  /* 0x0006200001547983 */ /* 0x002ea80000300a00 */
[----:B------:R1:W-:Y:S02]  /*129e0*/  STL.64 [R1+0x250], R60 ;  /* 0x0002503c01007387 */ /* 0x0003e40000100a00 */
[----:B-1----:R-:W-:-:S04]  /*129f0*/  IADD3 R60, P3, PT, R188, UR54, RZ ;  /* 0x00000036bc3c7c10 */ /* 0x002fc8000ff7e0ff */
[----:B------:R-:W-:Y:S01]  /*12a00*/  IADD3.X R61, PT, PT, R189, UR32, RZ, P3, !PT ;  /* 0x00000020bd3d7c10 */ /* 0x000fe20009ffe4ff */
[----:B------:R-:W-:Y:S01]  /*12a10*/  VIADD R189, R0, UR10 ;  /* 0x0000000a00bd7c36 */ /* 0x000fe20008000000 */
[----:B------:R1:W-:Y:S04]  /*12a20*/  STL.64 [R1+0x280], R76 ;  /* 0x0002804c01007387 */ /* 0x0003e80000100a00 */
[----:B------:R1:W-:Y:S04]  /*12a30*/  STL.64 [R1+0x290], R190 ;  /* 0x000290be01007387 */ /* 0x0003e80000100a00 */
[----:B------:R-:W-:Y:S04]  /*12a40*/  LDGSTS.E [R189+0x23800], desc[UR28][R76.64], P2 ;  /* 0x238000004cbd7fae */ /* 0x000fe800091a101c */
[----:B------:R-:W-:Y:S04]  /*12a50*/  LDGSTS.E [R189+0x23c00], desc[UR28][R190.64], P2 ;  /* 0x23c00000bebd7fae */ /* 0x000fe800091a101c */
[----:B------:R1:W-:Y:S04]  /*12a60*/  LDGSTS.E [R189+0x24000], desc[UR28][R60.64], P2 ;  /* 0x240000003cbd7fae */ /* 0x0003e800091a101c */
[----:B-1----:R-:W2:Y:S04]  /*12a70*/  LDL.LU.64 R76, [R1+0x618] ;  /* 0x00061800014c7983 */ /* 0x002ea80000300a00 */
[----:B------:R-:W2:Y:S04]  /*12a80*/  LDL.LU.64 R190, [R1+0x610] ;  /* 0x0006100001be7983 */ /* 0x000ea80000300a00 */
[----:B------:R1:W-:Y:S02]  /*12a90*/  STL.64 [R1+0x2b0], R60 ;  /* 0x0002b03c01007387 */ /* 0x0003e40000100a00 */
[----:B-1----:R-:W-:-:S04]  /*12aa0*/  IADD3 R60, P3, PT, R182, UR54, RZ ;  /* 0x00000036b63c7c10 */ /* 0x002fc8000ff7e0ff */
[----:B------:R-:W-:Y:S02]  /*12ab0*/  IADD3.X R61, PT, PT, R183, UR32, RZ, P3, !PT ;  /* 0x00000020b73d7c10 */ /* 0x000fe40009ffe4ff */
[----:B------:R-:W-:Y:S01]  /*12ac0*/  IADD3 R228, P3, PT, R176, UR54, RZ ;  /* 0x00000036b0e47c10 */ /* 0x000fe2000ff7e0ff */
[----:B------:R-:W-:Y:S02]  /*12ad0*/  IMAD.MOV.U32 R182, RZ, RZ, R60 ;  /* 0x000000ffffb67224 */ /* 0x000fe400078e003c */
[----:B------:R1:W-:Y:S01]  /*12ae0*/  STL.64 [R1+0x2e8], R60 ;  /* 0x0002e83c01007387 */ /* 0x0003e20000100a00 */
[----:B------:R-:W-:Y:S01]  /*12af0*/  IADD3.X R229, PT, PT, R177, UR32, RZ, P3, !PT ;  /* 0x00000020b1e57c10 */ /* 0x000fe20009ffe4ff */
[----:B------:R-:W-:Y:S01]  /*12b00*/  IMAD.MOV.U32 R183, RZ, RZ, R61 ;  /* 0x000000ffffb77224 */ /* 0x000fe200078e003d */
[----:B-1----:R-:W-:-:S04]  /*12b10*/  IADD3 R60, P3, PT, R170, UR54, RZ ;  /* 0x00000036aa3c7c10 */ /* 0x002fc8000ff7e0ff */
[----:B------:R-:W-:Y:S01]  /*12b20*/  LDGSTS.E [R189+0x24400], desc[UR28][R182.64], P2 ;  /* 0x24400000b6bd7fae */ /* 0x000fe200091a101c */
[----:B------:R-:W-:-:S03]  /*12b30*/  IADD3.X R61, PT, PT, R171, UR32, RZ, P3, !PT ;  /* 0x00000020ab3d7c10 */ /* 0x000fc60009ffe4ff */
[----:B------:R-:W-:Y:S01]  /*12b40*/  STL.64 [R1+0x308], R228 ;  /* 0x000308e401007387 */ /* 0x000fe20000100a00 */
[----:B------:R-:W-:-:S03]  /*12b50*/  IADD3 R176, P3, PT, R162, UR54, RZ ;  /* 0x00000036a2b07c10 */ /* 0x000fc6000ff7e0ff */
[----:B------:R-:W-:Y:S01]  /*12b60*/  LDGSTS.E [R189+0x24800], desc[UR28][R228.64], P2 ;  /* 0x24800000e4bd7fae */ /* 0x000fe200091a101c */
[----:B------:R-:W-:Y:S02]  /*12b70*/  IADD3.X R177, PT, PT, R163, UR32, RZ, P3, !PT ;  /* 0x00000020a3b17c10 */ /* 0x000fe40009ffe4ff */
[----:B------:R-:W-:Y:S01]  /*12b80*/  IADD3 R170, P3, PT, R154, UR54, RZ ;  /* 0x000000369aaa7c10 */ /* 0x000fe2000ff7e0ff */
[----:B------:R1:W-:Y:S03]  /*12b90*/  STL.64 [R1+0x340], R60 ;  /* 0x0003403c01007387 */ /* 0x0003e60000100a00 */
[----:B------:R-:W-:Y:S01]  /*12ba0*/  IADD3.X R171, PT, PT, R155, UR32, RZ, P3, !PT ;  /* 0x000000209bab7c10 */ /* 0x000fe20009ffe4ff */
[----:B------:R1:W-:Y:S04]  /*12bb0*/  LDGSTS.E [R189+0x24c00], desc[UR28][R60.64], P2 ;  /* 0x24c000003cbd7fae */ /* 0x0003e800091a101c */
[----:B------:R-:W-:Y:S04]  /*12bc0*/  STL.64 [R1+0x368], R176 ;  /* 0x000368b001007387 */ /* 0x000fe80000100a00 */
[----:B------:R-:W-:Y:S01]  /*12bd0*/  LDGSTS.E [R189+0x25000], desc[UR28][R176.64], P2 ;  /* 0x25000000b0bd7fae */ /* 0x000fe200091a101c */
[----:B-1----:R-:W-:-:S03]  /*12be0*/  IADD3 R60, P3, PT, R146, UR54, RZ ;  /* 0x00000036923c7c10 */ /* 0x002fc6000ff7e0ff */
[----:B------:R-:W-:Y:S01]  /*12bf0*/  STL.64 [R1+0x380], R170 ;  /* 0x000380aa01007387 */ /* 0x000fe20000100a00 */
[----:B------:R-:W-:-:S03]  /*12c00*/  IADD3.X R61, PT, PT, R147, UR32, RZ, P3, !PT ;  /* 0x00000020933d7c10 */ /* 0x000fc60009ffe4ff */
[----:B------:R-:W-:Y:S04]  /*12c10*/  LDGSTS.E [R189+0x25400], desc[UR28][R170.64], P2 ;  /* 0x25400000aabd7fae */ /* 0x000fe800091a101c */
[----:B------:R1:W-:Y:S04]  /*12c20*/  STL.64 [R1+0x398], R60 ;  /* 0x0003983c01007387 */ /* 0x0003e80000100a00 */
[----:B------:R1:W-:Y:S04]  /*12c30*/  LDGSTS.E [R189+0x25800], desc[UR28][R60.64], P2 ;  /* 0x258000003cbd7fae */ /* 0x0003e800091a101c */
[----:B------:R-:W2:Y:S01]  /*12c40*/  LDL.LU.64 R228, [R1+0x530] ;  /* 0x0005300001e47983 */ /* 0x000ea20000300a00 */
[----:B-1----:R-:W-:-:S04]  /*12c50*/  IADD3 R60, P3, PT, R138, UR54, RZ ;  /* 0x000000368a3c7c10 */ /* 0x002fc8000ff7e0ff */
[----:B------:R-:W-:Y:S02]  /*12c60*/  IADD3.X R61, PT, PT, R139, UR32, RZ, P3, !PT ;  /* 0x000000208b3d7c10 */ /* 0x000fe40009ffe4ff */
[----:B------:R-:W-:-:S03]  /*12c70*/  IADD3 R154, P3, PT, R130, UR54, RZ ;  /* 0x00000036829a7c10 */ /* 0x000fc6000ff7e0ff */
[----:B------:R-:W-:Y:S01]  /*12c80*/  LDGSTS.E [R189+0x25c00], desc[UR28][R60.64], P2 ;  /* 0x25c000003cbd7fae */ /* 0x000fe200091a101c */
[----:B------:R-:W-:-:S03]  /*12c90*/  IADD3.X R155, PT, PT, R131, UR32, RZ, P3, !PT ;  /* 0x00000020839b7c10 */ /* 0x000fc60009ffe4ff */
[----:B------:R1:W-:Y:S04]  /*12ca0*/  STL.64 [R1+0x3b0], R60 ;  /* 0x0003b03c01007387 */ /* 0x0003e80000100a00 */
[----:B------:R-:W-:Y:S01]  /*12cb0*/  STL.64 [R1+0x3c0], R154 ;  /* 0x0003c09a01007387 */ /* 0x000fe20000100a00 */
[----:B------:R-:W-:-:S03]  /*12cc0*/  IADD3 R146, P3, PT, R122, UR54, RZ ;  /* 0x000000367a927c10 */ /* 0x000fc6000ff7e0ff */
[----:B------:R-:W-:Y:S04]  /*12cd0*/  LDGSTS.E [R189+0x26000], desc[UR28][R154.64], P2 ;  /* 0x260000009abd7fae */ /* 0x000fe800091a101c */
[----:B-1----:R-:W3:Y:S01]  /*12ce0*/  LDL.LU.64 R60, [R1+0x528] ;  /* 0x00052800013c7983 */ /* 0x002ee20000300a00 */
[----:B------:R-:W-:Y:S02]  /*12cf0*/  IADD3.X R147, PT, PT, R123, UR32, RZ, P3, !PT ;  /* 0x000000207b937c10 */ /* 0x000fe40009ffe4ff */
[----:B------:R-:W-:-:S03]  /*12d00*/  IADD3 R130, P3, PT, R114, UR54, RZ ;  /* 0x0000003672827c10 */ /* 0x000fc6000ff7e0ff */
[----:B------:R1:W-:Y:S01]  /*12d10*/  LDGSTS.E [R189+0x26400], desc[UR28][R146.64], P2 ;  /* 0x2640000092bd7fae */ /* 0x0003e200091a101c */
[----:B------:R-:W-:Y:S02]  /*12d20*/  IADD3.X R131, PT, PT, R115, UR32, RZ, P3, !PT ;  /* 0x0000002073837c10 */ /* 0x000fe40009ffe4ff */
[----:B------:R-:W-:Y:S01]  /*12d30*/  IADD3 R138, P3, PT, R106, UR54, RZ ;  /* 0x000000366a8a7c10 */ /* 0x000fe2000ff7e0ff */
[----:B------:R1:W-:Y:S03]  /*12d40*/  STL.64 [R1+0x3d0], R146 ;  /* 0x0003d09201007387 */ /* 0x0003e60000100a00 */
[----:B------:R-:W-:Y:S01]  /*12d50*/  IADD3.X R139, PT, PT, R107, UR32, RZ, P3, !PT ;  /* 0x000000206b8b7c10 */ /* 0x000fe20009ffe4ff */
[----:B------:R-:W4:Y:S04]  /*12d60*/  LDL.LU.64 R122, [R1+0x510] ;  /* 0x00051000017a7983 */ /* 0x000f280000300a00 */
[----:B------:R1:W-:Y:S02]  /*12d70*/  STL.64 [R1+0x3e0], R130 ;  /* 0x0003e08201007387 */ /* 0x0003e40000100a00 */
[----:B-1----:R-:W-:-:S02]  /*12d80*/  IADD3 R146, P3, PT, R98, UR54, RZ ;  /* 0x0000003662927c10 */ /* 0x002fc4000ff7e0ff */
[----:B------:R-:W-:Y:S02]  /*12d90*/  LDGSTS.E [R189+0x26800], desc[UR28][R130.64], P2 ;  /* 0x2680000082bd7fae */ /* 0x000fe400091a101c */
[----:B------:R-:W-:Y:S02]  /*12da0*/  IADD3.X R147, PT, PT, R99, UR32, RZ, P3, !PT ;  /* 0x0000002063937c10 */ /* 0x000fe40009ffe4ff */
[----:B------:R1:W-:Y:S01]  /*12db0*/  STL.64 [R1+0x3f0], R138 ;  /* 0x0003f08a01007387 */ /* 0x0003e20000100a00 */
[----:B------:R-:W-:-:S03]  /*12dc0*/  IADD3 R114, P3, PT, R90, UR54, RZ ;  /* 0x000000365a727c10 */ /* 0x000fc6000ff7e0ff */
[----:B------:R-:W-:Y:S04]  /*12dd0*/  LDGSTS.E [R189+0x26c00], desc[UR28][R138.64], P2 ;  /* 0x26c000008abd7fae */ /* 0x000fe800091a101c */
[----:B------:R-:W5:Y:S04]  /*12de0*/  LDL.LU.64 R130, [R1+0x4f8] ;  /* 0x0004f80001827983 */ /* 0x000f680000300a00 */
[----:B------:R1:W-:Y:S04]  /*12df0*/  STL.64 [R1+0x3f8], R146 ;  /* 0x0003f89201007387 */ /* 0x0003e80000100a00 */
[----:B-1----:R-:W5:Y:S01]  /*12e00*/  LDL.LU.64 R138, [R1+0x4e0] ;  /* 0x0004e000018a7983 */ /* 0x002f620000300a00 */
[----:B------:R-:W-:-:S02]  /*12e10*/  IADD3.X R115, PT, PT, R91, UR32, RZ, P3, !PT ;  /* 0x000000205b737c10 */ /* 0x000fc40009ffe4ff */
[----:B------:R-:W-:Y:S01]  /*12e20*/  IADD3 R106, P3, PT, R82, UR54, RZ ;  /* 0x00000036526a7c10 */ /* 0x000fe2000ff7e0ff */
[----:B------:R-:W-:Y:S03]  /*12e30*/  LDGSTS.E [R189+0x27000], desc[UR28][R146.64], P2 ;  /* 0x2700000092bd7fae */ /* 0x000fe600091a101c */
[----:B------:R-:W-:Y:S01]  /*12e40*/  IADD3.X R107, PT, PT, R83, UR32, RZ, P3, !PT ;  /* 0x00000020536b7c10 */ /* 0x000fe20009ffe4ff */
[----:B------:R4:W-:Y:S01]  /*12e50*/  LDGSTS.E [R189+0x27400], desc[UR28][R114.64], P2 ;  /* 0x2740000072bd7fae */ /* 0x0009e200091a101c */
[----:B------:R-:W-:-:S03]  /*12e60*/  IADD3 R98, P3, PT, R74, UR54, RZ ;  /* 0x000000364a627c10 */ /* 0x000fc6000ff7e0ff */
[----:B------:R5:W-:Y:S04]  /*12e70*/  LDGSTS.E [R189+0x27800], desc[UR28][R106.64], P2 ;  /* 0x278000006abd7fae */ /* 0x000be800091a101c */
[----:B------:R-:W5:Y:S04]  /*12e80*/  LDL.LU.64 R146, [R1+0x2c0] ;  /* 0x0002c00001927983 */ /* 0x000f680000300a00 */
[----:B------:R-:W5:Y:S01]  /*12e90*/  LDL.LU.64 R154, [R1+0x2a8] ;  /* 0x0002a800019a7983 */ /* 0x000f620000300a00 */
[----:B------:R-:W-:-:S03]  /*12ea0*/  IADD3.X R99, PT, PT, R75, UR32, RZ, P3, !PT ;  /* 0x000000204b637c10 */ /* 0x000fc60009ffe4ff */
[----:B------:R4:W-:Y:S04]  /*12eb0*/  STL.64 [R1+0x400], R114 ;  /* 0x0004007201007387 */ /* 0x0009e80000100a00 */
[----:B------:R5:W-:Y:S04]  /*12ec0*/  STL.64 [R1+0x408], R106 ;  /* 0x0004086a01007387 */ /* 0x000be80000100a00 */
[----:B------:R-:W5:Y:S04]  /*12ed0*/  LDL.LU.64 R162, [R1+0x298] ;  /* 0x0002980001a27983 */ /* 0x000f680000300a00 */
[----:B------:R1:W-:Y:S04]  /*12ee0*/  STL.64 [R1+0x410], R98 ;  /* 0x0004106201007387 */ /* 0x0003e80000100a00 */
[----:B------:R-:W5:Y:S04]  /*12ef0*/  LDL.LU.64 R170, [R1+0x288] ;  /* 0x0002880001aa7983 */ /* 0x000f680000300a00 */
[----:B------:R-:W5:Y:S04]  /*12f00*/  LDL.LU.64 R176, [R1+0x278] ;  /* 0x0002780001b07983 */ /* 0x000f680000300a00 */
[----:B------:R1:W-:Y:S04]  /*12f10*/  LDGSTS.E [R189+0x27c00], desc[UR28][R98.64], P2 ;  /* 0x27c0000062bd7fae */ /* 0x0003e800091a101c */
[----:B------:R-:W5:Y:S01]  /*12f20*/  LDL.LU.64 R188, [R1+0x260] ;  /* 0x0002600001bc7983 */ /* 0x000f620000300a00 */
[----:B--2---:R-:W-:-:S04]  /*12f30*/  IADD3 R90, P3, PT, R228, UR54, RZ ;  /* 0x00000036e45a7c10 */ /* 0x004fc8000ff7e0ff */
[----:B------:R-:W-:Y:S02]  /*12f40*/  IADD3.X R91, PT, PT, R229, UR32, RZ, P3, !PT ;  /* 0x00000020e55b7c10 */ /* 0x000fe40009ffe4ff */
[----:B------:R-:W2:Y:S04]  /*12f50*/  LDL.LU.64 R228, [R1+0x228] ;  /* 0x0002280001e47983 */ /* 0x000ea80000300a00 */
[----:B------:R-:W-:Y:S01]  /*12f60*/  LDGSTS.E [R69+0x20100], desc[UR28][R90.64], P2 ;  /* 0x201000005a457fae */ /* 0x000fe200091a101c */
[----:B---3--:R-:W-:-:S04]  /*12f70*/  IADD3 R182, P3, PT, R60, UR54, RZ ;  /* 0x000000363cb67c10 */ /* 0x008fc8000ff7e0ff */
[----:B------:R-:W-:Y:S02]  /*12f80*/  IADD3.X R183, PT, PT, R61, UR32, RZ, P3, !PT ;  /* 0x000000203db77c10 */ /* 0x000fe40009ffe4ff */
[----:B------:R-:W3:Y:S04]  /*12f90*/  LDL.LU.64 R60, [R1+0x1d0] ;  /* 0x0001d000013c7983 */ /* 0x000ee80000300a00 */
[----:B------:R-:W-:Y:S01]  /*12fa0*/  LDGSTS.E [R69+0x20500], desc[UR28][R182.64], P2 ;  /* 0x20500000b6457fae */ /* 0x000fe200091a101c */
[----:B----4-:R-:W-:-:S04]  /*12fb0*/  IADD3 R114, P3, PT, R122, UR54, RZ ;  /* 0x000000367a727c10 */ /* 0x010fc8000ff7e0ff */
[----:B------:R-:W-:-:S05]  /*12fc0*/  IADD3.X R115, PT, PT, R123, UR32, RZ, P3, !PT ;  /* 0x000000207b737c10 */ /* 0x000fca0009ffe4ff */
[----:B------:R-:W-:Y:S01]  /*12fd0*/  LDGSTS.E [R69+0x20900], desc[UR28][R114.64], P2 ;  /* 0x2090000072457fae */ /* 0x000fe200091a101c */
[----:B-----5:R-:W-:-:S04]  /*12fe0*/  IADD3 R106, P3, PT, R130, UR54, RZ ;  /* 0x00000036826a7c10 */ /* 0x020fc8000ff7e0ff */
[----:B------:R-:W-:Y:S02]  /*12ff0*/  IADD3.X R107, PT, PT, R131, UR32, RZ, P3, !PT ;  /* 0x00000020836b7c10 */ /* 0x000fe40009ffe4ff */
[----:B------:R-:W-:-:S03]  /*13000*/  IADD3 R74, P3, PT, R138, UR54, RZ ;  /* 0x000000368a4a7c10 */ /* 0x000fc6000ff7e0ff */
[----:B------:R-:W-:Y:S01]  /*13010*/  LDGSTS.E [R69+0x20d00], desc[UR28][R106.64], P2 ;  /* 0x20d000006a457fae */ /* 0x000fe200091a101c */
[----:B------:R-:W-:Y:S02]  /*13020*/  IADD3.X R75, PT, PT, R139, UR32, RZ, P3, !PT ;  /* 0x000000208b4b7c10 */ /* 0x000fe40009ffe4ff */
[----:B-1----:R-:W-:-:S03]  /*13030*/  IADD3 R98, P3, PT, R146, UR54, RZ ;  /* 0x0000003692627c10 */ /* 0x002fc6000ff7e0ff */
[----:B------:R1:W-:Y:S01]  /*13040*/  LDGSTS.E [R69+0x21100], desc[UR28][R74.64], P2 ;  /* 0x211000004a457fae */ /* 0x0003e200091a101c */
[----:B------:R-:W-:Y:S02]  /*13050*/  IADD3.X R99, PT, PT, R147, UR32, RZ, P3, !PT ;  /* 0x0000002093637c10 */ /* 0x000fe40009ffe4ff */
[----:B------:R-:W-:Y:S01]  /*13060*/  IADD3 R82, P3, PT, R154, UR54, RZ ;  /* 0x000000369a527c10 */ /* 0x000fe2000ff7e0ff */
[----:B------:R1:W-:Y:S03]  /*13070*/  STL.64 [R1+0xc0], R74 ;  /* 0x0000c04a01007387 */ /* 0x0003e60000100a00 */
[----:B------:R-:W-:Y:S01]  /*13080*/  IADD3.X R83, PT, PT, R155, UR32, RZ, P3, !PT ;  /* 0x000000209b537c10 */ /* 0x000fe20009ffe4ff */
[----:B------:R4:W-:Y:S04]  /*13090*/  STL.64 [R1+0xe0], R98 ;  /* 0x0000e06201007387 */ /* 0x0009e80000100a00 */
[----:B------:R4:W-:Y:S01]  /*130a0*/  LDGSTS.E [R69+0x21500], desc[UR28][R98.64], P2 ;  /* 0x2150000062457fae */ /* 0x0009e200091a101c */
[----:B-1----:R-:W-:-:S03]  /*130b0*/  IADD3 R74, P3, PT, R162, UR54, RZ ;  /* 0x00000036a24a7c10 */ /* 0x002fc6000ff7e0ff */
[----:B------:R1:W-:Y:S01]  /*130c0*/  STL.64 [R1+0x100], R82 ;  /* 0x0001005201007387 */ /* 0x0003e20000100a00 */
[----:B------:R-:W-:-:S03]  /*130d0*/  IADD3.X R75, PT, PT, R163, UR32, RZ, P3, !PT ;  /* 0x00000020a34b7c10 */ /* 0x000fc60009ffe4ff */
[----:B------:R1:W-:Y:S01]  /*130e0*/  LDGSTS.E [R69+0x21900], desc[UR28][R82.64], P2 ;  /* 0x2190000052457fae */ /* 0x0003e200091a101c */
[----:B----4-:R-:W-:-:S03]  /*130f0*/  IADD3 R98, P3, PT, R170, UR54, RZ ;  /* 0x00000036aa627c10 */ /* 0x010fc6000ff7e0ff */
[----:B------:R4:W-:Y:S01]  /*13100*/  STL.64 [R1+0x120], R74 ;  /* 0x0001204a01007387 */ /* 0x0009e20000100a00 */
[----:B------:R-:W-:-:S03]  /*13110*/  IADD3.X R99, PT, PT, R171, UR32, RZ, P3, !PT ;  /* 0x00000020ab637c10 */ /* 0x000fc60009ffe4ff */
[----:B------:R4:W-:Y:S01]  /*13120*/  LDGSTS.E [R69+0x21d00], desc[UR28][R74.64], P2 ;  /* 0x21d000004a457fae */ /* 0x0009e200091a101c */
[----:B-1----:R-:W-:-:S03]  /*13130*/  IADD3 R82, P3, PT, R176, UR54, RZ ;  /* 0x00000036b0527c10 */ /* 0x002fc6000ff7e0ff */
[----:B------:R-:W-:Y:S01]  /*13140*/  STL.64 [R1+0x148], R98 ;  /* 0x0001486201007387 */ /* 0x000fe20000100a00 */
[----:B------:R-:W-:-:S03]  /*13150*/  IADD3.X R83, PT, PT, R177, UR32, RZ, P3, !PT ;  /* 0x00000020b1537c10 */ /* 0x000fc60009ffe4ff */
[----:B------:R-:W-:Y:S01]  /*13160*/  LDGSTS.E [R69+0x22100], desc[UR28][R98.64], P2 ;  /* 0x2210000062457fae */ /* 0x000fe200091a101c */
[----:B----4-:R-:W-:-:S03]  /*13170*/  IADD3 R74, P3, PT, R188, UR54, RZ ;  /* 0x00000036bc4a7c10 */ /* 0x010fc6000ff7e0ff */
[----:B------:R2:W-:Y:S01]  /*13180*/  STL.64 [R1+0x160], R82 ;  /* 0x0001605201007387 */ /* 0x0005e20000100a00 */
[----:B------:R-:W-:-:S03]  /*13190*/  IADD3.X R75, PT, PT, R189, UR32, RZ, P3, !PT ;  /* 0x00000020bd4b7c10 */ /* 0x000fc60009ffe4ff */
[----:B------:R2:W-:Y:S04]  /*131a0*/  LDGSTS.E [R69+0x22500], desc[UR28][R82.64], P2 ;  /* 0x2250000052457fae */ /* 0x0005e800091a101c */
[----:B------:R3:W-:Y:S04]  /*131b0*/  STL.64 [R1+0x178], R74 ;  /* 0x0001784a01007387 */ /* 0x0007e80000100a00 */
[----:B------:R3:W-:Y:S01]  /*131c0*/  LDGSTS.E [R69+0x22900], desc[UR28][R74.64], P2 ;  /* 0x229000004a457fae */ /* 0x0007e200091a101c */
[----:B--2---:R-:W-:-:S04]  /*131d0*/  IADD3 R82, P3, PT, R228, UR54, RZ ;  /* 0x00000036e4527c10 */ /* 0x004fc8000ff7e0ff */
[----:B------:R-:W-:-:S05]  /*131e0*/  IADD3.X R83, PT, PT, R229, UR32, RZ, P3, !PT ;  /* 0x00000020e5537c10 */ /* 0x000fca0009ffe4ff */
[----:B------:R1:W-:Y:S04]  /*131f0*/  STL.64 [R1+0x1a0], R82 ;  /* 0x0001a05201007387 */ /* 0x0003e80000100a00 */
[----:B------:R1:W-:Y:S01]  /*13200*/  LDGSTS.E [R69+0x22d00], desc[UR28][R82.64], P2 ;  /* 0x22d0000052457fae */ /* 0x0003e200091a101c */
[----:B---3--:R-:W-:-:S04]  /*13210*/  IADD3 R74, P3, PT, R60, UR54, RZ ;  /* 0x000000363c4a7c10 */ /* 0x008fc8000ff7e0ff */
[----:B------:R-:W-:Y:S02]  /*13220*/  IADD3.X R75, PT, PT, R61, UR32, RZ, P3, !PT ;  /* 0x000000203d4b7c10 */ /* 0x000fe40009ffe4ff */
[----:B------:R-:W-:-:S03]  /*13230*/  IADD3 R60, P3, PT, R226, UR54, RZ ;  /* 0x00000036e23c7c10 */ /* 0x000fc6000ff7e0ff */
[----:B------:R2:W-:Y:S01]  /*13240*/  LDGSTS.E [R69+0x23100], desc[UR28][R74.64], P2 ;  /* 0x231000004a457fae */ /* 0x0005e200091a101c */
[----:B------:R-:W-:Y:S02]  /*13250*/  IADD3.X R61, PT, PT, R227, UR32, RZ, P3, !PT ;  /* 0x00000020e33d7c10 */ /* 0x000fe40009ffe4ff */
[----:B-1----:R-:W-:Y:S01]  /*13260*/  IADD3 R82, P3, PT, R222, UR54, RZ ;  /* 0x00000036de527c10 */ /* 0x002fe2000ff7e0ff */
[----:B------:R2:W-:Y:S03]  /*13270*/  STL.64 [R1+0x1b8], R74 ;  /* 0x0001b84a01007387 */ /* 0x0005e60000100a00 */
[----:B------:R-:W-:Y:S01]  /*13280*/  IADD3.X R83, PT, PT, R223, UR32, RZ, P3, !PT ;  /* 0x00000020df537c10 */ /* 0x000fe20009ffe4ff */
[----:B------:R1:W-:Y:S04]  /*13290*/  STL.64 [R1+0x1d0], R60 ;  /* 0x0001d03c01007387 */ /* 0x0003e80000100a00 */
[----:B------:R1:W-:Y:S01]  /*132a0*/  LDGSTS.E [R69+0x23500], desc[UR28][R60.64], P2 ;  /* 0x235000003c457fae */ /* 0x0003e200091a101c */
[----:B--2---:R-:W-:-:S03]  /*132b0*/  IADD3 R74, P3, PT, R230, UR54, RZ ;  /* 0x00000036e64a7c10 */ /* 0x004fc6000ff7e0ff */
[----:B------:R2:W-:Y:S01]  /*132c0*/  STL.64 [R1+0x1f8], R82 ;  /* 0x0001f85201007387 */ /* 0x0005e20000100a00 */
[----:B------:R-:W-:-:S03]  /*132d0*/  IADD3.X R75, PT, PT, R231, UR32, RZ, P3, !PT ;  /* 0x00000020e74b7c10 */ /* 0x000fc60009ffe4ff */
[----:B------:R2:W-:Y:S01]  /*132e0*/  LDGSTS.E [R69+0x23900], desc[UR28][R82.64], P2 ;  /* 0x2390000052457fae */ /* 0x0005e200091a101c */
[----:B-1----:R-:W-:-:S03]  /*132f0*/  IADD3 R60, P3, PT, R186, UR54, RZ ;  /* 0x00000036ba3c7c10 */ /* 0x002fc6000ff7e0ff */
[----:B------:R1:W-:Y:S01]  /*13300*/  STL.64 [R1+0x218], R74 ;  /* 0x0002184a01007387 */ /* 0x0003e20000100a00 */
[----:B------:R-:W-:-:S03]  /*13310*/  IADD3.X R61, PT, PT, R187, UR32, RZ, P3, !PT ;  /* 0x00000020bb3d7c10 */ /* 0x000fc60009ffe4ff */
        /* <DEDUP_REMOVED lines=22> */
[----:B------:R-:W-:Y:S01]  /*13480*/  STL.64 [R1+0x2e0], R74 ;  /* 0x0002e04a01007387 */ /* 0x000fe20000100a00 */
[----:B------:R-:W-:-:S03]  /*13490*/  IADD3.X R61, PT, PT, R145, UR32, RZ, P3, !PT ;  /* 0x00000020913d7c10 */ /* 0x000fc60009ffe4ff */
[----:B------:R-:W-:Y:S01]  /*134a0*/  LDGSTS.E [R69+0x25500], desc[UR28][R74.64], P2 ;  /* 0x255000004a457fae */ /* 0x000fe200091a101c */
[----:B--2---:R-:W-:-:S03]  /*134b0*/  IADD3 R82, P3, PT, R136, UR54, RZ ;  /* 0x0000003688527c10 */ /* 0x004fc6000ff7e0ff */
[----:B------:R1:W-:Y:S01]  /*134c0*/  STL.64 [R1+0x300], R60 ;  /* 0x0003003c01007387 */ /* 0x0003e20000100a00 */
[----:B------:R-:W-:-:S03]  /*134d0*/  IADD3.X R83, PT, PT, R137, UR32, RZ, P3, !PT ;  /* 0x0000002089537c10 */ /* 0x000fc60009ffe4ff */
[----:B------:R1:W-:Y:S04]  /*134e0*/  LDGSTS.E [R69+0x25900], desc[UR28][R60.64], P2 ;  /* 0x259000003c457fae */ /* 0x0003e800091a101c */
[----:B------:R-:W2:Y:S01]  /*134f0*/  LDL.LU.64 R188, [R1+0x5a0] ;  /* 0x0005a00001bc7983 */ /* 0x000ea20000300a00 */
[----:B-1----:R-:W-:-:S03]  /*13500*/  IADD3 R60, P3, PT, R128, UR54, RZ ;  /* 0x00000036803c7c10 */ /* 0x002fc6000ff7e0ff */
[----:B------:R1:W-:Y:S01]  /*13510*/  LDGSTS.E [R69+0x25d00], desc[UR28][R82.64], P2 ;  /* 0x25d0000052457fae */ /* 0x0003e200091a101c */
[----:B------:R-:W-:Y:S02]  /*13520*/  IADD3.X R61, PT, PT, R129, UR32, RZ, P3, !PT ;  /* 0x00000020813d7c10 */ /* 0x000fe40009ffe4ff */
[----:B------:R-:W-:Y:S01]  /*13530*/  IADD3 R74, P3, PT, R120, UR54, RZ ;  /* 0x00000036784a7c10 */ /* 0x000fe2000ff7e0ff */
[----:B------:R-:W-:Y:S03]  /*13540*/  STL.64 [R1+0x330], R82 ;  /* 0x0003305201007387 */ /* 0x000fe60000100a00 */
[----:B------:R-:W-:Y:S01]  /*13550*/  IADD3.X R75, PT, PT, R121, UR32, RZ, P3, !PT ;  /* 0x00000020794b7c10 */ /* 0x000fe20009ffe4ff */
[----:B------:R3:W-:Y:S04]  /*13560*/  STL.64 [R1+0x358], R60 ;  /* 0x0003583c01007387 */ /* 0x0007e80000100a00 */
[----:B------:R-:W-:Y:S01]  /*13570*/  LDGSTS.E [R69+0x26100], desc[UR28][R60.64], P2 ;  /* 0x261000003c457fae */ /* 0x000fe200091a101c */
[----:B------:R-:W-:-:S03]  /*13580*/  IADD3 R120, P3, PT, R112, UR54, RZ ;  /* 0x0000003670787c10 */ /* 0x000fc6000ff7e0ff */
[----:B------:R4:W-:Y:S04]  /*13590*/  LDGSTS.E [R69+0x26500], desc[UR28][R74.64], P2 ;  /* 0x265000004a457fae */ /* 0x0009e800091a101c */
[----:B---3--:R-:W3:Y:S04]  /*135a0*/  LDL.LU.64 R60, [R1+0x590] ;  /* 0x00059000013c7983 */ /* 0x008ee80000300a00 */
[----:B------:R4:W-:Y:S04]  /*135b0*/  STL.64 [R1+0x378], R74 ;  /* 0x0003784a01007387 */ /* 0x0009e80000100a00 */
[----:B------:R-:W5:Y:S01]  /*135c0*/  LDL.LU.64 R228, [R1+0x580] ;  /* 0x0005800001e47983 */ /* 0x000f620000300a00 */
[----:B------:R-:W-:-:S02]  /*135d0*/  IADD3.X R121, PT, PT, R113, UR32, RZ, P3, !PT ;  /* 0x0000002071797c10 */ /* 0x000fc40009ffe4ff */
[----:B-1----:R-:W-:Y:S01]  /*135e0*/  IADD3 R82, P3, PT, R104, UR54, RZ ;  /* 0x0000003668527c10 */ /* 0x002fe2000ff7e0ff */
[----:B------:R-:W5:Y:S03]  /*135f0*/  LDL.LU.64 R98, [R1+0x570] ;  /* 0x0005700001627983 */ /* 0x000f660000300a00 */
[----:B------:R-:W-:Y:S01]  /*13600*/  IADD3.X R83, PT, PT, R105, UR32, RZ, P3, !PT ;  /* 0x0000002069537c10 */ /* 0x000fe20009ffe4ff */
[----:B------:R-:W-:Y:S01]  /*13610*/  LDGSTS.E [R69+0x26900], desc[UR28][R120.64], P2 ;  /* 0x2690000078457fae */ /* 0x000fe200091a101c */
[----:B----4-:R-:W-:-:S03]  /*13620*/  IADD3 R74, P3, PT, R96, UR54, RZ ;  /* 0x00000036604a7c10 */ /* 0x010fc6000ff7e0ff */
[----:B------:R-:W-:Y:S01]  /*13630*/  STL.64 [R1+0x390], R120 ;  /* 0x0003907801007387 */ /* 0x000fe20000100a00 */
[----:B------:R-:W-:Y:S02]  /*13640*/  IADD3.X R75, PT, PT, R97, UR32, RZ, P3, !PT ;  /* 0x00000020614b7c10 */ /* 0x000fe40009ffe4ff */
[----:B------:R-:W-:Y:S01]  /*13650*/  IADD3 R96, P3, PT, R88, UR54, RZ ;  /* 0x0000003658607c10 */ /* 0x000fe2000ff7e0ff */
[----:B------:R1:W-:Y:S04]  /*13660*/  STL.64 [R1+0x3a8], R82 ;  /* 0x0003a85201007387 */ /* 0x0003e80000100a00 */
[----:B------:R-:W4:Y:S01]  /*13670*/  LDL.LU.64 R122, [R1+0x568] ;  /* 0x00056800017a7983 */ /* 0x000f220000300a00 */
[----:B------:R-:W-:-:S03]  /*13680*/  IADD3.X R97, PT, PT, R89, UR32, RZ, P3, !PT ;  /* 0x0000002059617c10 */ /* 0x000fc60009ffe4ff */
[----:B------:R1:W-:Y:S04]  /*13690*/  LDGSTS.E [R69+0x26d00], desc[UR28][R82.64], P2 ;  /* 0x26d0000052457fae */ /* 0x0003e800091a101c */
[----:B------:R1:W-:Y:S04]  /*136a0*/  STL.64 [R1+0x3b8], R74 ;  /* 0x0003b84a01007387 */ /* 0x0003e80000100a00 */
[----:B------:R-:W4:Y:S01]  /*136b0*/  LDL.LU.64 R130, [R1+0x558] ;  /* 0x0005580001827983 */ /* 0x000f220000300a00 */
[----:B-1----:R-:W-:-:S03]  /*136c0*/  IADD3 R82, P3, PT, R80, UR54, RZ ;  /* 0x0000003650527c10 */ /* 0x002fc6000ff7e0ff */
[----:B------:R1:W-:Y:S01]  /*136d0*/  LDGSTS.E [R69+0x27100], desc[UR28][R74.64], P2 ;  /* 0x271000004a457fae */ /* 0x0003e200091a101c */
[----:B------:R-:W-:-:S03]  /*136e0*/  IADD3.X R83, PT, PT, R81, UR32, RZ, P3, !PT ;  /* 0x0000002051537c10 */ /* 0x000fc60009ffe4ff */
[----:B------:R-:W4:Y:S04]  /*136f0*/  LDL.LU.64 R138, [R1+0x548] ;  /* 0x00054800018a7983 */ /* 0x000f280000300a00 */
[----:B------:R-:W4:Y:S01]  /*13700*/  LDL.LU.64 R146, [R1+0x538] ;  /* 0x0005380001927983 */ /* 0x000f220000300a00 */
[----:B-1----:R-:W-:-:S03]  /*13710*/  IADD3 R74, P3, PT, R72, UR54, RZ ;  /* 0x00000036484a7c10 */ /* 0x002fc6000ff7e0ff */
[----:B------:R-:W-:Y:S01]  /*13720*/  STL.64 [R1+0x3c8], R96 ;  /* 0x0003c86001007387 */ /* 0x000fe20000100a00 */
[----:B------:R-:W-:-:S03]  /*13730*/  IADD3.X R75, PT, PT, R73, UR32, RZ, P3, !PT ;  /* 0x00000020494b7c10 */ /* 0x000fc60009ffe4ff */
[----:B------:R-:W-:Y:S04]  /*13740*/  STL.64 [R1+0x3d8], R82 ;  /* 0x0003d85201007387 */ /* 0x000fe80000100a00 */
[----:B------:R-:W-:Y:S04]  /*13750*/  STL.64 [R1+0x3e8], R74 ;  /* 0x0003e84a01007387 */ /* 0x000fe80000100a00 */
[----:B------:R-:W4:Y:S04]  /*13760*/  LDL.LU.64 R154, [R1+0x520] ;  /* 0x00052000019a7983 */ /* 0x000f280000300a00 */
[----:B------:R-:W4:Y:S04]  /*13770*/  LDL.LU.64 R162, [R1+0x508] ;  /* 0x0005080001a27983 */ /* 0x000f280000300a00 */
[----:B------:R-:W4:Y:S04]  /*13780*/  LDL.LU.64 R170, [R1+0x4f0] ;  /* 0x0004f00001aa7983 */ /* 0x000f280000300a00 */
[----:B------:R-:W4:Y:S04]  /*13790*/  LDL.LU.64 R176, [R1+0x4d8] ;  /* 0x0004d80001b07983 */ /* 0x000f280000300a00 */
[----:B------:R-:W-:Y:S04]  /*137a0*/  LDGSTS.E [R69+0x27500], desc[UR28][R96.64], P2 ;  /* 0x2750000060457fae */ /* 0x000fe800091a101c */
[----:B------:R-:W-:Y:S04]  /*137b0*/  LDGSTS.E [R69+0x27900], desc[UR28][R82.64], P2 ;  /* 0x2790000052457fae */ /* 0x000fe800091a101c */
[----:B------:R1:W-:Y:S01]  /*137c0*/  LDGSTS.E [R69+0x27d00], desc[UR28][R74.64], P2 ;  /* 0x27d000004a457fae */ /* 0x0003e200091a101c */
[----:B--2---:R-:W-:-:S04]  /*137d0*/  IADD3 R226, P3, PT, R188, UR54, RZ ;  /* 0x00000036bce27c10 */ /* 0x004fc8000ff7e0ff */
[----:B------:R-:W-:Y:S02]  /*137e0*/  IADD3.X R227, PT, PT, R189, UR32, RZ, P3, !PT ;  /* 0x00000020bde37c10 */ /* 0x000fe40009ffe4ff */
[----:B------:R-:W2:Y:S04]  /*137f0*/  LDL.LU.64 R188, [R1+0x270] ;  /* 0x0002700001bc7983 */ /* 0x000ea80000300a00 */
[----:B------:R-:W-:Y:S01]  /*13800*/  LDGSTS.E [R68+0x20200], desc[UR28][R226.64], P2 ;  /* 0x20200000e2447fae */ /* 0x000fe200091a101c */
[----:B---3--:R-:W-:-:S04]  /*13810*/  IADD3 R230, P3, PT, R60, UR54, RZ ;  /* 0x000000363ce67c10 */ /* 0x008fc8000ff7e0ff */
[----:B------:R-:W-:Y:S02]  /*13820*/  IADD3.X R231, PT, PT, R61, UR32, RZ, P3, !PT ;  /* 0x000000203de77c10 */ /* 0x000fe40009ffe4ff */
[----:B-----5:R-:W-:-:S03]  /*13830*/  IADD3 R60, P3, PT, R228, UR54, RZ ;  /* 0x00000036e43c7c10 */ /* 0x020fc6000ff7e0ff */
[----:B------:R-:W-:Y:S01]  /*13840*/  LDGSTS.E [R68+0x20600], desc[UR28][R230.64], P2 ;  /* 0x20600000e6447fae */ /* 0x000fe200091a101c */
[----:B------:R-:W-:-:S03]  /*13850*/  IADD3.X R61, PT, PT, R229, UR32, RZ, P3, !PT ;  /* 0x00000020e53d7c10 */ /* 0x000fc60009ffe4ff */
[----:B------:R-:W3:Y:S04]  /*13860*/  LDL.LU.64 R228, [R1+0x220] ;  /* 0x0002200001e47983 */ /* 0x000ee80000300a00 */
[----:B------:R5:W-:Y:S04]  /*13870*/  STL.64 [R1+0x8], R60 ;  /* 0x0000083c01007387 */ /* 0x000be80000100a00 */
[----:B------:R-:W-:Y:S04]  /*13880*/  LDGSTS.E [R68+0x20a00], desc[UR28][R60.64], P2 ;  /* 0x20a000003c447fae */ /* 0x000fe800091a101c */
[----:B-----5:R-:W5:Y:S01]  /*13890*/  LDL.LU.64 R60, [R1+0x190] ;  /* 0x00019000013c7983 */ /* 0x020f620000300a00 */
[----:B------:R-:W-:-:S04]  /*138a0*/  IADD3 R104, P3, PT, R98, UR54, RZ ;  /* 0x0000003662687c10 */ /* 0x000fc8000ff7e0ff */
[----:B------:R-:W-:Y:S02]  /*138b0*/  IADD3.X R105, PT, PT, R99, UR32, RZ, P3, !PT ;  /* 0x0000002063697c10 */ /* 0x000fe40009ffe4ff */
[----:B----4-:R-:W-:-:S03]  /*138c0*/  IADD3 R72, P3, PT, R122, UR54, RZ ;  /* 0x000000367a487c10 */ /* 0x010fc6000ff7e0ff */
[----:B------:R-:W-:Y:S01]  /*138d0*/  LDGSTS.E [R68+0x20e00], desc[UR28][R104.64], P2 ;  /* 0x20e0000068447fae */ /* 0x000fe200091a101c */
        /* <DEDUP_REMOVED lines=9> */
[----:B----4-:R-:W-:-:S03]  /*13970*/  IADD3 R72, P3, PT, R146, UR54, RZ ;  /* 0x0000003692487c10 */ /* 0x010fc6000ff7e0ff */
[----:B------:R4:W-:Y:S01]  /*13980*/  STL.64 [R1+0xb8], R74 ;  /* 0x0000b84a01007387 */ /* 0x0009e20000100a00 */
[----:B------:R-:W-:-:S03]  /*13990*/  IADD3.X R73, PT, PT, R147, UR32, RZ, P3, !PT ;  /* 0x0000002093497c10 */ /* 0x000fc60009ffe4ff */
        /* <DEDUP_REMOVED lines=16> */
[----:B------:R3:W-:Y:S04]  /*13aa0*/  LDGSTS.E [R68+0x22a00], desc[UR28][R72.64], P2 ;  /* 0x22a0000048447fae */ /* 0x0007e800091a101c */
[----:B------:R-:W-:Y:S04]  /*13ab0*/  STL.64 [R1+0x150], R80 ;  /* 0x0001505001007387 */ /* 0x000fe80000100a00 */
[----:B------:R-:W-:Y:S01]  /*13ac0*/  LDGSTS.E [R68+0x22e00], desc[UR28][R80.64], P2 ;  /* 0x22e0000050447fae */ /* 0x000fe200091a101c */
[----:B--2---:R-:W-:-:S04]  /*13ad0*/  IADD3 R74, P3, PT, R188, UR54, RZ ;  /* 0x00000036bc4a7c10 */ /* 0x004fc8000ff7e0ff */
[----:B------:R-:W-:-:S05]  /*13ae0*/  IADD3.X R75, PT, PT, R189, UR32, RZ, P3, !PT ;  /* 0x00000020bd4b7c10 */ /* 0x000fca0009ffe4ff */
[----:B------:R5:W-:Y:S04]  /*13af0*/  STL.64 [R1+0x170], R74 ;  /* 0x0001704a01007387 */ /* 0x000be80000100a00 */
[----:B------:R5:W-:Y:S01]  /*13b00*/  LDGSTS.E [R68+0x23200], desc[UR28][R74.64], P2 ;  /* 0x232000004a447fae */ /* 0x000be200091a101c */
[----:B---3--:R-:W-:-:S04]  /*13b10*/  IADD3 R72, P3, PT, R228, UR54, RZ ;  /* 0x00000036e4487c10 */ /* 0x008fc8000ff7e0ff */
[----:B------:R-:W-:-:S05]  /*13b20*/  IADD3.X R73, PT, PT, R229, UR32, RZ, P3, !PT ;  /* 0x00000020e5497c10 */ /* 0x000fca0009ffe4ff */
[----:B------:R1:W-:Y:S04]  /*13b30*/  STL.64 [R1+0x188], R72 ;  /* 0x0001884801007387 */ /* 0x0003e80000100a00 */
[----:B------:R1:W-:Y:S01]  /*13b40*/  LDGSTS.E [R68+0x23600], desc[UR28][R72.64], P2 ;  /* 0x2360000048447fae */ /* 0x0003e200091a101c */
[----:B-----5:R-:W-:-:S04]  /*13b50*/  IADD3 R74, P3, PT, R60, UR54, RZ ;  /* 0x000000363c4a7c10 */ /* 0x020fc8000ff7e0ff */
        /* <DEDUP_REMOVED lines=38> */
[----:B------:R-:W2:Y:S01]  /*13dc0*/  LDL.LU.64 R138, [R1+0x5f0] ;  /* 0x0005f000018a7983 */ /* 0x000ea20000300a00 */
[----:B------:R-:W-:-:S03]  /*13dd0*/  IADD3.X R73, PT, PT, R127, UR32, RZ, P3, !PT ;  /* 0x000000207f497c10 */ /* 0x000fc60009ffe4ff */
[----:B------:R-:W3:Y:S01]  /*13de0*/  LDL.LU.64 R146, [R1+0x5e8] ;  /* 0x0005e80001927983 */ /* 0x000ee20000300a00 */
[----:B-1----:R-:W-:-:S03]  /*13df0*/  IADD3 R60, P3, PT, R118, UR54, RZ ;  /* 0x00000036763c7c10 */ /* 0x002fc6000ff7e0ff */
[----:B------:R1:W-:Y:S01]  /*13e00*/  STL.64 [R1+0x2c0], R74 ;  /* 0x0002c04a01007387 */ /* 0x0003e20000100a00 */
[----:B------:R-:W-:-:S03]  /*13e10*/  IADD3.X R61, PT, PT, R119, UR32, RZ, P3, !PT ;  /* 0x00000020773d7c10 */ /* 0x000fc60009ffe4ff */
[----:B------:R4:W-:Y:S04]  /*13e20*/  STL.64 [R1+0x2d8], R72 ;  /* 0x0002d84801007387 */ /* 0x0009e80000100a00 */
[----:B------:R1:W-:Y:S04]  /*13e30*/  LDGSTS.E [R68+0x25e00], desc[UR28][R74.64], P2 ;  /* 0x25e000004a447fae */ /* 0x0003e800091a101c */
[----:B------:R5:W-:Y:S04]  /*13e40*/  STL.64 [R1+0x2f8], R60 ;  /* 0x0002f83c01007387 */ /* 0x000be80000100a00 */
[----:B------:R-:W3:Y:S01]  /*13e50*/  LDL.LU.64 R228, [R1+0x5e0] ;  /* 0x0005e00001e47983 */ /* 0x000ee20000300a00 */
[----:B-1----:R-:W-:-:S03]  /*13e60*/  IADD3 R74, P3, PT, R110, UR54, RZ ;  /* 0x000000366e4a7c10 */ /* 0x002fc6000ff7e0ff */
[----:B------:R4:W-:Y:S01]  /*13e70*/  LDGSTS.E [R68+0x26200], desc[UR28][R72.64], P2 ;  /* 0x2620000048447fae */ /* 0x0009e200091a101c */
[----:B------:R-:W-:-:S03]  /*13e80*/  IADD3.X R75, PT, PT, R111, UR32, RZ, P3, !PT ;  /* 0x000000206f4b7c10 */ /* 0x000fc60009ffe4ff */
[----:B------:R-:W3:Y:S04]  /*13e90*/  LDL.LU.64 R154, [R1+0x5d8] ;  /* 0x0005d800019a7983 */ /* 0x000ee80000300a00 */
[----:B------:R5:W-:Y:S01]  /*13ea0*/  LDGSTS.E [R68+0x26600], desc[UR28][R60.64], P2 ;  /* 0x266000003c447fae */ /* 0x000be200091a101c */
[----:B----4-:R-:W-:-:S03]  /*13eb0*/  IADD3 R72, P3, PT, R102, UR54, RZ ;  /* 0x0000003666487c10 */ /* 0x010fc6000ff7e0ff */
[----:B------:R-:W4:Y:S01]  /*13ec0*/  LDL.LU.64 R162, [R1+0x5d0] ;  /* 0x0005d00001a27983 */ /* 0x000f220000300a00 */
[----:B------:R-:W-:-:S03]  /*13ed0*/  IADD3.X R73, PT, PT, R103, UR32, RZ, P3, !PT ;  /* 0x0000002067497c10 */ /* 0x000fc60009ffe4ff */
[----:B------:R1:W-:Y:S01]  /*13ee0*/  LDGSTS.E [R68+0x26a00], desc[UR28][R74.64], P2 ;  /* 0x26a000004a447fae */ /* 0x0003e200091a101c */
[----:B-----5:R-:W-:-:S03]  /*13ef0*/  IADD3 R60, P3, PT, R94, UR54, RZ ;  /* 0x000000365e3c7c10 */ /* 0x020fc6000ff7e0ff */
[----:B------:R1:W-:Y:S01]  /*13f00*/  STL.64 [R1+0x318], R74 ;  /* 0x0003184a01007387 */ /* 0x0003e20000100a00 */
[----:B------:R-:W-:-:S03]  /*13f10*/  IADD3.X R61, PT, PT, R95, UR32, RZ, P3, !PT ;  /* 0x000000205f3d7c10 */ /* 0x000fc60009ffe4ff */
[----:B------:R5:W-:Y:S04]  /*13f20*/  STL.64 [R1+0x338], R72 ;  /* 0x0003384801007387 */ /* 0x000be80000100a00 */
[----:B------:R5:W-:Y:S01]  /*13f30*/  LDGSTS.E [R68+0x26e00], desc[UR28][R72.64], P2 ;  /* 0x26e0000048447fae */ /* 0x000be200091a101c */
[----:B-1----:R-:W-:-:S03]  /*13f40*/  IADD3 R74, P3, PT, R86, UR54, RZ ;  /* 0x00000036564a7c10 */ /* 0x002fc6000ff7e0ff */
[----:B------:R1:W-:Y:S01]  /*13f50*/  STL.64 [R1+0x350], R60 ;  /* 0x0003503c01007387 */ /* 0x0003e20000100a00 */
[----:B------:R-:W-:-:S03]  /*13f60*/  IADD3.X R75, PT, PT, R87, UR32, RZ, P3, !PT ;  /* 0x00000020574b7c10 */ /* 0x000fc60009ffe4ff */
[----:B------:R-:W4:Y:S01]  /*13f70*/  LDL.LU.64 R170, [R1+0x5c8] ;  /* 0x0005c80001aa7983 */ /* 0x000f220000300a00 */
[----:B-----5:R-:W-:-:S03]  /*13f80*/  IADD3 R72, P3, PT, R78, UR54, RZ ;  /* 0x000000364e487c10 */ /* 0x020fc6000ff7e0ff */
[----:B------:R-:W5:Y:S01]  /*13f90*/  LDL.LU.64 R176, [R1+0x5c0] ;  /* 0x0005c00001b07983 */ /* 0x000f620000300a00 */
[----:B------:R-:W-:-:S03]  /*13fa0*/  IADD3.X R73, PT, PT, R79, UR32, RZ, P3, !PT ;  /* 0x000000204f497c10 */ /* 0x000fc60009ffe4ff */
[----:B------:R-:W-:Y:S04]  /*13fb0*/  STL.64 [R1+0x370], R74 ;  /* 0x0003704a01007387 */ /* 0x000fe80000100a00 */
[----:B------:R-:W-:Y:S04]  /*13fc0*/  STL.64 [R1+0x388], R72 ;  /* 0x0003884801007387 */ /* 0x000fe80000100a00 */
[----:B------:R-:W5:Y:S04]  /*13fd0*/  LDL.LU.64 R188, [R1+0x5b8] ;  /* 0x0005b80001bc7983 */ /* 0x000f680000300a00 */
[----:B------:R1:W-:Y:S04]  /*13fe0*/  LDGSTS.E [R68+0x27200], desc[UR28][R60.64], P2 ;  /* 0x272000003c447fae */ /* 0x0003e800091a101c */
[----:B------:R-:W-:Y:S04]  /*13ff0*/  LDGSTS.E [R68+0x27600], desc[UR28][R74.64], P2 ;  /* 0x276000004a447fae */ /* 0x000fe800091a101c */
[----:B------:R-:W-:Y:S01]  /*14000*/  LDGSTS.E [R68+0x27a00], desc[UR28][R72.64], P2 ;  /* 0x27a0000048447fae */ /* 0x000fe200091a101c */
[----:B-1----:R-:W-:-:S04]  /*14010*/  IADD3 R60, P3, PT, R70, UR54, RZ ;  /* 0x00000036463c7c10 */ /* 0x002fc8000ff7e0ff */
[----:B------:R-:W-:-:S05]  /*14020*/  IADD3.X R61, PT, PT, R71, UR32, RZ, P3, !PT ;  /* 0x00000020473d7c10 */ /* 0x000fca0009ffe4ff */
[----:B------:R2:W-:Y:S04]  /*14030*/  STL.64 [R1+0x3a0], R60 ;  /* 0x0003a03c01007387 */ /* 0x0005e80000100a00 */
[----:B------:R2:W-:Y:S04]  /*14040*/  LDGSTS.E [R68+0x27e00], desc[UR28][R60.64], P2 ;  /* 0x27e000003c447fae */ /* 0x0005e800091a101c */
[----:B------:R-:W5:Y:S04]  /*14050*/  LDL.LU.64 R82, [R1+0x5b0] ;  /* 0x0005b00001527983 */ /* 0x000f680000300a00 */
[----:B------:R-:W5:Y:S04]  /*14060*/  LDL.LU.64 R98, [R1+0x5a8] ;  /* 0x0005a80001627983 */ /* 0x000f680000300a00 */
[----:B------:R-:W5:Y:S04]  /*14070*/  LDL.LU.64 R122, [R1+0x598] ;  /* 0x00059800017a7983 */ /* 0x000f680000300a00 */
[----:B------:R-:W5:Y:S01]  /*14080*/  LDL.LU.64 R130, [R1+0x588] ;  /* 0x0005880001827983 */ /* 0x000f620000300a00 */
[----:B--2---:R-:W-:-:S04]  /*14090*/  IADD3 R60, P3, PT, R138, UR54, RZ ;  /* 0x000000368a3c7c10 */ /* 0x004fc8000ff7e0ff */
[----:B------:R-:W-:Y:S02]  /*140a0*/  IADD3.X R61, PT, PT, R139, UR32, RZ, P3, !PT ;  /* 0x000000208b3d7c10 */ /* 0x000fe40009ffe4ff */
[----:B---3--:R-:W-:Y:S01]  /*140b0*/  IADD3 R186, P3, PT, R146, UR54, RZ ;  /* 0x0000003692ba7c10 */ /* 0x008fe2000ff7e0ff */
[----:B------:R-:W2:Y:S03]  /*140c0*/  LDL.LU.64 R138, [R1+0x578] ;  /* 0x00057800018a7983 */ /* 0x000ea60000300a00 */
[----:B------:R-:W-:Y:S01]  /*140d0*/  IADD3.X R187, PT, PT, R147, UR32, RZ, P3, !PT ;  /* 0x0000002093bb7c10 */ /* 0x000fe20009ffe4ff */
[----:B------:R-:W-:Y:S04]  /*140e0*/  LDGSTS.E [R2+0x20300], desc[UR28][R60.64], P2 ;  /* 0x203000003c027fae */ /* 0x000fe800091a101c */
[----:B------:R-:W3:Y:S04]  /*140f0*/  LDL.LU.64 R146, [R1+0x560] ;  /* 0x0005600001927983 */ /* 0x000ee80000300a00 */
[----:B------:R-:W-:Y:S01]  /*14100*/  LDGSTS.E [R2+0x20700], desc[UR28][R186.64], P2 ;  /* 0x20700000ba027fae */ /* 0x000fe200091a101c */
[----:B------:R-:W-:-:S04]  /*14110*/  IADD3 R222, P3, PT, R228, UR54, RZ ;  /* 0x00000036e4de7c10 */ /* 0x000fc8000ff7e0ff */
[----:B------:R-:W-:Y:S02]  /*14120*/  IADD3.X R223, PT, PT, R229, UR32, RZ, P3, !PT ;  /* 0x00000020e5df7c10 */ /* 0x000fe40009ffe4ff */
[----:B------:R-:W-:-:S03]  /*14130*/  IADD3 R228, P3, PT, R154, UR54, RZ ;  /* 0x000000369ae47c10 */ /* 0x000fc6000ff7e0ff */
[----:B------:R-:W-:Y:S01]  /*14140*/  LDGSTS.E [R2+0x20b00], desc[UR28][R222.64], P2 ;  /* 0x20b00000de027fae */ /* 0x000fe200091a101c */
[----:B------:R-:W-:Y:S02]  /*14150*/  IADD3.X R229, PT, PT, R155, UR32, RZ, P3, !PT ;  /* 0x000000209be57c10 */ /* 0x000fe40009ffe4ff */
[----:B----4-:R-:W-:-:S03]  /*14160*/  IADD3 R68, P3, PT, R162, UR54, RZ ;  /* 0x00000036a2447c10 */ /* 0x010fc6000ff7e0ff */
[----:B------:R-:W-:Y:S01]  /*14170*/  LDGSTS.E [R2+0x20f00], desc[UR28][R228.64], P2 ;  /* 0x20f00000e4027fae */ /* 0x000fe200091a101c */
[----:B------:R-:W-:-:S05]  /*14180*/  IADD3.X R69, PT, PT, R163, UR32, RZ, P3, !PT ;  /* 0x00000020a3457c10 */ /* 0x000fca0009ffe4ff */
[----:B------:R1:W-:Y:S04]  /*14190*/  STL.64 [R1], R68 ;  /* 0x0000004401007387 */ /* 0x0003e80000100a00 */
[----:B------:R-:W4:Y:S04]  /*141a0*/  LDL.LU.64 R154, [R1+0x550] ;  /* 0x00055000019a7983 */ /* 0x000f280000300a00 */
[----:B------:R-:W4:Y:S04]  /*141b0*/  LDL.LU.64 R162, [R1+0x540] ;  /* 0x0005400001a27983 */ /* 0x000f280000300a00 */
[----:B------:R1:W-:Y:S01]  /*141c0*/  LDGSTS.E [R2+0x21300], desc[UR28][R68.64], P2 ;  /* 0x2130000044027fae */ /* 0x0003e200091a101c */
[----:B------:R-:W-:-:S04]  /*141d0*/  IADD3 R232, P3, PT, R170, UR54, RZ ;  /* 0x00000036aae87c10 */ /* 0x000fc8000ff7e0ff */
[----:B------:R-:W-:Y:S02]  /*141e0*/  IADD3.X R233, PT, PT, R171, UR32, RZ, P3, !PT ;  /* 0x00000020abe97c10 */ /* 0x000fe40009ffe4ff */
[----:B-----5:R-:W-:Y:S01]  /*141f0*/  IADD3 R70, P3, PT, R176, UR54, RZ ;  /* 0x00000036b0467c10 */ /* 0x020fe2000ff7e0ff */
[----:B------:R-:W5:Y:S03]  /*14200*/  LDL.LU.64 R170, [R1+0x518] ;  /* 0x0005180001aa7983 */ /* 0x000f660000300a00 */
[----:B------:R-:W-:Y:S01]  /*14210*/  IADD3.X R71, PT, PT, R177, UR32, RZ, P3, !PT ;  /* 0x00000020b1477c10 */ /* 0x000fe20009ffe4ff */
[----:B------:R-:W-:Y:S01]  /*14220*/  LDGSTS.E [R2+0x21700], desc[UR28][R232.64], P2 ;  /* 0x21700000e8027fae */ /* 0x000fe200091a101c */
[----:B-1----:R-:W-:-:S03]  /*14230*/  IADD3 R68, P3, PT, R188, UR54, RZ ;  /* 0x00000036bc447c10 */ /* 0x002fc6000ff7e0ff */
[----:B------:R1:W-:Y:S01]  /*14240*/  STL.64 [R1+0x70], R70 ;  /* 0x0000704601007387 */ /* 0x0003e20000100a00 */
[----:B------:R-:W-:-:S03]  /*14250*/  IADD3.X R69, PT, PT, R189, UR32, RZ, P3, !PT ;  /* 0x00000020bd457c10 */ /* 0x000fc60009ffe4ff */
[----:B------:R-:W5:Y:S04]  /*14260*/  LDL.LU.64 R176, [R1+0x500] ;  /* 0x0005000001b07983 */ /* 0x000f680000300a00 */
[----:B------:R1:W-:Y:S04]  /*14270*/  STL.64 [R1+0x90], R68 ;  /* 0x0000904401007387 */ /* 0x0003e80000100a00 */
[----:B------:R-:W5:Y:S04]  /*14280*/  LDL.LU.64 R188, [R1+0x4e8] ;  /* 0x0004e80001bc7983 */ /* 0x000f680000300a00 */
[----:B------:R1:W-:Y:S04]  /*14290*/  LDGSTS.E [R2+0x21b00], desc[UR28][R70.64], P2 ;  /* 0x21b0000046027fae */ /* 0x0003e800091a101c */
[----:B------:R1:W-:Y:S01]  /*142a0*/  LDGSTS.E [R2+0x21f00], desc[UR28][R68.64], P2 ;  /* 0x21f0000044027fae */ /* 0x0003e200091a101c */
[----:B------:R-:W-:-:S04]  /*142b0*/  IADD3 R72, P3, PT, R82, UR54, RZ ;  /* 0x0000003652487c10 */ /* 0x000fc8000ff7e0ff */
        /* <DEDUP_REMOVED lines=12> */
[----:B------:R3:W-:Y:S04]  /*14380*/  LDGSTS.E [R2+0x22b00], desc[UR28][R68.64], P2 ;  /* 0x22b0000044027fae */ /* 0x0007e800091a101c */
[----:B------:R4:W-:Y:S04]  /*14390*/  STL.64 [R1+0x108], R72 ;  /* 0x0001084801007387 */ /* 0x0009e80000100a00 */
[----:B------:R4:W-:Y:S01]  /*143a0*/  LDGSTS.E [R2+0x22f00], desc[UR28][R72.64], P2 ;  /* 0x22f0000048027fae */ /* 0x0009e200091a101c */
[----:B------:R-:W-:Y:S01]  /*143b0*/  UMOV UR4, URZ ;  /* 0x000000ff00047c82 */ /* 0x000fe20008000000 */
[----:B------:R-:W-:-:S02]  /*143c0*/  ISETP.GE.AND P4, PT, R252, 0x40, PT ;  /* 0x00000040fc00780c */ /* 0x000fc40003f86270 */
[----:B--2---:R-:W-:-:S04]  /*143d0*/  IADD3 R70, P3, PT, R138, UR54, RZ ;  /* 0x000000368a467c10 */ /* 0x004fc8000ff7e0ff */
[----:B------:R-:W-:Y:S02]  /*143e0*/  IADD3.X R71, PT, PT, R139, UR32, RZ, P3, !PT ;  /* 0x000000208b477c10 */ /* 0x000fe40009ffe4ff */
[----:B---3--:R-:W-:-:S03]  /*143f0*/  IADD3 R68, P3, PT, R146, UR54, RZ ;  /* 0x0000003692447c10 */ /* 0x008fc6000ff7e0ff */
[----:B------:R1:W-:Y:S01]  /*14400*/  LDGSTS.E [R2+0x23300], desc[UR28][R70.64], P2 ;  /* 0x2330000046027fae */ /* 0x0003e200091a101c */
[----:B------:R-:W-:-:S03]  /*14410*/  IADD3.X R69, PT, PT, R147, UR32, RZ, P3, !PT ;  /* 0x0000002093457c10 */ /* 0x000fc60009ffe4ff */
[----:B------:R1:W-:Y:S04]  /*14420*/  STL.64 [R1+0x128], R70 ;  /* 0x0001284601007387 */ /* 0x0003e80000100a00 */
[----:B------:R5:W-:Y:S04]  /*14430*/  STL.64 [R1+0x140], R68 ;  /* 0x0001404401007387 */ /* 0x000be80000100a00 */
[----:B------:R5:W-:Y:S01]  /*14440*/  LDGSTS.E [R2+0x23700], desc[UR28][R68.64], P2 ;  /* 0x2370000044027fae */ /* 0x000be200091a101c */
[----:B----4-:R-:W-:-:S04]  /*14450*/  IADD3 R72, P3, PT, R154, UR54, RZ ;  /* 0x000000369a487c10 */ /* 0x010fc8000ff7e0ff */
[----:B------:R-:W-:Y:S02]  /*14460*/  IADD3.X R73, PT, PT, R155, UR32, RZ, P3, !PT ;  /* 0x000000209b497c10 */ /* 0x000fe40009ffe4ff */
[----:B-1----:R-:W-:-:S03]  /*14470*/  IADD3 R70, P3, PT, R162, UR54, RZ ;  /* 0x00000036a2467c10 */ /* 0x002fc6000ff7e0ff */
[----:B------:R1:W-:Y:S01]  /*14480*/  LDGSTS.E [R2+0x23b00], desc[UR28][R72.64], P2 ;  /* 0x23b0000048027fae */ /* 0x0003e200091a101c */
[----:B------:R-:W-:-:S03]  /*14490*/  IADD3.X R71, PT, PT, R163, UR32, RZ, P3, !PT ;  /* 0x00000020a3477c10 */ /* 0x000fc60009ffe4ff */
[----:B------:R1:W-:Y:S01]  /*144a0*/  STL.64 [R1+0x158], R72 ;  /* 0x0001584801007387 */ /* 0x0003e20000100a00 */
[----:B-----5:R-:W-:-:S03]  /*144b0*/  IADD3 R68, P3, PT, R170, UR54, RZ ;  /* 0x00000036aa447c10 */ /* 0x020fc6000ff7e0ff */
[----:B------:R2:W-:Y:S01]  /*144c0*/  LDGSTS.E [R2+0x23f00], desc[UR28][R70.64], P2 ;  /* 0x23f0000046027fae */ /* 0x0005e200091a101c */
[----:B------:R-:W-:-:S03]  /*144d0*/  IADD3.X R69, PT, PT, R171, UR32, RZ, P3, !PT ;  /* 0x00000020ab457c10 */ /* 0x000fc60009ffe4ff */
[----:B------:R2:W-:Y:S01]  /*144e0*/  STL.64 [R1+0x180], R70 ;  /* 0x0001804601007387 */ /* 0x0005e20000100a00 */
[----:B-1----:R-:W-:-:S03]  /*144f0*/  IADD3 R72, P3, PT, R176, UR54, RZ ;  /* 0x00000036b0487c10 */ /* 0x002fc6000ff7e0ff */
[----:B------:R1:W-:Y:S01]  /*14500*/  LDGSTS.E [R2+0x24300], desc[UR28][R68.64], P2 ;  /* 0x2430000044027fae */ /* 0x0003e200091a101c */
[----:B------:R-:W-:Y:S02]  /*14510*/  IADD3.X R73, PT, PT, R177, UR32, RZ, P3, !PT ;  /* 0x00000020b1497c10 */ /* 0x000fe40009ffe4ff */
[----:B--2---:R-:W-:Y:S01]  /*14520*/  IADD3 R70, P3, PT, R188, UR54, RZ ;  /* 0x00000036bc467c10 */ /* 0x004fe2000ff7e0ff */
        /* <DEDUP_REMOVED lines=55> */
[----:B------:R2:W-:Y:S04]  /*148a0*/  LDGSTS.E [R2+0x27b00], desc[UR28][R70.64], P2 ;  /* 0x27b0000046027fae */ /* 0x0005e800091a101c */
[----:B------:R2:W-:Y:S04]  /*148b0*/  STL.64 [R1+0x360], R68 ;  /* 0x0003604401007387 */ /* 0x0005e80000100a00 */
[----:B------:R2:W-:Y:S01]  /*148c0*/  LDGSTS.E [R2+0x27f00], desc[UR28][R68.64], P2 ;  /* 0x27f0000044027fae */ /* 0x0005e200091a101c */
[----:B------:R-:W-:-:S03]  /*148d0*/  ISETP.GE.AND P2, PT, R252, 0x80, PT ;  /* 0x00000080fc00780c */ /* 0x000fc60003f46270 */
[----:B------:R-:W0:Y:S10]  /*148e0*/  LDGDEPBAR ;  /* 0x00000000000079af */ /* 0x000e340000000000 */
[----:B--2---:R-:W-:Y:S05]  /*148f0*/  @!P2 BRA `(.L_x_8) ;  /* 0x0000009800a8a947 */ /* 0x004fea0003800000 */
[----:B------:R-:W-:Y:S01]  /*14900*/  SHF.R.S32.HI R2, RZ, 0x1f, R252 ;  /* 0x0000001fff027819 */ /* 0x000fe200000114fc */
[----:B------:R-:W2:Y:S01]  /*14910*/  LDL.LU.64 R176, [R1+0x88] ;  /* 0x0000880001b07983 */ /* 0x000ea20000300a00 */
[----:B------:R-:W-:Y:S02]  /*14920*/  IMAD.MOV.U32 R97, RZ, RZ, R50 ;  /* 0x000000ffff617224 */ /* 0x000fe400078e0032 */
[----:B------:R-:W-:Y:S01]  /*14930*/  LEA.HI R69, R2, R252, RZ, 0x6 ;  /* 0x000000fc02457211 */ /* 0x000fe200078f30ff */
[----:B------:R-:W3:Y:S01]  /*14940*/  LDL.LU.64 R188, [R1+0x68] ;  /* 0x0000680001bc7983 */ /* 0x000ee20000300a00 */
[----:B------:R-:W-:Y:S02]  /*14950*/  IMAD.MOV.U32 R98, RZ, RZ, R51 ;  /* 0x000000ffff627224 */ /* 0x000fe400078e0033 */
[----:B------:R-:W-:Y:S01]  /*14960*/  IMAD.MOV.U32 R69, RZ, RZ, R234 ;  /* 0x000000ffff457224 */ /* 0x000fe200078e00ea */
[----:B------:R-:W4:Y:S01]  /*14970*/  LDL.LU.64 R50, [R1+0x60] ;  /* 0x0000600001327983 */ /* 0x000f220000300a00 */
[----:B------:R-:W-:-:S02]  /*14980*/  IMAD.MOV.U32 R70, RZ, RZ, R235 ;  /* 0x000000ffff467224 */ /* 0x000fc400078e00eb */
[----:B------:R-:W-:Y:S01]  /*14990*/  IMAD.MOV.U32 R75, RZ, RZ, R216 ;  /* 0x000000ffff4b7224 */ /* 0x000fe200078e00d8 */
[----:B------:R-:W5:Y:S01]  /*149a0*/  LDL.LU.64 R234, [R1+0x118] ;  /* 0x0001180001ea7983 */ /* 0x000f620000300a00 */
[----:B------:R-:W-:Y:S02]  /*149b0*/  IMAD.MOV.U32 R76, RZ, RZ, R217 ;  /* 0x000000ffff4c7224 */ /* 0x000fe400078e00d9 */
[----:B------:R-:W-:Y:S01]  /*149c0*/  IMAD.MOV.U32 R87, RZ, RZ, R194 ;  /* 0x000000ffff577224 */ /* 0x000fe200078e00c2 */
[----:B------:R-:W2:Y:S01]  /*149d0*/  LDL.LU.64 R216, [R1+0xc8] ;  /* 0x0000c80001d87983 */ /* 0x000ea20000300a00 */
[----:B------:R-:W-:Y:S02]  /*149e0*/  IMAD.MOV.U32 R88, RZ, RZ, R195 ;  /* 0x000000ffff587224 */ /* 0x000fe400078e00c3 */
[----:B------:R-:W-:Y:S01]  /*149f0*/  IMAD.MOV.U32 R81, RZ, RZ, R204 ;  /* 0x000000ffff517224 */ /* 0x000fe200078e00cc */
[----:B------:R-:W2:Y:S01]  /*14a00*/  LDL.LU.64 R194, [R1+0x50] ;  /* 0x0000500001c27983 */ /* 0x000ea20000300a00 */
[----:B------:R-:W-:-:S02]  /*14a10*/  IMAD.MOV.U32 R204, RZ, RZ, R90 ;  /* 0x000000ffffcc7224 */ /* 0x000fc400078e005a */
[----:B------:R-:W-:Y:S01]  /*14a20*/  IMAD.MOV.U32 R82, RZ, RZ, R205 ;  /* 0x000000ffff527224 */ /* 0x000fe200078e00cd */
[----:B------:R-:W2:Y:S01]  /*14a30*/  LDL.LU.64 R190, [R1+0x40] ;  /* 0x0000400001be7983 */ /* 0x000ea20000300a00 */
        /* <DEDUP_REMOVED lines=8> */
[----:B------:R-:W3:Y:S01]  /*14ac0*/  LDL.LU.64 R208, [R1+0xa8] ;  /* 0x0000a80001d07983 */ /* 0x000ee20000300a00 */
[----:B------:R-:W-:Y:S02]  /*14ad0*/  IMAD.MOV.U32 R92, RZ, RZ, R63 ;  /* 0x000000ffff5c7224 */ /* 0x000fe400078e003f */
[----:B------:R-:W-:Y:S01]  /*14ae0*/  IMAD.MOV.U32 R2, RZ, RZ, R238 ;  /* 0x000000ffff027224 */ /* 0x000fe200078e00ee */
[----:B------:R-:W3:Y:S01]  /*14af0*/  LDL.LU.64 R62, [R1+0x20] ;  /* 0x00002000013e7983 */ /* 0x000ee20000300a00 */
[----:B------:R-:W-:Y:S02]  /*14b00*/  IMAD.MOV.U32 R68, RZ, RZ, R239 ;  /* 0x000000ffff447224 */ /* 0x000fe400078e00ef */
[----:B------:R-:W-:Y:S01]  /*14b10*/  IMAD.MOV.U32 R73, RZ, RZ, R220 ;  /* 0x000000ffff497224 */ /* 0x000fe200078e00dc */
[----:B------:R-:W3:Y:S01]  /*14b20*/  LDL.LU.64 R180, [R1+0x18] ;  /* 0x0000180001b47983 */ /* 0x000ee20000300a00 */
[----:B------:R-:W-:-:S02]  /*14b30*/  IMAD.MOV.U32 R74, RZ, RZ, R221 ;  /* 0x000000ffff4a7224 */ /* 0x000fc400078e00dd */
[----:B------:R-:W-:Y:S01]  /*14b40*/  IMAD.MOV.U32 R95, RZ, RZ, R54 ;  /* 0x000000ffff5f7224 */ /* 0x000fe200078e0036 */
[----:B------:R-:W4:Y:S01]  /*14b50*/  LDL.LU.64 R238, [R1+0x58] ;  /* 0x0000580001ee7983 */ /* 0x000f220000300a00 */
[----:B------:R-:W-:Y:S02]  /*14b60*/  IMAD.MOV.U32 R220, RZ, RZ, R114 ;  /* 0x000000ffffdc7224 */ /* 0x000fe400078e0072 */
[----:B------:R-:W-:Y:S02]  /*14b70*/  IMAD.MOV.U32 R221, RZ, RZ, R115 ;  /* 0x000000ffffdd7224 */ /* 0x000fe400078e0073 */
[----:B------:R-:W-:Y:S02]  /*14b80*/  IMAD.MOV.U32 R96, RZ, RZ, R55 ;  /* 0x000000ffff607224 */ /* 0x000fe400078e0037 */
[----:B------:R-:W-:Y:S02]  /*14b90*/  IMAD.MOV.U32 R54, RZ, RZ, R182 ;  /* 0x000000ffff367224 */ /* 0x000fe400078e00b6 */
[----:B------:R-:W-:-:S02]  /*14ba0*/  IMAD.MOV.U32 R55, RZ, RZ, R183 ;  /* 0x000000ffff377224 */ /* 0x000fc400078e00b7 */
[----:B------:R-:W-:Y:S02]  /*14bb0*/  IMAD.MOV.U32 R78, RZ, RZ, R213 ;  /* 0x000000ffff4e7224 */ /* 0x000fe400078e00d5 */
        /* <DEDUP_REMOVED lines=14> */
[----:B--2---:R-:W-:Y:S02]  /*14ca0*/  IMAD.MOV.U32 R182, RZ, RZ, R66 ;  /* 0x000000ffffb67224 */ /* 0x004fe400078e0042 */
[----:B------:R-:W-:Y:S02]  /*14cb0*/  IMAD.MOV.U32 R183, RZ, RZ, R67 ;  /* 0x000000ffffb77224 */ /* 0x000fe400078e0043 */
[----:B------:R-:W-:-:S02]  /*14cc0*/  IMAD.MOV.U32 R66, RZ, RZ, R220 ;  /* 0x000000ffff427224 */ /* 0x000fc400078e00dc */
[----:B------:R-:W-:Y:S02]  /*14cd0*/  IMAD.MOV.U32 R67, RZ, RZ, R221 ;  /* 0x000000ffff437224 */ /* 0x000fe400078e00dd */
[----:B------:R-:W2:Y:S01]  /*14ce0*/  LDL.LU.64 R220, [R1+0x98] ;  /* 0x0000980001dc7983 */ /* 0x000ea20000300a00 */
[----:B---3--:R-:W-:Y:S02]  /*14cf0*/  IMAD.MOV.U32 R178, RZ, RZ, R180 ;  /* 0x000000ffffb27224 */ /* 0x008fe400078e00b4 */
[----:B------:R-:W-:Y:S02]  /*14d00*/  IMAD.MOV.U32 R179, RZ, RZ, R181 ;  /* 0x000000ffffb37224 */ /* 0x000fe400078e00b5 */
[----:B------:R-:W-:Y:S02]  /*14d10*/  IMAD.MOV.U32 R180, RZ, RZ, R62 ;  /* 0x000000ffffb47224 */ /* 0x000fe400078e003e */
[----:B------:R-:W-:Y:S02]  /*14d20*/  IMAD.MOV.U32 R181, RZ, RZ, R63 ;  /* 0x000000ffffb57224 */ /* 0x000fe400078e003f */
[----:B------:R-:W-:-:S02]  /*14d30*/  IMAD.MOV.U32 R62, RZ, RZ, R216 ;  /* 0x000000ffff3e7224 */ /* 0x000fc400078e00d8 */
[----:B------:R-:W-:Y:S02]  /*14d40*/  IMAD.MOV.U32 R63, RZ, RZ, R217 ;  /* 0x000000ffff3f7224 */ /* 0x000fe400078e00d9 */
[----:B-----5:R-:W-:Y:S02]  /*14d50*/  IMAD.MOV.U32 R216, RZ, RZ, R234 ;  /* 0x000000ffffd87224 */ /* 0x020fe400078e00ea */
[----:B------:R-:W-:Y:S02]  /*14d60*/  IMAD.MOV.U32 R217, RZ, RZ, R235 ;  /* 0x000000ffffd97224 */ /* 0x000fe400078e00eb */
[----:B------:R-:W3:Y:S01]  /*14d70*/  LDL.LU.64 R234, [R1+0xc0] ;  /* 0x0000c00001ea7983 */ /* 0x000ee20000300a00 */
[----:B------:R-:W-:Y:S02]  /*14d80*/  IMAD.MOV.U32 R225, RZ, RZ, R185 ;  /* 0x000000ffffe17224 */ /* 0x000fe400078e00b9 */
[----:B------:R-:W-:Y:S02]  /*14d90*/  IMAD.MOV.U32 R185, RZ, RZ, R191 ;  /* 0x000000ffffb97224 */ /* 0x000fe400078e00bf */
[----:B----4-:R-:W-:-:S02]  /*14da0*/  IMAD.MOV.U32 R192, RZ, RZ, R238 ;  /* 0x000000ffffc07224 */ /* 0x010fc400078e00ee */
[----:B------:R-:W-:Y:S02]  /*14db0*/  IMAD.MOV.U32 R191, RZ, RZ, R239 ;  /* 0x000000ffffbf7224 */ /* 0x000fe400078e00ef */
[----:B------:R-:W4:Y:S01]  /*14dc0*/  LDL.LU.64 R238, [R1+0x8] ;  /* 0x0000080001ee7983 */ /* 0x000f220000300a00 */
[----:B------:R-:W-:Y:S02]  /*14dd0*/  IMAD.MOV.U32 R212, RZ, RZ, R104 ;  /* 0x000000ffffd47224 */ /* 0x000fe400078e0068 */
[----:B------:R-:W-:Y:S02]  /*14de0*/  IMAD.MOV.U32 R113, RZ, RZ, R34 ;  /* 0x000000ffff717224 */ /* 0x000fe400078e0022 */
[----:B------:R-:W-:Y:S02]  /*14df0*/  IMAD.MOV.U32 R114, RZ, RZ, R35 ;  /* 0x000000ffff727224 */ /* 0x000fe400078e0023 */
[----:B------:R-:W-:Y:S01]  /*14e00*/  IMAD.MOV.U32 R115, RZ, RZ, R32 ;  /* 0x000000ffff737224 */ /* 0x000fe200078e0020 */
[----:B------:R-:W5:Y:S01]  /*14e10*/  LDL.LU.64 R34, [R1+0x168] ;  /* 0x0001680001227983 */ /* 0x000f620000300a00 */
        /* <DEDUP_REMOVED lines=73> */
[----:B---3--:R-:W-:Y:S02]  /*152b0*/  IMAD.MOV.U32 R32, RZ, RZ, R234 ;  /* 0x000000ffff207224 */ /* 0x008fe400078e00ea */
[----:B------:R-:W-:Y:S02]  /*152c0*/  IMAD.MOV.U32 R33, RZ, RZ, R235 ;  /* 0x000000ffff217224 */ /* 0x000fe400078e00eb */
[----:B------:R-:W3:Y:S04]  /*152d0*/  LDL.LU.64 R234, [R1+0x100] ;  /* 0x0001000001ea7983 */ /* 0x000ee80000300a00 */
[----:B------:R-:W3:Y:S04]  /*152e0*/  LDL.LU.64 R36, [R1+0x78] ;  /* 0x0000780001247983 */ /* 0x000ee80000300a00 */
[----:B------:R-:W3:Y:S04]  /*152f0*/  LDL.LU.64 R62, [R1+0x90] ;  /* 0x00009000013e7983 */ /* 0x000ee80000300a00 */
[----:B------:R-:W3:Y:S04]  /*15300*/  LDL.LU.64 R38, [R1+0xb8] ;  /* 0x0000b80001267983 */ /* 0x000ee80000300a00 */
[----:B------:R-:W3:Y:S04]  /*15310*/  LDL.LU.64 R40, [R1+0x198] ;  /* 0x0001980001287983 */ /* 0x000ee80000300a00 */
[----:B------:R-:W3:Y:S01]  /*15320*/  LDL.LU.64 R42, [R1+0x70] ;  /* 0x00007000012a7983 */ /* 0x000ee20000300a00 */
[----:B----4-:R-:W-:-:S03]  /*15330*/  IMAD.MOV.U32 R218, RZ, RZ, R238 ;  /* 0x000000ffffda7224 */ /* 0x010fc600078e00ee */
[----:B------:R-:W4:Y:S01]  /*15340*/  LDL.LU.64 R44, [R1] ;  /* 0x00000000012c7983 */ /* 0x000f220000300a00 */
[----:B------:R-:W-:-:S03]  /*15350*/  IMAD.MOV.U32 R217, RZ, RZ, R239 ;  /* 0x000000ffffd97224 */ /* 0x000fc600078e00ef */
[----:B------:R-:W4:Y:S04]  /*15360*/  LDL.LU.64 R58, [R1+0x1b0] ;  /* 0x0001b000013a7983 */ /* 0x000f280000300a00 */
[----:B------:R-:W4:Y:S04]  /*15370*/  LDL.LU.64 R46, [R1+0xf8] ;  /* 0x0000f800012e7983 */ /* 0x000f280000300a00 */
[----:B------:R-:W4:Y:S04]  /*15380*/  LDL.LU.64 R48, [R1+0x120] ;  /* 0x0001200001307983 */ /* 0x000f280000300a00 */
[----:B------:R-:W4:Y:S04]  /*15390*/  LDL.LU.64 R238, [R1+0xb0] ;  /* 0x0000b00001ee7983 */ /* 0x000f280000300a00 */
[----:B------:R-:W4:Y:S04]  /*153a0*/  LDL.LU.64 R50, [R1+0x138] ;  /* 0x0001380001327983 */ /* 0x000f280000300a00 */
[----:B------:R-:W4:Y:S04]  /*153b0*/  LDL.LU.64 R54, [R1+0xd8] ;  /* 0x0000d80001367983 */ /* 0x000f280000300a00 */
[----:B------:R-:W4:Y:S01]  /*153c0*/  LDL.LU.64 R66, [R1+0xe0] ;  /* 0x0000e00001427983 */ /* 0x000f220000300a00 */
[----:B------:R-:W-:-:S02]  /*153d0*/  IMAD.MOV.U32 R189, RZ, RZ, R195 ;  /* 0x000000ffffbd7224 */ /* 0x000fc400078e00c3 */
[----:B------:R-:W-:Y:S02]  /*153e0*/  IMAD.MOV.U32 R195, RZ, RZ, R199 ;  /* 0x000000ffffc37224 */ /* 0x000fe400078e00c7 */
[----:B------:R-:W-:Y:S02]  /*153f0*/  IMAD.MOV.U32 R199, RZ, RZ, R205 ;  /* 0x000000ffffc77224 */ /* 0x000fe400078e00cd */
[----:B------:R-:W-:Y:S02]  /*15400*/  IMAD.MOV.U32 R24, RZ, RZ, R212 ;  /* 0x000000ffff187224 */ /* 0x000fe400078e00d4 */
[----:B------:R-:W-:Y:S02]  /*15410*/  IMAD.MOV.U32 R201, RZ, RZ, R227 ;  /* 0x000000ffffc97224 */ /* 0x000fe400078e00e3 */
[----:B------:R-:W-:Y:S02]  /*15420*/  IMAD.MOV.U32 R205, RZ, RZ, R209 ;  /* 0x000000ffffcd7224 */ /* 0x000fe400078e00d1 */
[----:B--2---:R-:W-:-:S02]  /*15430*/  IMAD.MOV.U32 R30, RZ, RZ, R220 ;  /* 0x000000ffff1e7224 */ /* 0x004fc400078e00dc */
        /* <DEDUP_REMOVED lines=23> */
[----:B-----5:R-:W-:-:S02]  /*155b0*/  IMAD.MOV.U32 R23, RZ, RZ, R35 ;  /* 0x000000ffff177224 */ /* 0x020fc400078e0023 */
[----:B------:R-:W-:Y:S02]  /*155c0*/  IMAD.MOV.U32 R22, RZ, RZ, R34 ;  /* 0x000000ffff167224 */ /* 0x000fe400078e0022 */
[----:B---3--:R-:W-:Y:S02]  /*155d0*/  IMAD.MOV.U32 R24, RZ, RZ, R234 ;  /* 0x000000ffff187224 */ /* 0x008fe400078e00ea */
        /* <DEDUP_REMOVED lines=8> */
[----:B------:R-:W-:Y:S01]  /*15660*/  IMAD.MOV.U32 R40, RZ, RZ, R62 ;  /* 0x000000ffff287224 */ /* 0x000fe200078e003e */
[----:B------:R-:W2:Y:S01]  /*15670*/  LDL.LU.64 R42, [R1+0x160] ;  /* 0x00016000012a7983 */ /* 0x000ea20000300a00 */
[----:B------:R-:W-:-:S02]  /*15680*/  IMAD.MOV.U32 R41, RZ, RZ, R63 ;  /* 0x000000ffff297224 */ /* 0x000fc400078e003f */
[----:B------:R-:W-:Y:S01]  /*15690*/  IMAD.MOV.U32 R27, RZ, RZ, R39 ;  /* 0x000000ffff1b7224 */ /* 0x000fe200078e0027 */
[----:B------:R-:W3:Y:S01]  /*156a0*/  LDL.LU.64 R62, [R1+0xf0] ;  /* 0x0000f000013e7983 */ /* 0x000ee20000300a00 */
[----:B----4-:R-:W-:Y:S02]  /*156b0*/  IMAD.MOV.U32 R236, RZ, RZ, R44 ;  /* 0x000000ffffec7224 */ /* 0x010fe400078e002c */
[----:B------:R-:W-:Y:S02]  /*156c0*/  IMAD.MOV.U32 R30, RZ, RZ, R46 ;  /* 0x000000ffff1e7224 */ /* 0x000fe400078e002e */
[----:B------:R-:W-:Y:S02]  /*156d0*/  IMAD.MOV.U32 R31, RZ, RZ, R47 ;  /* 0x000000ffff1f7224 */ /* 0x000fe400078e002f */
[----:B------:R-:W-:Y:S01]  /*156e0*/  IMAD.MOV.U32 R36, RZ, RZ, R48 ;  /* 0x000000ffff247224 */ /* 0x000fe200078e0030 */
[----:B------:R-:W4:Y:S01]  /*156f0*/  LDL.LU.64 R46, [R1+0x140] ;  /* 0x00014000012e7983 */ /* 0x000f220000300a00 */
[----:B------:R-:W-:-:S02]  /*15700*/  IMAD.MOV.U32 R37, RZ, RZ, R49 ;  /* 0x000000ffff257224 */ /* 0x000fc400078e0031 */
[----:B------:R-:W-:Y:S01]  /*15710*/  IMAD.MOV.U32 R235, RZ, RZ, R45 ;  /* 0x000000ffffeb7224 */ /* 0x000fe200078e002d */
[----:B------:R-:W5:Y:S01]  /*15720*/  LDL.LU.64 R48, [R1+0x190] ;  /* 0x0001900001307983 */ /* 0x000f620000300a00 */
[----:B------:R-:W-:Y:S02]  /*15730*/  IMAD.MOV.U32 R35, RZ, RZ, R239 ;  /* 0x000000ffff237224 */ /* 0x000fe400078e00ef */
[----:B------:R-:W-:Y:S02]  /*15740*/  IMAD.MOV.U32 R44, RZ, RZ, R58 ;  /* 0x000000ffff2c7224 */ /* 0x000fe400078e003a */
[----:B------:R-:W-:Y:S02]  /*15750*/  IMAD.MOV.U32 R45, RZ, RZ, R59 ;  /* 0x000000ffff2d7224 */ /* 0x000fe400078e003b */
[----:B------:R-:W-:Y:S02]  /*15760*/  IMAD.MOV.U32 R38, RZ, RZ, R54 ;  /* 0x000000ffff267224 */ /* 0x000fe400078e0036 */
[----:B------:R-:W-:-:S02]  /*15770*/  IMAD.MOV.U32 R39, RZ, RZ, R55 ;  /* 0x000000ffff277224 */ /* 0x000fc400078e0037 */
[----:B------:R-:W5:Y:S01]  /*15780*/  LDL.LU.64 R54, [R1+0x178] ;  /* 0x0001780001367983 */ /* 0x000f620000300a00 */
[----:B------:R-:W-:Y:S02]  /*15790*/  IMAD.MOV.U32 R34, RZ, RZ, R238 ;  /* 0x000000ffff227224 */ /* 0x000fe400078e00ee */
[----:B------:R-:W-:Y:S01]  /*157a0*/  IMAD.MOV.U32 R240, RZ, RZ, R66 ;  /* 0x000000fffff07224 */ /* 0x000fe200078e0042 */
[----:B------:R-:W5:Y:S01]  /*157b0*/  LDL.LU.64 R58, [R1+0x298] ;  /* 0x00029800013a7983 */ /* 0x000f620000300a00 */
[----:B------:R-:W-:Y:S02]  /*157c0*/  IMAD.MOV.U32 R239, RZ, RZ, R67 ;  /* 0x000000ffffef7224 */ /* 0x000fe400078e0043 */
[----:B------:R-:W-:Y:S01]  /*157d0*/  IMAD.MOV.U32 R238, RZ, RZ, R50 ;  /* 0x000000ffffee7224 */ /* 0x000fe200078e0032 */
[----:B------:R-:W5:Y:S01]  /*157e0*/  LDL.LU.64 R66, [R1+0x248] ;  /* 0x0002480001427983 */ /* 0x000f620000300a00 */
[----:B------:R-:W-:-:S03]  /*157f0*/  IMAD.MOV.U32 R237, RZ, RZ, R51 ;  /* 0x000000ffffed7224 */ /* 0x000fc600078e0033 */
[----:B------:R-:W5:Y:S01]  /*15800*/  LDL.LU.64 R50, [R1+0x148] ;  /* 0x0001480001327983 */ /* 0x000f620000300a00 */
[----:B------:R-:W-:-:S03]  /*15810*/  IMAD.MOV.U32 R6, RZ, RZ, R33 ;  /* 0x000000ffff067224 */ /* 0x000fc600078e0021 */
[----:B------:R-:W-:Y:S04]  /*15820*/  STL [R1+0x4], R32 ;  /* 0x0000042001007387 */ /* 0x000fe80000100800 */
[----:B------:R1:W-:Y:S04]  /*15830*/  STL [R1], R6 ;  /* 0x0000000601007387 */ /* 0x0003e80000100800 */
[----:B------:R-:W-:Y:S01]  /*15840*/  STL [R1+0xc], R36 ;  /* 0x00000c2401007387 */ /* 0x000fe20000100800 */
[----:B-1----:R-:W-:-:S03]  /*15850*/  IMAD.MOV.U32 R6, RZ, RZ, R37 ;  /* 0x000000ffff067224 */ /* 0x002fc600078e0025 */
[----:B------:R-:W-:Y:S04]  /*15860*/  STL [R1+0x14], R38 ;  /* 0x0000142601007387 */ /* 0x000fe80000100800 */
[----:B------:R1:W-:Y:S04]  /*15870*/  STL [R1+0x8], R6 ;  /* 0x0000080601007387 */ /* 0x0003e80000100800 */
[----:B------:R-:W-:Y:S01]  /*15880*/  STL [R1+0x1c], R40 ;  /* 0x00001c2801007387 */ /* 0x000fe20000100800 */
[----:B-1----:R-:W-:-:S05]  /*15890*/  IMAD.MOV.U32 R6, RZ, RZ, R39 ;  /* 0x000000ffff067224 */ /* 0x002fca00078e0027 */
[----:B------:R1:W-:Y:S04]  /*158a0*/  STL [R1+0x10], R6 ;  /* 0x0000100601007387 */ /* 0x0003e80000100800 */
[----:B------:R-:W-:Y:S01]  /*158b0*/  STL [R1+0x24], R44 ;  /* 0x0000242c01007387 */ /* 0x000fe20000100800 */
[----:B-1----:R-:W-:-:S05]  /*158c0*/  IMAD.MOV.U32 R6, RZ, RZ, R41 ;  /* 0x000000ffff067224 */ /* 0x002fca00078e0029 */
[----:B------:R1:W-:Y:S02]  /*158d0*/  STL [R1+0x18], R6 ;  /* 0x0000180601007387 */ /* 0x0003e40000100800 */
[----:B-1----:R-:W-:-:S05]  /*158e0*/  IMAD.MOV.U32 R6, RZ, RZ, R45 ;  /* 0x000000ffff067224 */ /* 0x002fca00078e002d */
[----:B------:R1:W-:Y:S01]  /*158f0*/  STL [R1+0x20], R6 ;  /* 0x0000200601007387 */ /* 0x0003e20000100800 */
        /* <DEDUP_REMOVED lines=38> */
[----:B--2---:R-:W-:Y:S02]  /*15b60*/  IMAD.MOV.U32 R12, RZ, RZ, R42 ;  /* 0x000000ffff0c7224 */ /* 0x004fe400078e002a */
[----:B------:R-:W-:Y:S02]  /*15b70*/  IMAD.MOV.U32 R13, RZ, RZ, R43 ;  /* 0x000000ffff0d7224 */ /* 0x000fe400078e002b */
[----:B---3--:R-:W-:Y:S02]  /*15b80*/  IMAD.MOV.U32 R14, RZ, RZ, R62 ;  /* 0x000000ffff0e7224 */ /* 0x008fe400078e003e */
[----:B------:R-:W-:-:S02]  /*15b90*/  IMAD.MOV.U32 R15, RZ, RZ, R63 ;  /* 0x000000ffff0f7224 */ /* 0x000fc400078e003f */
[----:B----4-:R-:W-:Y:S02]  /*15ba0*/  IMAD.MOV.U32 R22, RZ, RZ, R46 ;  /* 0x000000ffff167224 */ /* 0x010fe400078e002e */
[----:B-----5:R-:W-:Y:S02]  /*15bb0*/  IMAD.MOV.U32 R8, RZ, RZ, R54 ;  /* 0x000000ffff087224 */ /* 0x020fe400078e0036 */
[----:B------:R-:W-:Y:S02]  /*15bc0*/  IMAD.MOV.U32 R9, RZ, RZ, R55 ;  /* 0x000000ffff097224 */ /* 0x000fe400078e0037 */
[----:B------:R-:W-:Y:S02]  /*15bd0*/  IMAD.MOV.U32 R54, RZ, RZ, R58 ;  /* 0x000000ffff367224 */ /* 0x000fe400078e003a */
[----:B------:R-:W-:Y:S01]  /*15be0*/  IMAD.MOV.U32 R55, RZ, RZ, R59 ;  /* 0x000000ffff377224 */ /* 0x000fe200078e003b */
[----:B------:R-:W-:Y:S04]  /*15bf0*/  STL [R1+0x2c], R50 ;  /* 0x00002c3201007387 */ /* 0x000fe80000100800 */
[----:B------:R-:W2:Y:S04]  /*15c00*/  LDL.LU.64 R36, [R1+0x258] ;  /* 0x0002580001247983 */ /* 0x000ea80000300a00 */
[----:B------:R-:W3:Y:S04]  /*15c10*/  LDL.LU.64 R40, [R1+0x218] ;  /* 0x0002180001287983 */ /* 0x000ee80000300a00 */
[----:B------:R-:W4:Y:S04]  /*15c20*/  LDL.LU.64 R16, [R1+0x108] ;  /* 0x0001080001107983 */ /* 0x000f280000300a00 */
[----:B------:R-:W5:Y:S04]  /*15c30*/  LDL.LU.64 R44, [R1+0x300] ;  /* 0x00030000012c7983 */ /* 0x000f680000300a00 */
[----:B------:R-:W2:Y:S01]  /*15c40*/  LDL.LU.64 R58, [R1+0x208] ;  /* 0x00020800013a7983 */ /* 0x000ea20000300a00 */
[----:B------:R-:W-:-:S03]  /*15c50*/  IMAD.MOV.U32 R10, RZ, RZ, R51 ;  /* 0x000000ffff0a7224 */ /* 0x000fc600078e0033 */
[----:B------:R-:W2:Y:S04]  /*15c60*/  LDL.LU.64 R38, [R1+0x180] ;  /* 0x0001800001267983 */ /* 0x000ea80000300a00 */
[----:B------:R-:W2:Y:S04]  /*15c70*/  LDL.LU.64 R26, [R1+0x128] ;  /* 0x00012800011a7983 */ /* 0x000ea80000300a00 */
[----:B------:R-:W2:Y:S04]  /*15c80*/  LDL.LU.64 R62, [R1+0x268] ;  /* 0x00026800013e7983 */ /* 0x000ea80000300a00 */
[----:B------:R-:W2:Y:S04]  /*15c90*/  LDL.LU.64 R42, [R1+0x2b8] ;  /* 0x0002b800012a7983 */ /* 0x000ea80000300a00 */
[----:B------:R-:W2:Y:S04]  /*15ca0*/  LDL.LU.64 R28, [R1+0x1a0] ;  /* 0x0001a000011c7983 */ /* 0x000ea80000300a00 */
[----:B-1----:R-:W2:Y:S01]  /*15cb0*/  LDL.LU.64 R6, [R1+0x1e0] ;  /* 0x0001e00001067983 */ /* 0x002ea20000300a00 */
[----:B------:R-:W-:-:S03]  /*15cc0*/  IMAD.MOV.U32 R34, RZ, RZ, R48 ;  /* 0x000000ffff227224 */ /* 0x000fc600078e0030 */
[----:B------:R1:W-:Y:S01]  /*15cd0*/  STL [R1+0x28], R10 ;  /* 0x0000280a01007387 */ /* 0x0003e20000100800 */
[----:B------:R-:W-:-:S03]  /*15ce0*/  IMAD.MOV.U32 R35, RZ, RZ, R49 ;  /* 0x000000ffff237224 */ /* 0x000fc600078e0031 */
[----:B------:R1:W-:Y:S01]  /*15cf0*/  STL [R1+0x34], R52 ;  /* 0x0000343401007387 */ /* 0x0003e20000100800 */
[----:B------:R-:W-:-:S03]  /*15d00*/  IMAD.MOV.U32 R23, RZ, RZ, R47 ;  /* 0x000000ffff177224 */ /* 0x000fc600078e002f */
[----:B-1----:R-:W3:Y:S04]  /*15d10*/  LDL.LU.64 R10, [R1+0xd0] ;  /* 0x0000d000010a7983 */ /* 0x002ee80000300a00 */
        /* <DEDUP_REMOVED lines=8> */
[----:B------:R-:W3:Y:S01]  /*15da0*/  LDL.LU.64 R56, [R1+0x110] ;  /* 0x0001100001387983 */ /* 0x000ee20000300a00 */
[----:B------:R-:W-:-:S05]  /*15db0*/  IMAD.MOV.U32 R52, RZ, RZ, R53 ;  /* 0x000000ffff347224 */ /* 0x000fca00078e0035 */
[----:B------:R1:W-:Y:S04]  /*15dc0*/  STL [R1+0x30], R52 ;  /* 0x0000303401007387 */ /* 0x0003e80000100800 */
[----:B------:R1:W-:Y:S04]  /*15dd0*/  STL [R1+0x3c], R4 ;  /* 0x00003c0401007387 */ /* 0x0003e80000100800 */
[----:B-1----:R-:W5:Y:S01]  /*15de0*/  LDL.LU.64 R52, [R1+0x1f0] ;  /* 0x0001f00001347983 */ /* 0x002f620000300a00 */
[----:B------:R-:W-:-:S03]  /*15df0*/  IMAD.MOV.U32 R4, RZ, RZ, R5 ;  /* 0x000000ffff047224 */ /* 0x000fc600078e0005 */
[----:B--2---:R-:W-:Y:S04]  /*15e00*/  STL [R1+0x44], R6 ;  /* 0x0000440601007387 */ /* 0x004fe80000100800 */
[----:B------:R1:W-:Y:S02]  /*15e10*/  STL [R1+0x38], R4 ;  /* 0x0000380401007387 */ /* 0x0003e40000100800 */
[----:B-1----:R-:W-:-:S05]  /*15e20*/  IMAD.MOV.U32 R4, RZ, RZ, R7 ;  /* 0x000000ffff047224 */ /* 0x002fca00078e0007 */
[----:B------:R1:W-:Y:S01]  /*15e30*/  STL [R1+0x40], R4 ;  /* 0x0000400401007387 */ /* 0x0003e20000100800 */
[----:B------:R-:W-:-:S03]  /*15e40*/  IMAD.MOV.U32 R6, RZ, RZ, R28 ;  /* 0x000000ffff067224 */ /* 0x000fc600078e001c */
[----:B------:R4:W-:Y:S01]  /*15e50*/  STL [R1+0x4c], R12 ;  /* 0x00004c0c01007387 */ /* 0x0009e20000100800 */
[----:B-1----:R-:W-:Y:S02]  /*15e60*/  IMAD.MOV.U32 R4, RZ, RZ, R13 ;  /* 0x000000ffff047224 */ /* 0x002fe400078e000d */
[----:B------:R-:W-:-:S03]  /*15e70*/  IMAD.MOV.U32 R7, RZ, RZ, R29 ;  /* 0x000000ffff077224 */ /* 0x000fc600078e001d */
[----:B------:R1:W-:Y:S01]  /*15e80*/  STL [R1+0x48], R4 ;  /* 0x0000480401007387 */ /* 0x0003e20000100800 */
[----:B----4-:R-:W-:Y:S02]  /*15e90*/  IMAD.MOV.U32 R12, RZ, RZ, R16 ;  /* 0x000000ffff0c7224 */ /* 0x010fe400078e0010 */
[----:B------:R-:W-:Y:S02]  /*15ea0*/  IMAD.MOV.U32 R13, RZ, RZ, R17 ;  /* 0x000000ffff0d7224 */ /* 0x000fe400078e0011 */
[----:B------:R-:W-:Y:S02]  /*15eb0*/  IMAD.MOV.U32 R16, RZ, RZ, R26 ;  /* 0x000000ffff107224 */ /* 0x000fe400078e001a */
[----:B------:R-:W-:Y:S01]  /*15ec0*/  IMAD.MOV.U32 R17, RZ, RZ, R27 ;  /* 0x000000ffff117224 */ /* 0x000fe200078e001b */
[----:B---3--:R2:W-:Y:S04]  /*15ed0*/  STL [R1+0x54], R56 ;  /* 0x0000543801007387 */ /* 0x0085e80000100800 */
[----:B------:R-:W3:Y:S04]  /*15ee0*/  LDL.LU.64 R26, [R1+0x1c8] ;  /* 0x0001c800011a7983 */ /* 0x000ee80000300a00 */
[----:B------:R-:W4:Y:S04]  /*15ef0*/  LDL.LU.64 R28, [R1+0x1f8] ;  /* 0x0001f800011c7983 */ /* 0x000f280000300a00 */
[----:B-1----:R-:W3:Y:S01]  /*15f00*/  LDL.LU.64 R4, [R1+0x130] ;  /* 0x0001300001047983 */ /* 0x002ee20000300a00 */
[----:B--2---:R-:W-:-:S05]  /*15f10*/  IMAD.MOV.U32 R56, RZ, RZ, R57 ;  /* 0x000000ffff387224 */ /* 0x004fca00078e0039 */
[----:B------:R-:W-:Y:S04]  /*15f20*/  STL [R1+0x50], R56 ;  /* 0x0000503801007387 */ /* 0x000fe80000100800 */
[----:B------:R1:W-:Y:S02]  /*15f30*/  STL [R1+0x5c], R10 ;  /* 0x00005c0a01007387 */ /* 0x0003e40000100800 */
[----:B-1----:R-:W-:-:S05]  /*15f40*/  IMAD.MOV.U32 R10, RZ, RZ, R11 ;  /* 0x000000ffff0a7224 */ /* 0x002fca00078e000b */
[----:B------:R1:W-:Y:S04]  /*15f50*/  STL [R1+0x58], R10 ;  /* 0x0000580a01007387 */ /* 0x0003e80000100800 */
[----:B-1----:R-:W2:Y:S04]  /*15f60*/  LDL.LU.64 R10, [R1+0x210] ;  /* 0x00021000010a7983 */ /* 0x002ea80000300a00 */
[----:B-----5:R1:W-:Y:S02]  /*15f70*/  STL [R1+0x64], R52 ;  /* 0x0000643401007387 */ /* 0x0203e40000100800 */
[----:B-1----:R-:W-:-:S05]  /*15f80*/  IMAD.MOV.U32 R52, RZ, RZ, R53 ;  /* 0x000000ffff347224 */ /* 0x002fca00078e0035 */
[----:B------:R-:W-:Y:S04]  /*15f90*/  STL [R1+0x60], R52 ;  /* 0x0000603401007387 */ /* 0x000fe80000100800 */
[----:B------:R1:W-:Y:S02]  /*15fa0*/  STL [R1+0x6c], R8 ;  /* 0x00006c0801007387 */ /* 0x0003e40000100800 */
[----:B-1----:R-:W-:-:S05]  /*15fb0*/  IMAD.MOV.U32 R8, RZ, RZ, R9 ;  /* 0x000000ffff087224 */ /* 0x002fca00078e0009 */
[----:B------:R1:W-:Y:S04]  /*15fc0*/  STL [R1+0x68], R8 ;  /* 0x0000680801007387 */ /* 0x0003e80000100800 */
[----:B---3--:R3:W-:Y:S04]  /*15fd0*/  STL [R1+0x74], R4 ;  /* 0x0000740401007387 */ /* 0x0087e80000100800 */
[----:B-1----:R-:W5:Y:S01]  /*15fe0*/  LDL.LU.64 R8, [R1+0x150] ;  /* 0x0001500001087983 */ /* 0x002f620000300a00 */
[----:B---3--:R-:W-:-:S05]  /*15ff0*/  IMAD.MOV.U32 R4, RZ, RZ, R5 ;  /* 0x000000ffff047224 */ /* 0x008fca00078e0005 */
[----:B------:R1:W-:Y:S04]  /*16000*/  STL [R1+0x70], R4 ;  /* 0x0000700401007387 */ /* 0x0003e80000100800 */
[----:B------:R3:W-:Y:S01]  /*16010*/  STL [R1+0x7c], R14 ;  /* 0x00007c0e01007387 */ /* 0x0007e20000100800 */
[----:B-1----:R-:W-:-:S05]  /*16020*/  IMAD.MOV.U32 R4, RZ, RZ, R15 ;  /* 0x000000ffff047224 */ /* 0x002fca00078e000f */
[----:B------:R1:W-:Y:S04]  /*16030*/  STL [R1+0x78], R4 ;  /* 0x0000780401007387 */ /* 0x0003e80000100800 */
[----:B--2---:R2:W-:Y:S04]  /*16040*/  STL [R1+0x84], R10 ;  /* 0x0000840a01007387 */ /* 0x0045e80000100800 */
[----:B---3--:R-:W3:Y:S01]  /*16050*/  LDL.LU.64 R14, [R1+0x230] ;  /* 0x00023000010e7983 */ /* 0x008ee20000300a00 */
[----:B-1----:R-:W-:-:S05]  /*16060*/  IMAD.MOV.U32 R4, RZ, RZ, R11 ;  /* 0x000000ffff047224 */ /* 0x002fca00078e000b */
[----:B------:R1:W-:Y:S01]  /*16070*/  STL [R1+0x80], R4 ;  /* 0x0000800401007387 */ /* 0x0003e20000100800 */
[----:B--2---:R-:W-:Y:S02]  /*16080*/  IMAD.MOV.U32 R10, RZ, RZ, R18 ;  /* 0x000000ffff0a7224 */ /* 0x004fe400078e0012 */
[----:B------:R-:W-:Y:S01]  /*16090*/  IMAD.MOV.U32 R11, RZ, RZ, R19 ;  /* 0x000000ffff0b7224 */ /* 0x000fe200078e0013 */
[----:B------:R-:W-:Y:S01]  /*160a0*/  STL [R1+0x8c], R6 ;  /* 0x00008c0601007387 */ /* 0x000fe20000100800 */
[----:B------:R-:W-:Y:S02]  /*160b0*/  IMAD.MOV.U32 R18, RZ, RZ, R20 ;  /* 0x000000ffff127224 */ /* 0x000fe400078e0014 */
[----:B------:R-:W-:Y:S02]  /*160c0*/  IMAD.MOV.U32 R19, RZ, RZ, R21 ;  /* 0x000000ffff137224 */ /* 0x000fe400078e0015 */
[----:B------:R-:W-:Y:S02]  /*160d0*/  IMAD.MOV.U32 R20, RZ, RZ, R22 ;  /* 0x000000ffff147224 */ /* 0x000fe400078e0016 */
[----:B------:R-:W-:-:S02]  /*160e0*/  IMAD.MOV.U32 R21, RZ, RZ, R23 ;  /* 0x000000ffff157224 */ /* 0x000fc400078e0017 */
[----:B------:R-:W2:Y:S01]  /*160f0*/  LDL.LU.64 R22, [R1+0x170] ;  /* 0x0001700001167983 */ /* 0x000ea20000300a00 */
[----:B-1----:R-:W-:-:S05]  /*16100*/  IMAD.MOV.U32 R4, RZ, RZ, R7 ;  /* 0x000000ffff047224 */ /* 0x002fca00078e0007 */
[----:B------:R5:W-:Y:S02]  /*16110*/  STL [R1+0x88], R4 ;  /* 0x0000880401007387 */ /* 0x000be40000100800 */
[----:B-----5:R-:W-:Y:S02]  /*16120*/  IMAD.MOV.U32 R4, RZ, RZ, R9 ;  /* 0x000000ffff047224 */ /* 0x020fe400078e0009 */
[----:B------:R-:W-:Y:S04]  /*16130*/  STL [R1+0x94], R8 ;  /* 0x0000940801007387 */ /* 0x000fe80000100800 */
[----:B------:R1:W-:Y:S04]  /*16140*/  STL [R1+0x90], R4 ;  /* 0x0000900401007387 */ /* 0x0003e80000100800 */
[----:B------:R5:W-:Y:S01]  /*16150*/  STL [R1+0x9c], R12 ;  /* 0x00009c0c01007387 */ /* 0x000be20000100800 */
[----:B-1----:R-:W-:-:S05]  /*16160*/  IMAD.MOV.U32 R4, RZ, RZ, R13 ;  /* 0x000000ffff047224 */ /* 0x002fca00078e000d */
[----:B------:R3:W-:Y:S04]  /*16170*/  STL [R1+0x98], R4 ;  /* 0x0000980401007387 */ /* 0x0007e80000100800 */
[----:B-----5:R-:W5:Y:S01]  /*16180*/  LDL.LU.64 R12, [R1+0x250] ;  /* 0x00025000010c7983 */ /* 0x020f620000300a00 */
[----:B---3--:R-:W-:-:S03]  /*16190*/  IMAD.MOV.U32 R4, RZ, RZ, R15 ;  /* 0x000000ffff047224 */ /* 0x008fc600078e000f */
[----:B------:R1:W-:Y:S04]  /*161a0*/  STL [R1+0xa4], R14 ;  /* 0x0000a40e01007387 */ /* 0x0003e80000100800 */
[----:B------:R3:W-:Y:S04]  /*161b0*/  STL [R1+0xa0], R4 ;  /* 0x0000a00401007387 */ /* 0x0007e80000100800 */
[----:B-1----:R-:W4:Y:S01]  /*161c0*/  LDL.LU.64 R14, [R1+0x188] ;  /* 0x00018800010e7983 */ /* 0x002f220000300a00 */
[----:B---3--:R-:W-:-:S03]  /*161d0*/  IMAD.MOV.U32 R4, RZ, RZ, R11 ;  /* 0x000000ffff047224 */ /* 0x008fc600078e000b */
[----:B------:R-:W-:Y:S04]  /*161e0*/  STL [R1+0xac], R10 ;  /* 0x0000ac0a01007387 */ /* 0x000fe80000100800 */
[----:B------:R1:W-:Y:S04]  /*161f0*/  STL [R1+0xa8], R4 ;  /* 0x0000a80401007387 */ /* 0x0003e80000100800 */
[----:B--2---:R2:W-:Y:S01]  /*16200*/  STL [R1+0xb4], R22 ;  /* 0x0000b41601007387 */ /* 0x0045e20000100800 */
[----:B-1----:R-:W-:-:S05]  /*16210*/  IMAD.MOV.U32 R4, RZ, RZ, R23 ;  /* 0x000000ffff047224 */ /* 0x002fca00078e0017 */
[----:B------:R1:W-:Y:S04]  /*16220*/  STL [R1+0xb0], R4 ;  /* 0x0000b00401007387 */ /* 0x0003e80000100800 */
[----:B--2---:R-:W2:Y:S01]  /*16230*/  LDL.LU.64 R22, [R1+0x280] ;  /* 0x0002800001167983 */ /* 0x004ea20000300a00 */
[----:B-1----:R-:W-:-:S03]  /*16240*/  IMAD.MOV.U32 R4, RZ, RZ, R17 ;  /* 0x000000ffff047224 */ /* 0x002fc600078e0011 */
[----:B------:R1:W-:Y:S04]  /*16250*/  STL [R1+0xbc], R16 ;  /* 0x0000bc1001007387 */ /* 0x0003e80000100800 */
[----:B------:R5:W-:Y:S04]  /*16260*/  STL [R1+0xb8], R4 ;  /* 0x0000b80401007387 */ /* 0x000be80000100800 */
[----:B-1----:R-:W3:Y:S01]  /*16270*/  LDL.LU.64 R16, [R1+0x1a8] ;  /* 0x0001a80001107983 */ /* 0x002ee20000300a00 */
[----:B-----5:R-:W-:-:S03]  /*16280*/  IMAD.MOV.U32 R4, RZ, RZ, R13 ;  /* 0x000000ffff047224 */ /* 0x020fc600078e000d */
[----:B------:R-:W-:Y:S04]  /*16290*/  STL [R1+0xc4], R12 ;  /* 0x0000c40c01007387 */ /* 0x000fe80000100800 */
[----:B------:R1:W-:Y:S04]  /*162a0*/  STL [R1+0xc0], R4 ;  /* 0x0000c00401007387 */ /* 0x0003e80000100800 */
[----:B------:R5:W-:Y:S01]  /*162b0*/  STL [R1+0xcc], R24 ;  /* 0x0000cc1801007387 */ /* 0x000be20000100800 */
[----:B-1----:R-:W-:-:S05]  /*162c0*/  IMAD.MOV.U32 R4, RZ, RZ, R25 ;  /* 0x000000ffff047224 */ /* 0x002fca00078e0019 */
[----:B------:R1:W-:Y:S01]  /*162d0*/  STL [R1+0xc8], R4 ;  /* 0x0000c80401007387 */ /* 0x0003e20000100800 */
[----:B-----5:R-:W-:Y:S02]  /*162e0*/  IMAD.MOV.U32 R24, RZ, RZ, R34 ;  /* 0x000000ffff187224 */ /* 0x020fe400078e0022 */
[----:B------:R-:W-:Y:S01]  /*162f0*/  IMAD.MOV.U32 R25, RZ, RZ, R35 ;  /* 0x000000ffff197224 */ /* 0x000fe200078e0023 */
[----:B----4-:R-:W-:Y:S04]  /*16300*/  STL [R1+0xd4], R14 ;  /* 0x0000d40e01007387 */ /* 0x010fe80000100800 */
[----:B------:R-:W4:Y:S01]  /*16310*/  LDL.LU.64 R34, [R1+0x290] ;  /* 0x0002900001227983 */ /* 0x000f220000300a00 */
[----:B-1----:R-:W-:-:S05]  /*16320*/  IMAD.MOV.U32 R4, RZ, RZ, R15 ;  /* 0x000000ffff047224 */ /* 0x002fca00078e000f */
[----:B------:R1:W-:Y:S04]  /*16330*/  STL [R1+0xd0], R4 ;  /* 0x0000d00401007387 */ /* 0x0003e80000100800 */
[----:B------:R5:W-:Y:S01]  /*16340*/  STL [R1+0xdc], R20 ;  /* 0x0000dc1401007387 */ /* 0x000be20000100800 */
[----:B-1----:R-:W-:-:S05]  /*16350*/  IMAD.MOV.U32 R4, RZ, RZ, R21 ;  /* 0x000000ffff047224 */ /* 0x002fca00078e0015 */
[----:B------:R2:W-:Y:S04]  /*16360*/  STL [R1+0xd8], R4 ;  /* 0x0000d80401007387 */ /* 0x0005e80000100800 */
[----:B-----5:R-:W5:Y:S01]  /*16370*/  LDL.LU.64 R20, [R1+0x1c0] ;  /* 0x0001c00001147983 */ /* 0x020f620000300a00 */
[----:B--2---:R-:W-:-:S03]  /*16380*/  IMAD.MOV.U32 R4, RZ, RZ, R23 ;  /* 0x000000ffff047224 */ /* 0x004fc600078e0017 */
[----:B------:R1:W-:Y:S04]  /*16390*/  STL [R1+0xe4], R22 ;  /* 0x0000e41601007387 */ /* 0x0003e80000100800 */
[----:B------:R2:W-:Y:S04]  /*163a0*/  STL [R1+0xe0], R4 ;  /* 0x0000e00401007387 */ /* 0x0005e80000100800 */
[----:B------:R3:W-:Y:S04]  /*163b0*/  STL [R1+0xec], R28 ;  /* 0x0000ec1c01007387 */ /* 0x0007e80000100800 */
[----:B-1----:R-:W5:Y:S01]  /*163c0*/  LDL.LU.64 R22, [R1+0x2b0] ;  /* 0x0002b00001167983 */ /* 0x002f620000300a00 */
[----:B--2---:R-:W-:-:S05]  /*163d0*/  IMAD.MOV.U32 R4, RZ, RZ, R29 ;  /* 0x000000ffff047224 */ /* 0x004fca00078e001d */
[----:B------:R1:W-:Y:S01]  /*163e0*/  STL [R1+0xe8], R4 ;  /* 0x0000e80401007387 */ /* 0x0003e20000100800 */
[----:B---3--:R-:W-:Y:S02]  /*163f0*/  IMAD.MOV.U32 R28, RZ, RZ, R30 ;  /* 0x000000ffff1c7224 */ /* 0x008fe400078e001e */
[----:B------:R-:W-:Y:S01]  /*16400*/  IMAD.MOV.U32 R29, RZ, RZ, R31 ;  /* 0x000000ffff1d7224 */ /* 0x000fe200078e001f */
[----:B------:R-:W-:Y:S01]  /*16410*/  STL [R1+0xf4], R16 ;  /* 0x0000f41001007387 */ /* 0x000fe20000100800 */
[----:B------:R-:W-:Y:S02]  /*16420*/  IMAD.MOV.U32 R30, RZ, RZ, R32 ;  /* 0x000000ffff1e7224 */ /* 0x000fe400078e0020 */
[----:B------:R-:W-:Y:S02]  /*16430*/  IMAD.MOV.U32 R31, RZ, RZ, R33 ;  /* 0x000000ffff1f7224 */ /* 0x000fe400078e0021 */
[----:B------:R-:W2:Y:S01]  /*16440*/  LDL.LU.64 R32, [R1+0x1d8] ;  /* 0x0001d80001207983 */ /* 0x000ea20000300a00 */
[----:B-1----:R-:W-:-:S03]  /*16450*/  IMAD.MOV.U32 R4, RZ, RZ, R17 ;  /* 0x000000ffff047224 */ /* 0x002fc600078e0011 */
[----:B------:R-:W-:Y:S04]  /*16460*/  STL [R1+0xfc], R18 ;  /* 0x0000fc1201007387 */ /* 0x000fe80000100800 */
[----:B------:R1:W-:Y:S02]  /*16470*/  STL [R1+0xf0], R4 ;  /* 0x0000f00401007387 */ /* 0x0003e40000100800 */
[----:B-1----:R-:W-:-:S05]  /*16480*/  IMAD.MOV.U32 R4, RZ, RZ, R19 ;  /* 0x000000ffff047224 */ /* 0x002fca00078e0013 */
[----:B------:R4:W-:Y:S02]  /*16490*/  STL [R1+0xf8], R4 ;  /* 0x0000f80401007387 */ /* 0x0009e40000100800 */
[----:B----4-:R-:W-:Y:S02]  /*164a0*/  IMAD.MOV.U32 R4, RZ, RZ, R35 ;  /* 0x000000ffff047224 */ /* 0x010fe400078e0023 */
[----:B------:R1:W-:Y:S04]  /*164b0*/  STL [R1+0x104], R34 ;  /* 0x0001042201007387 */ /* 0x0003e80000100800 */
[----:B------:R3:W-:Y:S04]  /*164c0*/  STL [R1+0x100], R4 ;  /* 0x0001000401007387 */ /* 0x0007e80000100800 */
[----:B-1----:R-:W4:Y:S01]  /*164d0*/  LDL.LU.64 R34, [R1+0x2e8] ;  /* 0x0002e80001227983 */ /* 0x002f220000300a00 */
[----:B---3--:R-:W-:-:S03]  /*164e0*/  IMAD.MOV.U32 R4, RZ, RZ, R41 ;  /* 0x000000ffff047224 */ /* 0x008fc600078e0029 */
[----:B------:R1:W-:Y:S04]  /*164f0*/  STL [R1+0x10c], R40 ;  /* 0x00010c2801007387 */ /* 0x0003e80000100800 */
[----:B------:R3:W-:Y:S04]  /*16500*/  STL [R1+0x108], R4 ;  /* 0x0001080401007387 */ /* 0x0007e80000100800 */
[----:B-----5:R-:W-:Y:S01]  /*16510*/  STL [R1+0x114], R20 ;  /* 0x0001141401007387 */ /* 0x020fe20000100800 */
[----:B-1----:R-:W-:Y:S02]  /*16520*/  IMAD.MOV.U32 R40, RZ, RZ, R44 ;  /* 0x000000ffff287224 */ /* 0x002fe400078e002c */
[----:B------:R-:W-:-:S02]  /*16530*/  IMAD.MOV.U32 R41, RZ, RZ, R45 ;  /* 0x000000ffff297224 */ /* 0x000fc400078e002d */
[----:B------:R-:W5:Y:S01]  /*16540*/  LDL.LU.64 R44, [R1+0x200] ;  /* 0x00020000012c7983 */ /* 0x000f620000300a00 */
[----:B---3--:R-:W-:-:S05]  /*16550*/  IMAD.MOV.U32 R4, RZ, RZ, R21 ;  /* 0x000000ffff047224 */ /* 0x008fca00078e0015 */
[----:B------:R1:W-:Y:S04]  /*16560*/  STL [R1+0x110], R4 ;  /* 0x0001100401007387 */ /* 0x0003e80000100800 */
[----:B------:R3:W-:Y:S01]  /*16570*/  STL [R1+0x11c], R38 ;  /* 0x00011c2601007387 */ /* 0x0007e20000100800 */
[----:B-1----:R-:W-:-:S03]  /*16580*/  IMAD.MOV.U32 R4, RZ, RZ, R39 ;  /* 0x000000ffff047224 */ /* 0x002fc600078e0027 */
[----:B---3--:R-:W3:Y:S04]  /*16590*/  LDL.LU.64 R38, [R1+0x308] ;  /* 0x0003080001267983 */ /* 0x008ee80000300a00 */
[----:B------:R1:W-:Y:S04]  /*165a0*/  STL [R1+0x118], R4 ;  /* 0x0001180401007387 */ /* 0x0003e80000100800 */
[----:B------:R-:W-:Y:S01]  /*165b0*/  STL [R1+0x124], R22 ;  /* 0x0001241601007387 */ /* 0x000fe20000100800 */
[----:B-1----:R-:W-:-:S05]  /*165c0*/  IMAD.MOV.U32 R4, RZ, RZ, R23 ;  /* 0x000000ffff047224 */ /* 0x002fca00078e0017 */
[----:B------:R1:W-:Y:S04]  /*165d0*/  STL [R1+0x120], R4 ;  /* 0x0001200401007387 */ /* 0x0003e80000100800 */
[----:B------:R2:W-:Y:S01]  /*165e0*/  STL [R1+0x12c], R30 ;  /* 0x00012c1e01007387 */ /* 0x0005e20000100800 */
[----:B-1----:R-:W-:-:S03]  /*165f0*/  IMAD.MOV.U32 R4, RZ, RZ, R31 ;  /* 0x000000ffff047224 */ /* 0x002fc600078e001f */
[----:B--2---:R-:W2:Y:S04]  /*16600*/  LDL.LU.64 R30, [R1+0x220] ;  /* 0x00022000011e7983 */ /* 0x004ea80000300a00 */
[----:B------:R1:W-:Y:S04]  /*16610*/  STL [R1+0x128], R4 ;  /* 0x0001280401007387 */ /* 0x0003e80000100800 */
[----:B------:R1:W-:Y:S02]  /*16620*/  STL [R1+0x134], R32 ;  /* 0x0001342001007387 */ /* 0x0003e40000100800 */
[----:B-1----:R-:W-:-:S02]  /*16630*/  IMAD.MOV.U32 R4, RZ, RZ, R33 ;  /* 0x000000ffff047224 */ /* 0x002fc400078e0021 */
[----:B------:R-:W-:Y:S04]  /*16640*/  STL [R1+0x13c], R24 ;  /* 0x00013c1801007387 */ /* 0x000fe80000100800 */
[----:B------:R1:W-:Y:S04]  /*16650*/  STL [R1+0x130], R4 ;  /* 0x0001300401007387 */ /* 0x0003e80000100800 */
[----:B------:R-:W2:Y:S01]  /*16660*/  LDL.LU.64 R32, [R1+0x340] ;  /* 0x0003400001207983 */ /* 0x000ea20000300a00 */
[----:B-1----:R-:W-:-:S05]  /*16670*/  IMAD.MOV.U32 R4, RZ, RZ, R25 ;  /* 0x000000ffff047224 */ /* 0x002fca00078e0019 */
[----:B------:R1:W-:Y:S04]  /*16680*/  STL [R1+0x138], R4 ;  /* 0x0001380401007387 */ /* 0x0003e80000100800 */
[----:B----4-:R4:W-:Y:S01]  /*16690*/  STL [R1+0x144], R34 ;  /* 0x0001442201007387 */ /* 0x0109e20000100800 */
[----:B-1----:R-:W-:-:S03]  /*166a0*/  IMAD.MOV.U32 R4, RZ, RZ, R35 ;  /* 0x000000ffff047224 */ /* 0x002fc600078e0023 */
[----:B----4-:R-:W4:Y:S04]  /*166b0*/  LDL.LU.64 R34, [R1+0x240] ;  /* 0x0002400001227983 */ /* 0x010f280000300a00 */
[----:B------:R1:W-:Y:S04]  /*166c0*/  STL [R1+0x140], R4 ;  /* 0x0001400401007387 */ /* 0x0003e80000100800 */
[----:B------:R5:W-:Y:S01]  /*166d0*/  STL [R1+0x14c], R36 ;  /* 0x00014c2401007387 */ /* 0x000be20000100800 */
[----:B-1----:R-:W-:-:S03]  /*166e0*/  IMAD.MOV.U32 R4, RZ, RZ, R37 ;  /* 0x000000ffff047224 */ /* 0x002fc600078e0025 */
[----:B-----5:R-:W5:Y:S04]  /*166f0*/  LDL.LU.64 R36, [R1+0x368] ;  /* 0x0003680001247983 */ /* 0x020f680000300a00 */
[----:B------:R1:W-:Y:S04]  /*16700*/  STL [R1+0x148], R4 ;  /* 0x0001480401007387 */ /* 0x0003e80000100800 */
[----:B------:R3:W-:Y:S01]  /*16710*/  STL [R1+0x154], R44 ;  /* 0x0001542c01007387 */ /* 0x0007e20000100800 */
[----:B-1----:R-:W-:-:S05]  /*16720*/  IMAD.MOV.U32 R4, RZ, RZ, R45 ;  /* 0x000000ffff047224 */ /* 0x002fca00078e002d */
[----:B------:R1:W-:Y:S04]  /*16730*/  STL [R1+0x150], R4 ;  /* 0x0001500401007387 */ /* 0x0003e80000100800 */
[----:B------:R-:W-:Y:S04]  /*16740*/  STL [R1+0x15c], R26 ;  /* 0x00015c1a01007387 */ /* 0x000fe80000100800 */
[----:B---3--:R-:W3:Y:S01]  /*16750*/  LDL.LU.64 R44, [R1+0x260] ;  /* 0x00026000012c7983 */ /* 0x008ee20000300a00 */
[----:B-1----:R-:W-:-:S03]  /*16760*/  IMAD.MOV.U32 R4, RZ, RZ, R27 ;  /* 0x000000ffff047224 */ /* 0x002fc600078e001b */
[----:B------:R-:W-:Y:S04]  /*16770*/  STL [R1+0x164], R38 ;  /* 0x0001642601007387 */ /* 0x000fe80000100800 */
[----:B------:R1:W-:Y:S04]  /*16780*/  STL [R1+0x158], R4 ;  /* 0x0001580401007387 */ /* 0x0003e80000100800 */
[----:B------:R-:W-:Y:S01]  /*16790*/  STL [R1+0x16c], R28 ;  /* 0x00016c1c01007387 */ /* 0x000fe20000100800 */
[----:B-1----:R-:W-:-:S05]  /*167a0*/  IMAD.MOV.U32 R4, RZ, RZ, R39 ;  /* 0x000000ffff047224 */ /* 0x002fca00078e0027 */
[----:B------:R1:W-:Y:S04]  /*167b0*/  STL [R1+0x160], R4 ;  /* 0x0001600401007387 */ /* 0x0003e80000100800 */
[----:B------:R-:W3:Y:S01]  /*167c0*/  LDL.LU.64 R38, [R1+0x380] ;  /* 0x0003800001267983 */ /* 0x000ee20000300a00 */
[----:B-1----:R-:W-:-:S03]  /*167d0*/  IMAD.MOV.U32 R4, RZ, RZ, R29 ;  /* 0x000000ffff047224 */ /* 0x002fc600078e001d */
[----:B--2---:R-:W-:Y:S04]  /*167e0*/  STL [R1+0x174], R30 ;  /* 0x0001741e01007387 */ /* 0x004fe80000100800 */
[----:B------:R1:W-:Y:S02]  /*167f0*/  STL [R1+0x168], R4 ;  /* 0x0001680401007387 */ /* 0x0003e40000100800 */
[----:B-1----:R-:W-:-:S05]  /*16800*/  IMAD.MOV.U32 R4, RZ, RZ, R31 ;  /* 0x000000ffff047224 */ /* 0x002fca00078e001f */
[----:B------:R1:W-:Y:S04]  /*16810*/  STL [R1+0x170], R4 ;  /* 0x0001700401007387 */ /* 0x0003e80000100800 */
[----:B------:R2:W-:Y:S01]  /*16820*/  STL [R1+0x17c], R50 ;  /* 0x00017c3201007387 */ /* 0x0005e20000100800 */
[----:B-1----:R-:W-:-:S03]  /*16830*/  IMAD.MOV.U32 R4, RZ, RZ, R51 ;  /* 0x000000ffff047224 */ /* 0x002fc600078e0033 */
[----:B--2---:R-:W2:Y:S04]  /*16840*/  LDL.LU.64 R50, [R1+0x270] ;  /* 0x0002700001327983 */ /* 0x004ea80000300a00 */
[----:B------:R1:W-:Y:S04]  /*16850*/  STL [R1+0x178], R4 ;  /* 0x0001780401007387 */ /* 0x0003e80000100800 */
[----:B------:R-:W-:Y:S01]  /*16860*/  STL [R1+0x184], R32 ;  /* 0x0001842001007387 */ /* 0x000fe20000100800 */
[----:B-1----:R-:W-:-:S05]  /*16870*/  IMAD.MOV.U32 R4, RZ, RZ, R33 ;  /* 0x000000ffff047224 */ /* 0x002fca00078e0021 */
[----:B------:R1:W-:Y:S04]  /*16880*/  STL [R1+0x180], R4 ;  /* 0x0001800401007387 */ /* 0x0003e80000100800 */
[----:B------:R1:W-:Y:S02]  /*16890*/  STL [R1+0x18c], R54 ;  /* 0x00018c3601007387 */ /* 0x0003e40000100800 */
[----:B-1----:R-:W-:Y:S02]  /*168a0*/  IMAD.MOV.U32 R4, RZ, RZ, R55 ;  /* 0x000000ffff047224 */ /* 0x002fe400078e0037 */
[----:B------:R-:W2:Y:S04]  /*168b0*/  LDL.LU.64 R54, [R1+0x398] ;  /* 0x0003980001367983 */ /* 0x000ea80000300a00 */
[----:B------:R4:W-:Y:S02]  /*168c0*/  STL [R1+0x188], R4 ;  /* 0x0001880401007387 */ /* 0x0009e40000100800 */
[----:B----4-:R-:W-:-:S02]  /*168d0*/  IMAD.MOV.U32 R4, RZ, RZ, R35 ;  /* 0x000000ffff047224 */ /* 0x010fc400078e0023 */
[----:B------:R-:W-:Y:S04]  /*168e0*/  STL [R1+0x194], R34 ;  /* 0x0001942201007387 */ /* 0x000fe80000100800 */
[----:B------:R1:W-:Y:S04]  /*168f0*/  STL [R1+0x190], R4 ;  /* 0x0001900401007387 */ /* 0x0003e80000100800 */
[----:B------:R4:W-:Y:S01]  /*16900*/  STL [R1+0x19c], R58 ;  /* 0x00019c3a01007387 */ /* 0x0009e20000100800 */
[----:B-1----:R-:W-:-:S03]  /*16910*/  IMAD.MOV.U32 R4, RZ, RZ, R59 ;  /* 0x000000ffff047224 */ /* 0x002fc600078e003b */
[----:B-----5:R-:W-:Y:S04]  /*16920*/  STL [R1+0x1a4], R36 ;  /* 0x0001a42401007387 */ /* 0x020fe80000100800 */
[----:B------:R1:W-:Y:S04]  /*16930*/  STL [R1+0x198], R4 ;  /* 0x0001980401007387 */ /* 0x0003e80000100800 */
[----:B----4-:R-:W4:Y:S01]  /*16940*/  LDL.LU.64 R58, [R1+0x2a0] ;  /* 0x0002a000013a7983 */ /* 0x010f220000300a00 */
[----:B-1----:R-:W-:-:S03]  /*16950*/  IMAD.MOV.U32 R4, RZ, RZ, R37 ;  /* 0x000000ffff047224 */ /* 0x002fc600078e0025 */
[----:B------:R-:W-:Y:S04]  /*16960*/  STL [R1+0x1ac], R42 ;  /* 0x0001ac2a01007387 */ /* 0x000fe80000100800 */
[----:B------:R1:W-:Y:S02]  /*16970*/  STL [R1+0x1a0], R4 ;  /* 0x0001a00401007387 */ /* 0x0003e40000100800 */
[----:B-1----:R-:W-:Y:S02]  /*16980*/  IMAD.MOV.U32 R4, RZ, RZ, R43 ;  /* 0x000000ffff047224 */ /* 0x002fe400078e002b */
[----:B---3--:R-:W-:Y:S04]  /*16990*/  STL [R1+0x1b4], R44 ;  /* 0x0001b42c01007387 */ /* 0x008fe80000100800 */
[----:B------:R1:W-:Y:S04]  /*169a0*/  STL [R1+0x1a8], R4 ;  /* 0x0001a80401007387 */ /* 0x0003e80000100800 */
[----:B------:R-:W3:Y:S01]  /*169b0*/  LDL.LU.64 R42, [R1+0x3b0] ;  /* 0x0003b000012a7983 */ /* 0x000ee20000300a00 */
[----:B-1----:R-:W-:-:S03]  /*169c0*/  IMAD.MOV.U32 R4, RZ, RZ, R45 ;  /* 0x000000ffff047224 */ /* 0x002fc600078e002d */
[----:B------:R-:W-:Y:S04]  /*169d0*/  STL [R1+0x1bc], R46 ;  /* 0x0001bc2e01007387 */ /* 0x000fe80000100800 */
[----:B------:R1:W-:Y:S04]  /*169e0*/  STL [R1+0x1b0], R4 ;  /* 0x0001b00401007387 */ /* 0x0003e80000100800 */
[----:B------:R-:W5:Y:S01]  /*169f0*/  LDL.LU.64 R44, [R1+0x330] ;  /* 0x00033000012c7983 */ /* 0x000f620000300a00 */
[----:B-1----:R-:W-:-:S03]  /*16a00*/  IMAD.MOV.U32 R4, RZ, RZ, R47 ;  /* 0x000000ffff047224 */ /* 0x002fc600078e002f */
[----:B------:R-:W-:Y:S04]  /*16a10*/  STL [R1+0x1c4], R38 ;  /* 0x0001c42601007387 */ /* 0x000fe80000100800 */
[----:B------:R1:W-:Y:S04]  /*16a20*/  STL [R1+0x1b8], R4 ;  /* 0x0001b80401007387 */ /* 0x0003e80000100800 */
[----:B------:R-:W5:Y:S04]  /*16a30*/  LDL.LU.64 R46, [R1+0x2c0] ;  /* 0x0002c000012e7983 */ /* 0x000f680000300a00 */
[----:B------:R-:W5:Y:S01]  /*16a40*/  LDL.LU.64 R36, [R1+0x288] ;  /* 0x0002880001247983 */ /* 0x000f620000300a00 */
[----:B-1----:R-:W-:-:S05]  /*16a50*/  IMAD.MOV.U32 R4, RZ, RZ, R39 ;  /* 0x000000ffff047224 */ /* 0x002fca00078e0027 */
[----:B------:R1:W-:Y:S04]  /*16a60*/  STL [R1+0x1c0], R4 ;  /* 0x0001c00401007387 */ /* 0x0003e80000100800 */
[----:B------:R1:W-:Y:S02]  /*16a70*/  STL [R1+0x1cc], R48 ;  /* 0x0001cc3001007387 */ /* 0x0003e40000100800 */
[----:B-1----:R-:W-:Y:S02]  /*16a80*/  IMAD.MOV.U32 R4, RZ, RZ, R49 ;  /* 0x000000ffff047224 */ /* 0x002fe400078e0031 */
[----:B------:R-:W5:Y:S04]  /*16a90*/  LDL.LU.64 R48, [R1+0x3c0] ;  /* 0x0003c00001307983 */ /* 0x000f680000300a00 */
[----:B------:R1:W-:Y:S04]  /*16aa0*/  STL [R1+0x1c8], R4 ;  /* 0x0001c80401007387 */ /* 0x0003e80000100800 */
[----:B--2---:R2:W-:Y:S01]  /*16ab0*/  STL [R1+0x1d4], R50 ;  /* 0x0001d43201007387 */ /* 0x0045e20000100800 */
[----:B-1----:R-:W-:-:S03]  /*16ac0*/  IMAD.MOV.U32 R4, RZ, RZ, R51 ;  /* 0x000000ffff047224 */ /* 0x002fc600078e0033 */
[----:B--2---:R-:W2:Y:S04]  /*16ad0*/  LDL.LU.64 R50, [R1+0x358] ;  /* 0x0003580001327983 */ /* 0x004ea80000300a00 */
[----:B------:R1:W-:Y:S04]  /*16ae0*/  STL [R1+0x1d0], R4 ;  /* 0x0001d00401007387 */ /* 0x0003e80000100800 */
[----:B------:R1:W-:Y:S04]  /*16af0*/  STL [R1+0x1dc], R66 ;  /* 0x0001dc4201007387 */ /* 0x0003e80000100800 */
[----:B------:R-:W2:Y:S01]  /*16b00*/  LDL.LU.64 R38, [R1+0x2d8] ;  /* 0x0002d80001267983 */ /* 0x000ea20000300a00 */
[----:B-1----:R-:W-:-:S03]  /*16b10*/  IMAD.MOV.U32 R4, RZ, RZ, R67 ;  /* 0x000000ffff047224 */ /* 0x002fc600078e0043 */
[----:B------:R-:W-:Y:S04]  /*16b20*/  STL [R1+0x1e4], R54 ;  /* 0x0001e43601007387 */ /* 0x000fe80000100800 */
[----:B------:R1:W-:Y:S04]  /*16b30*/  STL [R1+0x1d8], R4 ;  /* 0x0001d80401007387 */ /* 0x0003e80000100800 */
[----:B------:R-:W2:Y:S01]  /*16b40*/  LDL.LU.64 R66, [R1+0x2a8] ;  /* 0x0002a80001427983 */ /* 0x000ea20000300a00 */
[----:B-1----:R-:W-:-:S03]  /*16b50*/  IMAD.MOV.U32 R4, RZ, RZ, R55 ;  /* 0x000000ffff047224 */ /* 0x002fc600078e0037 */
[----:B------:R-:W-:Y:S04]  /*16b60*/  STL [R1+0x1ec], R40 ;  /* 0x0001ec2801007387 */ /* 0x000fe80000100800 */
[----:B------:R1:W-:Y:S04]  /*16b70*/  STL [R1+0x1e0], R4 ;  /* 0x0001e00401007387 */ /* 0x0003e80000100800 */
[----:B------:R-:W2:Y:S01]  /*16b80*/  LDL.LU.64 R54, [R1+0x3d0] ;  /* 0x0003d00001367983 */ /* 0x000ea20000300a00 */
[----:B-1----:R-:W-:-:S03]  /*16b90*/  IMAD.MOV.U32 R4, RZ, RZ, R41 ;  /* 0x000000ffff047224 */ /* 0x002fc600078e0029 */
[----:B------:R-:W2:Y:S04]  /*16ba0*/  LDL.LU.64 R40, [R1+0x378] ;  /* 0x0003780001287983 */ /* 0x000ea80000300a00 */
[----:B------:R1:W-:Y:S04]  /*16bb0*/  STL [R1+0x1e8], R4 ;  /* 0x0001e80401007387 */ /* 0x0003e80000100800 */
[----:B----4-:R4:W-:Y:S01]  /*16bc0*/  STL [R1+0x1f4], R58 ;  /* 0x0001f43a01007387 */ /* 0x0109e20000100800 */
[----:B-1----:R-:W-:-:S03]  /*16bd0*/  IMAD.MOV.U32 R4, RZ, RZ, R59 ;  /* 0x000000ffff047224 */ /* 0x002fc600078e003b */
[----:B----4-:R-:W4:Y:S04]  /*16be0*/  LDL.LU.64 R58, [R1+0x2f8] ;  /* 0x0002f800013a7983 */ /* 0x010f280000300a00 */
[----:B------:R1:W-:Y:S04]  /*16bf0*/  STL [R1+0x1f0], R4 ;  /* 0x0001f00401007387 */ /* 0x0003e80000100800 */
[----:B------:R1:W-:Y:S02]  /*16c00*/  STL [R1+0x1fc], R62 ;  /* 0x0001fc3e01007387 */ /* 0x0003e40000100800 */
[----:B-1----:R-:W-:-:S02]  /*16c10*/  IMAD.MOV.U32 R4, RZ, RZ, R63 ;  /* 0x000000ffff047224 */ /* 0x002fc400078e003f */
[----:B------:R-:W4:Y:S04]  /*16c20*/  LDL.LU.64 R62, [R1+0x2c8] ;  /* 0x0002c800013e7983 */ /* 0x000f280000300a00 */
[----:B------:R1:W-:Y:S04]  /*16c30*/  STL [R1+0x1f8], R4 ;  /* 0x0001f80401007387 */ /* 0x0003e80000100800 */
[----:B---3--:R3:W-:Y:S01]  /*16c40*/  STL [R1+0x204], R42 ;  /* 0x0002042a01007387 */ /* 0x0087e20000100800 */
[----:B-1----:R-:W-:-:S03]  /*16c50*/  IMAD.MOV.U32 R4, RZ, RZ, R43 ;  /* 0x000000ffff047224 */ /* 0x002fc600078e002b */
[----:B---3--:R-:W3:Y:S04]  /*16c60*/  LDL.LU.64 R42, [R1+0x3e0] ;  /* 0x0003e000012a7983 */ /* 0x008ee80000300a00 */
[----:B------:R1:W-:Y:S04]  /*16c70*/  STL [R1+0x200], R4 ;  /* 0x0002000401007387 */ /* 0x0003e80000100800 */
[----:B-----5:R5:W-:Y:S01]  /*16c80*/  STL [R1+0x20c], R44 ;  /* 0x00020c2c01007387 */ /* 0x020be20000100800 */
[----:B-1----:R-:W-:-:S03]  /*16c90*/  IMAD.MOV.U32 R4, RZ, RZ, R45 ;  /* 0x000000ffff047224 */ /* 0x002fc600078e002d */
[----:B-----5:R-:W5:Y:S04]  /*16ca0*/  LDL.LU.64 R44, [R1+0x390] ;  /* 0x00039000012c7983 */ /* 0x020f680000300a00 */
[----:B------:R1:W-:Y:S04]  /*16cb0*/  STL [R1+0x208], R4 ;  /* 0x0002080401007387 */ /* 0x0003e80000100800 */
[----:B------:R1:W-:Y:S02]  /*16cc0*/  STL [R1+0x214], R46 ;  /* 0x0002142e01007387 */ /* 0x0003e40000100800 */
[----:B-1----:R-:W-:-:S02]  /*16cd0*/  IMAD.MOV.U32 R4, RZ, RZ, R47 ;  /* 0x000000ffff047224 */ /* 0x002fc400078e002f */
[----:B------:R-:W-:Y:S04]  /*16ce0*/  STL [R1+0x21c], R36 ;  /* 0x00021c2401007387 */ /* 0x000fe80000100800 */
[----:B------:R1:W-:Y:S04]  /*16cf0*/  STL [R1+0x210], R4 ;  /* 0x0002100401007387 */ /* 0x0003e80000100800 */
[----:B------:R-:W5:Y:S01]  /*16d00*/  LDL.LU.64 R46, [R1+0x318] ;  /* 0x00031800012e7983 */ /* 0x000f620000300a00 */
[----:B-1----:R-:W-:-:S03]  /*16d10*/  IMAD.MOV.U32 R4, RZ, RZ, R37 ;  /* 0x000000ffff047224 */ /* 0x002fc600078e0025 */
[----:B------:R-:W-:Y:S04]  /*16d20*/  STL [R1+0x224], R48 ;  /* 0x0002243001007387 */ /* 0x000fe80000100800 */
[----:B------:R1:W-:Y:S02]  /*16d30*/  STL [R1+0x218], R4 ;  /* 0x0002180401007387 */ /* 0x0003e40000100800 */
[----:B-1----:R-:W-:Y:S02]  /*16d40*/  IMAD.MOV.U32 R4, RZ, RZ, R49 ;  /* 0x000000ffff047224 */ /* 0x002fe400078e0031 */
[----:B------:R-:W5:Y:S04]  /*16d50*/  LDL.LU.64 R48, [R1+0x2d0] ;  /* 0x0002d00001307983 */ /* 0x000f680000300a00 */
[----:B------:R1:W-:Y:S04]  /*16d60*/  STL [R1+0x220], R4 ;  /* 0x0002200401007387 */ /* 0x0003e80000100800 */
[----:B--2---:R2:W-:Y:S01]  /*16d70*/  STL [R1+0x22c], R50 ;  /* 0x00022c3201007387 */ /* 0x0045e20000100800 */
[----:B-1----:R-:W-:-:S03]  /*16d80*/  IMAD.MOV.U32 R4, RZ, RZ, R51 ;  /* 0x000000ffff047224 */ /* 0x002fc600078e0033 */
[----:B------:R-:W-:Y:S04]  /*16d90*/  STL [R1+0x234], R38 ;  /* 0x0002342601007387 */ /* 0x000fe80000100800 */
[----:B------:R1:W-:Y:S04]  /*16da0*/  STL [R1+0x228], R4 ;  /* 0x0002280401007387 */ /* 0x0003e80000100800 */
[----:B--2---:R-:W2:Y:S01]  /*16db0*/  LDL.LU.64 R50, [R1+0x3f0] ;  /* 0x0003f00001327983 */ /* 0x004ea20000300a00 */
[----:B-1----:R-:W-:-:S03]  /*16dc0*/  IMAD.MOV.U32 R4, RZ, RZ, R39 ;  /* 0x000000ffff047224 */ /* 0x002fc600078e0027 */
[----:B------:R-:W-:Y:S04]  /*16dd0*/  STL [R1+0x23c], R66 ;  /* 0x00023c4201007387 */ /* 0x000fe80000100800 */
[----:B------:R1:W-:Y:S02]  /*16de0*/  STL [R1+0x230], R4 ;  /* 0x0002300401007387 */ /* 0x0003e40000100800 */
[----:B-1----:R-:W-:Y:S02]  /*16df0*/  IMAD.MOV.U32 R4, RZ, RZ, R67 ;  /* 0x000000ffff047224 */ /* 0x002fe400078e0043 */
[----:B------:R-:W2:Y:S04]  /*16e00*/  LDL.LU.64 R66, [R1+0x3a8] ;  /* 0x0003a80001427983 */ /* 0x000ea80000300a00 */
[----:B------:R1:W-:Y:S04]  /*16e10*/  STL [R1+0x238], R4 ;  /* 0x0002380401007387 */ /* 0x0003e80000100800 */
[----:B------:R1:W-:Y:S02]  /*16e20*/  STL [R1+0x244], R54 ;  /* 0x0002443601007387 */ /* 0x0003e40000100800 */
[----:B-1----:R-:W-:-:S02]  /*16e30*/  IMAD.MOV.U32 R4, RZ, RZ, R55 ;  /* 0x000000ffff047224 */ /* 0x002fc400078e0037 */
[----:B------:R-:W-:Y:S04]  /*16e40*/  STL [R1+0x24c], R40 ;  /* 0x00024c2801007387 */ /* 0x000fe80000100800 */
[----:B------:R1:W-:Y:S04]  /*16e50*/  STL [R1+0x240], R4 ;  /* 0x0002400401007387 */ /* 0x0003e80000100800 */
[----:B------:R-:W2:Y:S01]  /*16e60*/  LDL.LU.64 R54, [R1+0x338] ;  /* 0x0003380001367983 */ /* 0x000ea20000300a00 */
[----:B-1----:R-:W-:-:S03]  /*16e70*/  IMAD.MOV.U32 R4, RZ, RZ, R41 ;  /* 0x000000ffff047224 */ /* 0x002fc600078e0029 */
[----:B----4-:R-:W-:Y:S04]  /*16e80*/  STL [R1+0x254], R58 ;  /* 0x0002543a01007387 */ /* 0x010fe80000100800 */
[----:B------:R1:W-:Y:S02]  /*16e90*/  STL [R1+0x248], R4 ;  /* 0x0002480401007387 */ /* 0x0003e40000100800 */
[----:B-1----:R-:W-:Y:S02]  /*16ea0*/  IMAD.MOV.U32 R4, RZ, RZ, R59 ;  /* 0x000000ffff047224 */ /* 0x002fe400078e003b */
[----:B------:R-:W4:Y:S04]  /*16eb0*/  LDL.LU.64 R58, [R1+0x2f0] ;  /* 0x0002f000013a7983 */ /* 0x000f280000300a00 */
[----:B------:R1:W-:Y:S04]  /*16ec0*/  STL [R1+0x250], R4 ;  /* 0x0002500401007387 */ /* 0x0003e80000100800 */
[----:B------:R3:W-:Y:S01]  /*16ed0*/  STL [R1+0x25c], R62 ;  /* 0x00025c3e01007387 */ /* 0x0007e20000100800 */
[----:B-1----:R-:W-:-:S03]  /*16ee0*/  IMAD.MOV.U32 R4, RZ, RZ, R63 ;  /* 0x000000ffff047224 */ /* 0x002fc600078e003f */
[----:B---3--:R-:W3:Y:S04]  /*16ef0*/  LDL.LU.64 R62, [R1+0x3f8] ;  /* 0x0003f800013e7983 */ /* 0x008ee80000300a00 */
[----:B------:R1:W-:Y:S04]  /*16f00*/  STL [R1+0x258], R4 ;  /* 0x0002580401007387 */ /* 0x0003e80000100800 */
[----:B------:R-:W-:Y:S04]  /*16f10*/  STL [R1+0x264], R42 ;  /* 0x0002642a01007387 */ /* 0x000fe80000100800 */
[----:B------:R-:W3:Y:S01]  /*16f20*/  LDL.LU.64 R30, [R1+0x3b8] ;  /* 0x0003b800011e7983 */ /* 0x000ee20000300a00 */
[----:B-1----:R-:W-:-:S05]  /*16f30*/  IMAD.MOV.U32 R4, RZ, RZ, R43 ;  /* 0x000000ffff047224 */ /* 0x002fca00078e002b */
[----:B------:R1:W-:Y:S04]  /*16f40*/  STL [R1+0x260], R4 ;  /* 0x0002600401007387 */ /* 0x0003e80000100800 */
[----:B-----5:R-:W-:Y:S04]  /*16f50*/  STL [R1+0x26c], R44 ;  /* 0x00026c2c01007387 */ /* 0x020fe80000100800 */
[----:B------:R-:W5:Y:S01]  /*16f60*/  LDL.LU.64 R32, [R1+0x350] ;  /* 0x0003500001207983 */ /* 0x000f620000300a00 */
[----:B-1----:R-:W-:-:S03]  /*16f70*/  IMAD.MOV.U32 R4, RZ, RZ, R45 ;  /* 0x000000ffff047224 */ /* 0x002fc600078e002d */
[----:B------:R-:W5:Y:S04]  /*16f80*/  LDL.LU.64 R34, [R1+0x310] ;  /* 0x0003100001227983 */ /* 0x000f680000300a00 */
[----:B------:R1:W-:Y:S04]  /*16f90*/  STL [R1+0x268], R4 ;  /* 0x0002680401007387 */ /* 0x0003e80000100800 */
[----:B------:R-:W-:Y:S04]  /*16fa0*/  STL [R1+0x274], R46 ;  /* 0x0002742e01007387 */ /* 0x000fe80000100800 */
[----:B------:R-:W5:Y:S01]  /*16fb0*/  LDL.LU.64 R36, [R1+0x400] ;  /* 0x0004000001247983 */ /* 0x000f620000300a00 */
[----:B-1----:R-:W-:-:S03]  /*16fc0*/  IMAD.MOV.U32 R4, RZ, RZ, R47 ;  /* 0x000000ffff047224 */ /* 0x002fc600078e002f */
[----:B------:R-:W5:Y:S04]  /*16fd0*/  LDL.LU.64 R38, [R1+0x3c8] ;  /* 0x0003c80001267983 */ /* 0x000f680000300a00 */
[----:B------:R1:W-:Y:S04]  /*16fe0*/  STL [R1+0x270], R4 ;  /* 0x0002700401007387 */ /* 0x0003e80000100800 */
[----:B------:R-:W-:Y:S04]  /*16ff0*/  STL [R1+0x27c], R48 ;  /* 0x00027c3001007387 */ /* 0x000fe80000100800 */
[----:B------:R-:W5:Y:S01]  /*17000*/  LDL.LU.64 R40, [R1+0x370] ;  /* 0x0003700001287983 */ /* 0x000f620000300a00 */
[----:B-1----:R-:W-:-:S03]  /*17010*/  IMAD.MOV.U32 R4, RZ, RZ, R49 ;  /* 0x000000ffff047224 */ /* 0x002fc600078e0031 */
[----:B------:R-:W5:Y:S04]  /*17020*/  LDL.64 R42, [R1+0x328] ;  /* 0x00032800012a7983 */ /* 0x000f680000100a00 */
[----:B------:R1:W-:Y:S04]  /*17030*/  STL [R1+0x278], R4 ;  /* 0x0002780401007387 */ /* 0x0003e80000100800 */
[----:B--2---:R-:W-:Y:S04]  /*17040*/  STL [R1+0x284], R50 ;  /* 0x0002843201007387 */ /* 0x004fe80000100800 */
[----:B------:R-:W2:Y:S01]  /*17050*/  LDL.LU.64 R44, [R1+0x408] ;  /* 0x00040800012c7983 */ /* 0x000ea20000300a00 */
[----:B-1----:R-:W-:-:S03]  /*17060*/  IMAD.MOV.U32 R4, RZ, RZ, R51 ;  /* 0x000000ffff047224 */ /* 0x002fc600078e0033 */
[----:B------:R-:W2:Y:S04]  /*17070*/  LDL.LU.64 R46, [R1+0x3d8] ;  /* 0x0003d800012e7983 */ /* 0x000ea80000300a00 */
[----:B------:R1:W-:Y:S04]  /*17080*/  STL [R1+0x280], R4 ;  /* 0x0002800401007387 */ /* 0x0003e80000100800 */
[----:B------:R1:W-:Y:S04]  /*17090*/  STL [R1+0x28c], R66 ;  /* 0x00028c4201007387 */ /* 0x0003e80000100800 */
        /* <DEDUP_REMOVED lines=13> */
[----:B---3--:R3:W-:Y:S01]  /*17170*/  STL [R1+0x2a4], R62 ;  /* 0x0002a43e01007387 */ /* 0x0087e20000100800 */
[----:B-1----:R-:W-:-:S03]  /*17180*/  IMAD.MOV.U32 R4, RZ, RZ, R63 ;  /* 0x000000ffff047224 */ /* 0x002fc600078e003f */
[----:B---3--:R-:W3:Y:S04]  /*17190*/  LDL.LU.64 R62, [R1+0x360] ;  /* 0x00036000013e7983 */ /* 0x008ee80000300a00 */
[----:B------:R1:W-:Y:S04]  /*171a0*/  STL [R1+0x2a0], R4 ;  /* 0x0002a00401007387 */ /* 0x0003e80000100800 */
[----:B------:R-:W-:Y:S01]  /*171b0*/  STL [R1+0x2ac], R30 ;  /* 0x0002ac1e01007387 */ /* 0x000fe20000100800 */
[----:B-1----:R-:W-:-:S03]  /*171c0*/  IMAD.MOV.U32 R4, RZ, RZ, R31 ;  /* 0x000000ffff047224 */ /* 0x002fc600078e001f */
[----:B-----5:R-:W-:Y:S04]  /*171d0*/  STL [R1+0x2b4], R32 ;  /* 0x0002b42001007387 */ /* 0x020fe80000100800 */
[----:B------:R1:W-:Y:S04]  /*171e0*/  STL [R1+0x2a8], R4 ;  /* 0x0002a80401007387 */ /* 0x0003e80000100800 */
[----:B------:R-:W-:Y:S01]  /*171f0*/  STL [R1+0x2bc], R34 ;  /* 0x0002bc2201007387 */ /* 0x000fe20000100800 */
[----:B-1----:R-:W-:-:S05]  /*17200*/  IMAD.MOV.U32 R4, RZ, RZ, R33 ;  /* 0x000000ffff047224 */ /* 0x002fca00078e0021 */
        /* <DEDUP_REMOVED lines=13> */
[----:B--2---:R-:W-:Y:S01]  /*172e0*/  STL [R1+0x2e4], R44 ;  /* 0x0002e42c01007387 */ /* 0x004fe20000100800 */
        /* <DEDUP_REMOVED lines=10> */
[----:B------:R1:W-:Y:S02]  /*17390*/  STL [R1+0x2f0], R4 ;  /* 0x0002f00401007387 */ /* 0x0003e40000100800 */
[----:B-1----:R-:W-:Y:S02]  /*173a0*/  IMAD.MOV.U32 R4, RZ, RZ, R67 ;  /* 0x000000ffff047224 */ /* 0x002fe400078e0043 */
[----:B------:R-:W1:Y:S03]  /*173b0*/  LDC R67, c[0x0][0x3a0] ;  /* 0x0000e800ff437b82 */ /* 0x000e660000000800 */
[----:B------:R2:W-:Y:S04]  /*173c0*/  STL [R1+0x2f8], R4 ;  /* 0x0002f80401007387 */ /* 0x0005e80000100800 */
[----:B------:R-:W-:Y:S01]  /*173d0*/  STL [R1+0x304], R50 ;  /* 0x0003043201007387 */ /* 0x000fe20000100800 */
[----:B--2---:R-:W-:-:S03]  /*173e0*/  IMAD.MOV.U32 R4, RZ, RZ, R51 ;  /* 0x000000ffff047224 */ /* 0x004fc600078e0033 */
[----:B------:R-:W-:Y:S04]  /*173f0*/  STL [R1+0x30c], R54 ;  /* 0x00030c3601007387 */ /* 0x000fe80000100800 */
[----:B------:R2:W-:Y:S01]  /*17400*/  STL [R1+0x300], R4 ;  /* 0x0003000401007387 */ /* 0x0005e20000100800 */
[----:B-1----:R-:W-:Y:S02]  /*17410*/  VIADD R66, R67, 0x3f ;  /* 0x0000003f43427836 */ /* 0x002fe40000000000 */
[----:B--2---:R-:W-:-:S03]  /*17420*/  IMAD.MOV.U32 R4, RZ, RZ, R55 ;  /* 0x000000ffff047224 */ /* 0x004fc600078e0037 */
[----:B------:R-:W-:-:S04]  /*17430*/  SHF.R.S32.HI R67, RZ, 0x1f, R66 ;  /* 0x0000001fff437819 */ /* 0x000fc80000011442 */
[----:B------:R-:W-:Y:S01]  /*17440*/  LEA.HI R67, R67, R66, RZ, 0x6 ;  /* 0x0000004243437211 */ /* 0x000fe200078f30ff */
        /* <DEDUP_REMOVED lines=11> */
[----:B------:R-:W-:Y:S01]  /*17500*/  IMAD.MOV.U32 R187, RZ, RZ, RZ ;  /* 0x000000ffffbb7224 */ /* 0x000fe200078e00ff */
[----:B------:R-:W-:Y:S01]  /*17510*/  UMOV UR15, 0x1 ;  /* 0x00000001000f7882 */ /* 0x000fe20000000000 */
[----:B------:R-:W-:Y:S01]  /*17520*/  UMOV UR31, 0x2 ;  /* 0x00000002001f7882 */ /* 0x000fe20000000000 */
[----:B------:R-:W-:Y:S01]  /*17530*/  UMOV UR5, URZ ;  /* 0x000000ff00057c82 */ /* 0x000fe20008000000 */
[----:B------:R-:W-:Y:S01]  /*17540*/  UMOV UR6, URZ ;  /* 0x000000ff00067c82 */ /* 0x000fe20008000000 */
[----:B------:R-:W-:Y:S01]  /*17550*/  UMOV UR7, URZ ;  /* 0x000000ff00077c82 */ /* 0x000fe20008000000 */
[----:B----4-:R-:W-:Y:S04]  /*17560*/  STL [R1+0x314], R58 ;  /* 0x0003143a01007387 */ /* 0x010fe80000100800 */
[----:B------:R1:W-:Y:S02]  /*17570*/  STL [R1+0x308], R4 ;  /* 0x0003080401007387 */ /* 0x0003e40000100800 */
[----:B-1----:R-:W-:-:S05]  /*17580*/  IMAD.MOV.U32 R4, RZ, RZ, R59 ;  /* 0x000000ffff047224 */ /* 0x002fca00078e003b */
[----:B------:R1:W-:Y:S01]  /*17590*/  STL [R1+0x310], R4 ;  /* 0x0003100401007387 */ /* 0x0003e20000100800 */
[----:B---3--:R-:W-:-:S03]  /*175a0*/  IMAD.MOV.U32 R5, RZ, RZ, R63 ;  /* 0x000000ffff057224 */ /* 0x008fc600078e003f */
[----:B------:R-:W-:Y:S01]  /*175b0*/  STL [R1+0x31c], R62 ;  /* 0x00031c3e01007387 */ /* 0x000fe20000100800 */
[----:B-1----:R-:W-:-:S03]  /*175c0*/  SHF.R.S32.HI R4, RZ, 0x6, R67 ;  /* 0x00000006ff047819 */ /* 0x002fc60000011443 */
[----:B------:R1:W-:Y:S02]  /*175d0*/  STL [R1+0x318], R5 ;  /* 0x0003180501007387 */ /* 0x0003e40000100800 */
[----:B-1----:R-:W-:-:S05]  /*175e0*/  VIMNMX R5, PT, PT, R4, 0x2, !PT ;  /* 0x0000000204057848 */ /* 0x002fca0007fe0100 */
[----:B------:R-:W-:-:S05]  /*175f0*/  VIADD R5, R5, 0xfffffffe ;  /* 0xfffffffe05057836 */ /* 0x000fca0000000000 */
[----:B------:R1:W-:Y:S01]  /*17600*/  STL [R1+0x324], R5 ;  /* 0x0003240501007387 */ /* 0x0003e20000100800 */
[----:B------:R-:W-:Y:S02]  /*17610*/  VIADD R6, R4, 0xfffffffd ;  /* 0xfffffffd04067836 */ /* 0x000fe40000000000 */
[----:B------:R-:W-:-:S07]  /*17620*/  IMAD.MOV.U32 R4, RZ, RZ, RZ ;  /* 0x000000ffff047224 */ /* 0x000fce00078e00ff */
.L_x_11:
[----:B------:R-:W-:Y:S01]  /*17630*/  IMAD.U32 R4, R4, -0x80000000, RZ ;  /* 0x8000000004047824 */ /* 0x000fe200078e00ff */
[----:B------:R-:W-:-:S03]  /*17640*/  UIADD3 UR6, UPT, UPT, UR6, 0x1, URZ ;  /* 0x0000000106067890 */ /* 0x000fc6000fffe0ff */
[----:B------:R-:W2:Y:S01]  /*17650*/  SYNCS.PHASECHK.TRANS64.TRYWAIT P2, [UR8], R4 ;  /* 0x00000004ff0075a7 */ /* 0x000ea20008041108 */
[----:B------:R-:W-:-:S04]  /*17660*/  UISETP.GT.AND UP1, UPT, UR6, 0x1, UPT ;  /* 0x000000010600788c */ /* 0x000fc8000bf24270 */
[----:B------:R-:W-:-:S04]  /*17670*/  USEL UR6, UR6, URZ, !UP1 ;  /* 0x000000ff06067287 */ /* 0x000fc8000c800000 */
[----:B------:R-:W-:Y:S01]  /*17680*/  ULEA UR4, UR6, UR10, 0xf ;  /* 0x0000000a06047291 */ /* 0x000fe2000f8e78ff */
[----:B--2---:R-:W-:Y:S11]  /*17690*/  @!P2 BRA `(.L_x_9) ;  /* 0x000000ec007ca947 */ /* 0x004ff60003800000 */
.L_x_17:
[----:B-1----:R-:W1:Y:S01]  /*176a0*/  S2R R5, SR_TID.X ;  /* 0x0000000000057919 */ /* 0x002e620000002100 */
[----:B------:R-:W-:-:S04]  /*176b0*/  DEPBAR.LE SB0, 0x2 ;  /* 0x000080800000791a */ /* 0x000fc80000000000 */
[----:B------:R-:W-:Y:S02]  /*176c0*/  UIADD3 UR5, UPT, UPT, UR5, 0x1, URZ ;  /* 0x0000000105057890 */ /* 0x000fe4000fffe0ff */
[----:B------:R-:W-:Y:S02]  /*176d0*/  ULEA UR8, UR15, UR10, 0x3 ;  /* 0x0000000a0f087291 */ /* 0x000fe4000f8e18ff */
[----:B------:R-:W-:Y:S02]  /*176e0*/  UISETP.GT.AND UP1, UPT, UR5, 0x2, UPT ;  /* 0x000000020500788c */ /* 0x000fe4000bf24270 */
[----:B------:R-:W-:Y:S02]  /*176f0*/  UIADD3 UR8, UPT, UPT, UR8, 0x40000, URZ ;  /* 0x0004000008087890 */ /* 0x000fe4000fffe0ff */
[----:B------:R-:W-:Y:S01]  /*17700*/  USEL UR5, UR5, URZ, !UP1 ;  /* 0x000000ff05057287 */ /* 0x000fe2000c800000 */
[----:B-1----:R-:W-:-:S04]  /*17710*/  LOP3.LUT R5, R5, 0x7f, RZ, 0xc0, !PT ;  /* 0x0000007f05057812 */ /* 0x002fc800078ec0ff */
[----:B------:R-:W-:Y:S01]  /*17720*/  LEA R186, R5, UR4, 0x8 ;  /* 0x0000000405ba7c11 */ /* 0x000fe2000f8e40ff */
[----:B------:R-:W-:Y:S06]  /*17730*/  BAR.SYNC.DEFER_BLOCKING 0x0 ;  /* 0x0000000000007b1d */ /* 0x000fec0000010000 */
[----:B------:R-:W-:Y:S01]  /*17740*/  UMOV UR4, UR7 ;  /* 0x0000000700047c82 */ /* 0x000fe20008000000 */
        /* <DEDUP_REMOVED lines=16> */
[----:B-1----:R1:W-:Y:S01]  /*17850*/  STTM.x64 tmem[UR12+0x100], R4 ;  /* 0x00010004000079ed */ /* 0x0023e2000834000c */
[----:B------:R-:W2:Y:S02]  /*17860*/  FENCE.VIEW.ASYNC.T ;  /* 0x00000000000073c6 */ /* 0x000ea40000000200 */
[----:B--2---:R-:W-:Y:S06]  /*17870*/  BAR.SYNC.DEFER_BLOCKING 0x0 ;  /* 0x0000000000007b1d */ /* 0x004fec0000010000 */
[----:B------:R-:W-:Y:S05]  /*17880*/  @P0 BRA `(.L_x_10) ;  /* 0x0000000000d80947 */ /* 0x000fea0003800000 */
[----:B------:R-:W-:Y:S01]  /*17890*/  ULEA UR9, UR5, UR10, 0x10 ;  /* 0x0000000a05097291 */ /* 0x000fe2000f8e80ff */
[----:B------:R-:W-:Y:S01]  /*178a0*/  UMOV UR7, URZ ;  /* 0x000000ff00077c82 */ /* 0x000fe20008000000 */
[----:B------:R-:W-:Y:S02]  /*178b0*/  UIADD3 UR33, UPT, UPT, UR11, 0x108, URZ ;  /* 0x000001080b217890 */ /* 0x000fe4000fffe0ff */
[----:B------:R-:W-:Y:S02]  /*178c0*/  USHF.R.U32.HI UR9, URZ, 0x4, UR9 ;  /* 0x00000004ff097899 */ /* 0x000fe40008011609 */
[----:B------:R-:W-:Y:S02]  /*178d0*/  UIADD3 UR55, UPT, UPT, UR11, 0x110, URZ ;  /* 0x000001100b377890 */ /* 0x000fe4000fffe0ff */
[----:B------:R-:W-:Y:S02]  /*178e0*/  USGXT.U32 UR20, UR9, 0xe ;  /* 0x0000000e0914789a */ /* 0x000fe40008000000 */
[----:B------:R-:W-:-:S02]  /*178f0*/  UIADD3 UR56, UPT, UPT, UR11, 0x118, URZ ;  /* 0x000001180b387890 */ /* 0x000fc4000fffe0ff */
[----:B------:R-:W-:Y:S02]  /*17900*/  UIADD3 UR22, UP1, UPT, UR20, 0x2, URZ ;  /* 0x0000000214167890 */ /* 0x000fe4000ff3e0ff */
[----:B------:R-:W-:Y:S02]  /*17910*/  UIADD3 UR57, UPT, UPT, UR11, 0x120, URZ ;  /* 0x000001200b397890 */ /* 0x000fe4000fffe0ff */
[----:B------:R-:W-:Y:S02]  /*17920*/  UIADD3.X UR23, UPT, UPT, UR7, 0x40004040, URZ, UP1, !UPT ;  /* 0x4000404007177890 */ /* 0x000fe40008ffe4ff */
[----:B------:R-:W-:Y:S02]  /*17930*/  UIADD3 UR46, UP1, UPT, UR22, 0x2, URZ ;  /* 0x00000002162e7890 */ /* 0x000fe4000ff3e0ff */
[----:B------:R-:W-:Y:S02]  /*17940*/  UIADD3 UR48, UP2, UPT, UR22, 0x4, URZ ;  /* 0x0000000416307890 */ /* 0x000fe4000ff5e0ff */
[----:B------:R-:W-:-:S02]  /*17950*/  UIADD3 UR50, UP3, UPT, UR22, 0x7fe, URZ ;  /* 0x000007fe16327890 */ /* 0x000fc4000ff7e0ff */
[----:B------:R-:W-:Y:S02]  /*17960*/  UIADD3 UR52, UP4, UPT, UR22, 0x800, URZ ;  /* 0x0000080016347890 */ /* 0x000fe4000ff9e0ff */
[----:B------:R-:W-:Y:S02]  /*17970*/  UIADD3 UR24, UP5, UPT, UR22, 0x802, URZ ;  /* 0x0000080216187890 */ /* 0x000fe4000ffbe0ff */
[----:B------:R-:W-:Y:S02]  /*17980*/  UIADD3.X UR47, UPT, UPT, UR23, URZ, URZ, UP1, !UPT ;  /* 0x000000ff172f7290 */ /* 0x000fe40008ffe4ff */
[----:B------:R-:W-:Y:S02]  /*17990*/  UIADD3 UR26, UP6, UPT, UR22, 0x804, URZ ;  /* 0x00000804161a7890 */ /* 0x000fe4000ffde0ff */
[----:B------:R-:W-:Y:S02]  /*179a0*/  UIADD3.X UR49, UPT, UPT, UR23, URZ, URZ, UP2, !UPT ;  /* 0x000000ff17317290 */ /* 0x000fe400097fe4ff */
[----:B------:R-:W-:-:S02]  /*179b0*/  UIADD3.X UR51, UPT, UPT, UR23, URZ, URZ, UP3, !UPT ;  /* 0x000000ff17337290 */ /* 0x000fc40009ffe4ff */
[----:B------:R-:W-:Y:S02]  /*179c0*/  UIADD3 UR58, UPT, UPT, UR11, 0x128, URZ ;  /* 0x000001280b3a7890 */ /* 0x000fe4000fffe0ff */
[----:B------:R-:W-:Y:S02]  /*179d0*/  UIADD3.X UR53, UPT, UPT, UR23, URZ, URZ, UP4, !UPT ;  /* 0x000000ff17357290 */ /* 0x000fe4000a7fe4ff */
[----:B------:R-:W-:Y:S02]  /*179e0*/  UIADD3 UR59, UPT, UPT, UR11, 0x130, URZ ;  /* 0x000001300b3b7890 */ /* 0x000fe4000fffe0ff */
[----:B------:R-:W-:Y:S01]  /*179f0*/  UIADD3.X UR25, UPT, UPT, UR23, URZ, URZ, UP5, !UPT ;  /* 0x000000ff17197290 */ /* 0x000fe2000affe4ff */
[----:B------:R-:W-:Y:S01]  /*17a00*/  UMOV UR18, 0x0 ;  /* 0x0000000000127882 */ /* 0x000fe20000000000 */
[----:B------:R-:W-:Y:S01]  /*17a10*/  UMOV UR19, 0x8400910 ;  /* 0x0840091000137882 */ /* 0x000fe20000000000 */
[----:B------:R-:W-:Y:S01]  /*17a20*/  UIADD3 UR60, UPT, UPT, UR11, 0x138, URZ ;  /* 0x000001380b3c7890 */ /* 0x000fe2000fffe0ff */
[----:B------:R-:W-:Y:S01]  /*17a30*/  UMOV UR21, 0x40004040 ;  /* 0x4000404000157882 */ /* 0x000fe20000000000 */
[----:B------:R-:W-:Y:S01]  /*17a40*/  UIADD3.X UR27, UPT, UPT, UR23, URZ, URZ, UP6, !UPT ;  /* 0x000000ff171b7290 */ /* 0x000fe2000b7fe4ff */
[----:B------:R2:W-:Y:S01]  /*17a50*/  UTCHMMA tmem[UR14], gdesc[UR20], tmem[UR11], tmem[UR18], idesc[UR19], UPT ;  /* 0x00ff12140e0079ea */ /* 0x0005e2000b80000b */
[----:B------:R-:W-:Y:S01]  /*17a60*/  UMOV UR16, 0x0 ;  /* 0x0000000000107882 */ /* 0x000fe20000000000 */
[----:B------:R-:W-:Y:S01]  /*17a70*/  UMOV UR17, 0x8400910 ;  /* 0x0840091000117882 */ /* 0x000fe20000000000 */
[----:B------:R-:W-:Y:S01]  /*17a80*/  UMOV UR34, 0x0 ;  /* 0x0000000000227882 */ /* 0x000fe20000000000 */
[----:B------:R-:W-:Y:S01]  /*17a90*/  UMOV UR35, 0x8400910 ;  /* 0x0840091000237882 */ /* 0x000fe20000000000 */
        /* <DEDUP_REMOVED lines=11> */
[----:B------:R-:W-:Y:S01]  /*17b50*/  UMOV UR9, URZ ;  /* 0x000000ff00097c82 */ /* 0x000fe20008000000 */
[----:B------:R2:W-:Y:S01]  /*17b60*/  UTCHMMA tmem[UR57], gdesc[UR50], tmem[UR11], tmem[UR38], idesc[UR39], UPT ;  /* 0x00ff2632390079ea */ /* 0x0005e2000b80000b */
[----:B------:R-:W-:Y:S01]  /*17b70*/  UMOV UR44, 0x0 ;  /* 0x00000000002c7882 */ /* 0x000fe20000000000 */
[----:B------:R-:W-:Y:S01]  /*17b80*/  UMOV UR45, 0x8400910 ;  /* 0x08400910002d7882 */ /* 0x000fe20000000000 */
[----:B------:R2:W-:Y:S01]  /*17b90*/  UTCHMMA tmem[UR58], gdesc[UR52], tmem[UR11], tmem[UR40], idesc[UR41], UPT ;  /* 0x00ff28343a0079ea */ /* 0x0005e2000b80000b */
[----:B------:R-:W-:Y:S01]  /*17ba0*/  UMOV UR7, UR8 ;  /* 0x0000000800077c82 */ /* 0x000fe20008000000 */
[----:B------:R2:W-:Y:S01]  /*17bb0*/  UTCHMMA tmem[UR59], gdesc[UR24], tmem[UR11], tmem[UR42], idesc[UR43], UPT ;  /* 0x00ff2a183b0079ea */ /* 0x0005e2000b80000b */
[----:B------:R2:W-:Y:S01]  /*17bc0*/  UTCHMMA tmem[UR60], gdesc[UR26], tmem[UR11], tmem[UR44], idesc[UR45], UPT ;  /* 0x00ff2c1a3c0079ea */ /* 0x0005e2000b80000b */
[----:B------:R2:W-:Y:S01]  /*17bd0*/  UTCBAR [UR7], URZ ;  /* 0x000000ff070073e9 */ /* 0x0005e200080000ff */
[----:B------:R-:W-:Y:S01]  /*17be0*/  NOP ;  /* 0x0000000000007918 */ /* 0x000fe20000000000 */
.L_x_10:
[----:B-1----:R-:W1:Y:S01]  /*17bf0*/  LDC R4, c[0x0][0x3a0] ;  /* 0x0000e800ff047b82 */ /* 0x002e620000000800 */
[----:B------:R-:W3:Y:S01]  /*17c00*/  S2R R7, SR_TID.X ;  /* 0x0000000000077919 */ /* 0x000ee20000002100 */
[----:B------:R-:W-:Y:S01]  /*17c10*/  IADD3 R2, P5, PT, R2, UR30, RZ ;  /* 0x0000001e02027c10 */ /* 0x000fe2000ffbe0ff */
[----:B------:R-:W4:Y:S03]  /*17c20*/  LDL.LU R9, [R1] ;  /* 0x0000000001097983 */ /* 0x000f260000300800 */
[----:B------:R-:W-:Y:S02]  /*17c30*/  IADD3.X R68, PT, PT, R68, UR13, RZ, P5, !PT ;  /* 0x0000000d44447c10 */ /* 0x000fe4000affe4ff */
[----:B------:R-:W5:Y:S01]  /*17c40*/  LDC R5, c[0x0][0x3a0] ;  /* 0x0000e800ff057b82 */ /* 0x000f620000000800 */
[----:B-1----:R-:W-:-:S05]  /*17c50*/  VIADD R6, R4, 0x3f ;  /* 0x0000003f04067836 */ /* 0x002fca0000000000 */
[----:B------:R-:W-:Y:S01]  /*17c60*/  SHF.R.S32.HI R4, RZ, 0x1f, R6 ;  /* 0x0000001fff047819 */ /* 0x000fe20000011406 */
[----:B-----5:R-:W-:-:S03]  /*17c70*/  VIADD R5, R5, 0xffffff40 ;  /* 0xffffff4005057836 */ /* 0x020fc60000000000 */
[----:B------:R-:W-:Y:S02]  /*17c80*/  LEA.HI R4, R4, R6, RZ, 0x6 ;  /* 0x0000000604047211 */ /* 0x000fe400078f30ff */
[----:B---3--:R-:W-:Y:S01]  /*17c90*/  LOP3.LUT R7, R7, 0x3f, RZ, 0xc0, !PT ;  /* 0x0000003f07077812 */ /* 0x008fe200078ec0ff */
[----:B------:R-:W-:Y:S01]  /*17ca0*/  IMAD R6, R187, -0x40, R5 ;  /* 0xffffffc0bb067824 */ /* 0x000fe200078e0205 */
[----:B------:R-:W-:Y:S01]  /*17cb0*/  SHF.R.S32.HI R4, RZ, 0x6, R4 ;  /* 0x00000006ff047819 */ /* 0x000fe20000011404 */
[----:B------:R-:W-:Y:S01]  /*17cc0*/  IMAD.MOV.U32 R5, RZ, RZ, R68 ;  /* 0x000000ffff057224 */ /* 0x000fe200078e0044 */
[----:B------:R-:W-:Y:S02]  /*17cd0*/  BAR.SYNC.DEFER_BLOCKING 0x0 ;  /* 0x0000000000007b1d */ /* 0x000fe40000010000 */
[----:B------:R-:W-:Y:S01]  /*17ce0*/  ISETP.GT.AND P2, PT, R6, RZ, PT ;  /* 0x000000ff0600720c */ /* 0x000fe20003f44270 */
[----:B------:R-:W-:-:S05]  /*17cf0*/  VIADD R4, R4, 0xfffffffd ;  /* 0xfffffffd04047836 */ /* 0x000fca0000000000 */
[----:B------:R-:W-:Y:S02]  /*17d00*/  ISETP.GE.AND P3, PT, R187, R4, PT ;  /* 0x00000004bb00720c */ /* 0x000fe40003f66270 */
[----:B------:R-:W-:-:S04]  /*17d10*/  SEL R4, RZ, 0x4, !P2 ;  /* 0x00000004ff047807 */ /* 0x000fc80005000000 */
[----:B------:R-:W-:-:S04]  /*17d20*/  SEL R4, R4, RZ, !P3 ;  /* 0x000000ff04047207 */ /* 0x000fc80005800000 */
[----:B------:R-:W-:Y:S01]  /*17d30*/  ISETP.NE.U32.AND P2, PT, R4, RZ, PT ;  /* 0x000000ff0400720c */ /* 0x000fe20003f45070 */
[----:B------:R-:W-:-:S12]  /*17d40*/  IMAD.MOV.U32 R4, RZ, RZ, R2 ;  /* 0x000000ffff047224 */ /* 0x000fd800078e0002 */
[----:B------:R-:W-:Y:S01]  /*17d50*/  @!PT LDS RZ, [RZ] ;  /* 0x00000000fffff984 */ /* 0x000fe20000000800 */
[----:B------:R-:W-:Y:S01]  /*17d60*/  @!PT LDS RZ, [RZ] ;  /* 0x00000000fffff984 */ /* 0x000fe20000000800 */
[----:B------:R-:W-:Y:S01]  /*17d70*/  @!PT LDS RZ, [RZ] ;  /* 0x00000000fffff984 */ /* 0x000fe20000000800 */
[----:B------:R1:W-:Y:S01]  /*17d80*/  LDGSTS.E [R186+0x30000], desc[UR28][R4.64], P2 ;  /* 0x3000000004ba7fae */ /* 0x0003e200091a101c */
[----:B------:R-:W-:-:S04]  /*17d90*/  ISETP.GT.AND P2, PT, R6, 0x1, PT ;  /* 0x000000010600780c */ /* 0x000fc80003f44270 */
[----:B-1----:R-:W-:Y:S02]  /*17da0*/  SEL R4, RZ, 0x4, !P2 ;  /* 0x00000004ff047807 */ /* 0x002fe40005000000 */
[----:B------:R-:W-:Y:S02]  /*17db0*/  ISETP.GE.AND P2, PT, R7, R6, PT ;  /* 0x000000060700720c */ /* 0x000fe40003f46270 */
[----:B------:R-:W-:Y:S01]  /*17dc0*/  SEL R4, R4, RZ, !P3 ;  /* 0x000000ff04047207 */ /* 0x000fe20005800000 */
[----:B------:R-:W3:Y:S03]  /*17dd0*/  LDL.LU R7, [R1+0x4] ;  /* 0x0000040001077983 */ /* 0x000ee60000300800 */
[----:B------:R-:W-:Y:S01]  /*17de0*/  ISETP.NE.U32.AND P5, PT, R4, RZ, PT ;  /* 0x000000ff0400720c */ /* 0x000fe20003fa5070 */
[----:B------:R-:W5:Y:S01]  /*17df0*/  LDL.LU R12, [R1+0x20] ;  /* 0x00002000010c7983 */ /* 0x000f620000300800 */
[----:B------:R-:W-:-:S02]  /*17e00*/  SEL R4, RZ, 0x4, P2 ;  /* 0x00000004ff047807 */ /* 0x000fc40001000000 */
[----:B------:R-:W-:Y:S01]  /*17e10*/  IADD3 R69, P2, PT, R69, UR30, RZ ;  /* 0x0000001e45457c10 */ /* 0x000fe2000ff5e0ff */
[----:B--2---:R-:W2:Y:S01]  /*17e20*/  LDL.LU R11, [R1+0x24] ;  /* 0x00002400010b7983 */ /* 0x004ea20000300800 */
[----:B------:R-:W-:Y:S02]  /*17e30*/  SEL R4, R4, RZ, !P3 ;  /* 0x000000ff04047207 */ /* 0x000fe40005800000 */
[----:B------:R-:W-:Y:S01]  /*17e40*/  IADD3.X R70, PT, PT, R70, UR13, RZ, P2, !PT ;  /* 0x0000000d46467c10 */ /* 0x000fe200097fe4ff */
[----:B------:R-:W2:Y:S01]  /*17e50*/  LDL.LU R17, [R1+0x40] ;  /* 0x0000400001117983 */ /* 0x000ea20000300800 */
[----:B------:R-:W-:Y:S01]  /*17e60*/  ISETP.NE.U32.AND P2, PT, R4, RZ, PT ;  /* 0x000000ff0400720c */ /* 0x000fe20003f45070 */
[----:B------:R-:W-:Y:S02]  /*17e70*/  IMAD.MOV.U32 R4, RZ, RZ, R69 ;  /* 0x000000ffff047224 */ /* 0x000fe400078e0045 */
[----:B------:R-:W-:Y:S01]  /*17e80*/  IMAD.MOV.U32 R5, RZ, RZ, R70 ;  /* 0x000000ffff057224 */ /* 0x000fe200078e0046 */
[----:B------:R-:W-:Y:S01]  /*17e90*/  IADD3 R71, P6, PT, R71, UR30, RZ ;  /* 0x0000001e47477c10 */ /* 0x000fe2000ffde0ff */
[----:B------:R-:W2:Y:S04]  /*17ea0*/  LDL.LU R8, [R1+0x44] ;  /* 0x0000440001087983 */ /* 0x000ea80000300800 */
[----:B------:R1:W-:Y:S01]  /*17eb0*/  LDGSTS.E [R186+0x30004], desc[UR28][R4.64], P5 ;  /* 0x3000400004ba7fae */ /* 0x0003e2000a9a101c */
[----:B------:R-:W-:-:S02]  /*17ec0*/  ISETP.GT.AND P5, PT, R6, 0x2, PT ;  /* 0x000000020600780c */ /* 0x000fc40003fa4270 */
[----:B------:R-:W-:Y:S01]  /*17ed0*/  IADD3.X R72, PT, PT, R72, UR13, RZ, P6, !PT ;  /* 0x0000000d48487c10 */ /* 0x000fe2000b7fe4ff */
[----:B------:R-:W2:Y:S01]  /*17ee0*/  LDL.LU R18, [R1+0x60] ;  /* 0x0000600001127983 */ /* 0x000ea20000300800 */
[----:B-1----:R-:W-:-:S03]  /*17ef0*/  SEL R4, RZ, 0x4, !P5 ;  /* 0x00000004ff047807 */ /* 0x002fc60006800000 */
[----:B------:R-:W-:Y:S01]  /*17f00*/  IMAD.MOV.U32 R5, RZ, RZ, R72 ;  /* 0x000000ffff057224 */ /* 0x000fe200078e0048 */
[----:B------:R-:W-:Y:S01]  /*17f10*/  IADD3 R73, P6, PT, R73, UR30, RZ ;  /* 0x0000001e49497c10 */ /* 0x000fe2000ffde0ff */
[----:B------:R-:W2:Y:S01]  /*17f20*/  LDL.LU R10, [R1+0x64] ;  /* 0x00006400010a7983 */ /* 0x000ea20000300800 */
[----:B------:R-:W-:Y:S02]  /*17f30*/  SEL R4, R4, RZ, !P3 ;  /* 0x000000ff04047207 */ /* 0x000fe40005800000 */
[----:B------:R-:W-:Y:S01]  /*17f40*/  IADD3.X R74, PT, PT, R74, UR13, RZ, P6, !PT ;  /* 0x0000000d4a4a7c10 */ /* 0x000fe2000b7fe4ff */
[----:B------:R-:W2:Y:S01]  /*17f50*/  LDL.LU R15, [R1+0x80] ;  /* 0x00008000010f7983 */ /* 0x000ea20000300800 */
[----:B------:R-:W-:Y:S01]  /*17f60*/  ISETP.NE.U32.AND P5, PT, R4, RZ, PT ;  /* 0x000000ff0400720c */ /* 0x000fe20003fa5070 */
[----:B------:R-:W-:Y:S01]  /*17f70*/  IMAD.MOV.U32 R4, RZ, RZ, R71 ;  /* 0x000000ffff047224 */ /* 0x000fe200078e0047 */
[----:B------:R-:W-:Y:S01]  /*17f80*/  IADD3 R75, P6, PT, R75, UR30, RZ ;  /* 0x0000001e4b4b7c10 */ /* 0x000fe2000ffde0ff */
[----:B------:R-:W2:Y:S10]  /*17f90*/  LDL.LU R13, [R1+0x84] ;  /* 0x00008400010d7983 */ /* 0x000eb40000300800 */
[----:B------:R1:W-:Y:S01]  /*17fa0*/  LDGSTS.E [R186+0x30008], desc[UR28][R4.64], P5 ;  /* 0x3000800004ba7fae */ /* 0x0003e2000a9a101c */
[----:B------:R-:W-:-:S02]  /*17fb0*/  ISETP.GT.AND P5, PT, R6, 0x3, PT ;  /* 0x000000030600780c */ /* 0x000fc40003fa4270 */
[----:B------:R-:W-:Y:S01]  /*17fc0*/  IADD3.X R76, PT, PT, R76, UR13, RZ, P6, !PT ;  /* 0x0000000d4c4c7c10 */ /* 0x000fe2000b7fe4ff */
[----:B------:R-:W-:Y:S01]  /*17fd0*/  UIADD3 UR31, UPT, UPT, UR31, 0x1, URZ ;  /* 0x000000011f1f7890 */ /* 0x000fe2000fffe0ff */
[----:B------:R-:W2:Y:S01]  /*17fe0*/  LDL.LU R14, [R1+0xa4] ;  /* 0x0000a400010e7983 */ /* 0x000ea20000300800 */
[----:B-1----:R-:W-:Y:S01]  /*17ff0*/  SEL R4, RZ, 0x4, !P5 ;  /* 0x00000004ff047807 */ /* 0x002fe20006800000 */
[----:B------:R-:W-:Y:S01]  /*18000*/  IMAD.MOV.U32 R5, RZ, RZ, R74 ;  /* 0x000000ffff057224 */ /* 0x000fe200078e004a */
[----:B------:R-:W-:Y:S01]  /*18010*/  IADD3 R77, P6, PT, R77, UR30, RZ ;  /* 0x0000001e4d4d7c10 */ /* 0x000fe2000ffde0ff */
[----:B------:R-:W-:Y:S01]  /*18020*/  UISETP.GT.AND UP1, UPT, UR31, 0x2, UPT ;  /* 0x000000021f00788c */ /* 0x000fe2000bf24270 */
[----:B------:R-:W-:Y:S01]  /*18030*/  SEL R4, R4, RZ, !P3 ;  /* 0x000000ff04047207 */ /* 0x000fe20005800000 */
[----:B------:R-:W2:Y:S03]  /*18040*/  LDL.LU R19, [R1+0xc4] ;  /* 0x0000c40001137983 */ /* 0x000ea60000300800 */
[----:B------:R-:W-:Y:S01]  /*18050*/  ISETP.NE.U32.AND P5, PT, R4, RZ, PT ;  /* 0x000000ff0400720c */ /* 0x000fe20003fa5070 */
[----:B------:R-:W-:-:S12]  /*18060*/  IMAD.MOV.U32 R4, RZ, RZ, R73 ;  /* 0x000000ffff047224 */ /* 0x000fd800078e0049 */
[----:B------:R1:W-:Y:S01]  /*18070*/  LDGSTS.E [R186+0x3000c], desc[UR28][R4.64], P5 ;  /* 0x3000c00004ba7fae */ /* 0x0003e2000a9a101c */
[----:B------:R-:W-:-:S04]  /*18080*/  ISETP.GT.AND P5, PT, R6, 0x4, PT ;  /* 0x000000040600780c */ /* 0x000fc80003fa4270 */
[----:B-1----:R-:W-:-:S04]  /*18090*/  SEL R4, RZ, 0x4, !P5 ;  /* 0x00000004ff047807 */ /* 0x002fc80006800000 */
[----:B------:R-:W-:-:S04]  /*180a0*/  SEL R4, R4, RZ, !P3 ;  /* 0x000000ff04047207 */ /* 0x000fc80005800000 */
[----:B------:R-:W-:Y:S01]  /*180b0*/  ISETP.NE.U32.AND P5, PT, R4, RZ, PT ;  /* 0x000000ff0400720c */ /* 0x000fe20003fa5070 */
[----:B------:R-:W-:Y:S02]  /*180c0*/  IMAD.MOV.U32 R4, RZ, RZ, R75 ;  /* 0x000000ffff047224 */ /* 0x000fe400078e004b */
[----:B------:R-:W-:-:S10]  /*180d0*/  IMAD.MOV.U32 R5, RZ, RZ, R76 ;  /* 0x000000ffff057224 */ /* 0x000fd400078e004c */
[----:B------:R1:W-:Y:S01]  /*180e0*/  LDGSTS.E [R186+0x30010], desc[UR28][R4.64], P5 ;  /* 0x3001000004ba7fae */ /* 0x0003e2000a9a101c */
[----:B------:R-:W-:-:S04]  /*180f0*/  ISETP.GT.AND P5, PT, R6, 0x5, PT ;  /* 0x000000050600780c */ /* 0x000fc80003fa4270 */
[----:B-1----:R-:W-:-:S04]  /*18100*/  SEL R4, RZ, 0x4, !P5 ;  /* 0x00000004ff047807 */ /* 0x002fc80006800000 */
[----:B------:R-:W-:-:S04]  /*18110*/  SEL R4, R4, RZ, !P3 ;  /* 0x000000ff04047207 */ /* 0x000fc80005800000 */
[----:B------:R-:W-:Y:S02]  /*18120*/  ISETP.NE.U32.AND P5, PT, R4, RZ, PT ;  /* 0x000000ff0400720c */ /* 0x000fe40003fa5070 */
[----:B------:R-:W-:Y:S01]  /*18130*/  IADD3.X R78, PT, PT, R78, UR13, RZ, P6, !PT ;  /* 0x0000000d4e4e7c10 */ /* 0x000fe2000b7fe4ff */
[----:B------:R-:W-:-:S04]  /*18140*/  IMAD.MOV.U32 R4, RZ, RZ, R77 ;  /* 0x000000ffff047224 */ /* 0x000fc800078e004d */
[----:B------:R-:W-:-:S06]  /*18150*/  IMAD.MOV.U32 R5, RZ, RZ, R78 ;  /* 0x000000ffff057224 */ /* 0x000fcc00078e004e */
[----:B------:R1:W-:Y:S01]  /*18160*/  LDGSTS.E [R186+0x30014], desc[UR28][R4.64], P5 ;  /* 0x3001400004ba7fae */ /* 0x0003e2000a9a101c */
[----:B------:R-:W-:Y:S02]  /*18170*/  ISETP.GT.AND P5, PT, R6, 0x6, PT ;  /* 0x000000060600780c */ /* 0x000fe40003fa4270 */
[----:B------:R-:W-:Y:S02]  /*18180*/  IADD3 R79, P6, PT, R79, UR30, RZ ;  /* 0x0000001e4f4f7c10 */ /* 0x000fe4000ffde0ff */
        /* <DEDUP_REMOVED lines=502> */
[C---:B------:R-:W-:Y:S02]  /*1a0f0*/  ISETP.GT.AND P5, PT, R6.reuse, 0x3e, PT ;  /* 0x0000003e0600780c */ /* 0x040fe40003fa4270 */
[----:B------:R-:W-:Y:S02]  /*1a100*/  ISETP.GT.AND P6, PT, R6, 0x3f, PT ;  /* 0x0000003f0600780c */ /* 0x000fe40003fc4270 */
[----:B-1----:R-:W-:Y:S02]  /*1a110*/  SEL R5, RZ, 0x4, !P5 ;  /* 0x00000004ff057807 */ /* 0x002fe40006800000 */
[----:B------:R-:W-:Y:S02]  /*1a120*/  SEL R4, RZ, 0x4, !P6 ;  /* 0x00000004ff047807 */ /* 0x000fe40007000000 */
[----:B------:R-:W-:Y:S02]  /*1a130*/  SEL R5, R5, RZ, !P3 ;  /* 0x000000ff05057207 */ /* 0x000fe40005800000 */
[----:B------:R-:W-:-:S02]  /*1a140*/  IADD3 R194, P6, PT, R194, UR30, RZ ;  /* 0x0000001ec2c27c10 */ /* 0x000fc4000ffde0ff */
[----:B------:R-:W-:Y:S02]  /*1a150*/  ISETP.NE.U32.AND P5, PT, R5, RZ, PT ;  /* 0x000000ff0500720c */ /* 0x000fe40003fa5070 */
[----:B------:R-:W-:Y:S02]  /*1a160*/  SEL R4, R4, RZ, !P3 ;  /* 0x000000ff04047207 */ /* 0x000fe40005800000 */
[----:B------:R-:W-:Y:S02]  /*1a170*/  IADD3.X R193, PT, PT, R193, UR13, RZ, P6, !PT ;  /* 0x0000000dc1c17c10 */ /* 0x000fe4000b7fe4ff */
[----:B------:R-:W-:Y:S02]  /*1a180*/  IADD3 R196, P6, PT, R196, UR30, RZ ;  /* 0x0000001ec4c47c10 */ /* 0x000fe4000ffde0ff */
[----:B------:R-:W-:Y:S01]  /*1a190*/  ISETP.NE.U32.AND P3, PT, R4, RZ, PT ;  /* 0x000000ff0400720c */ /* 0x000fe20003f65070 */
[----:B------:R-:W-:Y:S01]  /*1a1a0*/  IMAD.MOV.U32 R4, RZ, RZ, R194 ;  /* 0x000000ffff047224 */ /* 0x000fe200078e00c2 */
[----:B------:R-:W-:Y:S01]  /*1a1b0*/  IADD3.X R195, PT, PT, R195, UR13, RZ, P6, !PT ;  /* 0x0000000dc3c37c10 */ /* 0x000fe2000b7fe4ff */
[----:B------:R-:W-:-:S05]  /*1a1c0*/  IMAD.MOV.U32 R5, RZ, RZ, R193 ;  /* 0x000000ffff057224 */ /* 0x000fca00078e00c1 */
[----:B------:R1:W-:Y:S01]  /*1a1d0*/  LDGSTS.E [R186+0x300f8], desc[UR28][R4.64], P5 ;  /* 0x300f800004ba7fae */ /* 0x0003e2000a9a101c */
[----:B------:R-:W-:Y:S01]  /*1a1e0*/  USEL UR31, UR31, URZ, !UP1 ;  /* 0x000000ff1f1f7287 */ /* 0x000fe2000c800000 */
[----:B-1----:R-:W-:Y:S02]  /*1a1f0*/  IMAD.MOV.U32 R4, RZ, RZ, R196 ;  /* 0x000000ffff047224 */ /* 0x002fe400078e00c4 */
[----:B------:R-:W-:Y:S01]  /*1a200*/  IMAD.MOV.U32 R5, RZ, RZ, R195 ;  /* 0x000000ffff057224 */ /* 0x000fe200078e00c3 */
[----:B------:R-:W-:-:S04]  /*1a210*/  ULEA UR7, UR31, UR10, 0x10 ;  /* 0x0000000a1f077291 */ /* 0x000fc8000f8e80ff */
[----:B------:R1:W-:Y:S01]  /*1a220*/  LDGSTS.E [R186+0x300fc], desc[UR28][R4.64], P3 ;  /* 0x300fc00004ba7fae */ /* 0x0003e200099a101c */
[----:B------:R-:W-:Y:S02]  /*1a230*/  IADD3 R198, P3, PT, R198, UR54, RZ ;  /* 0x00000036c6c67c10 */ /* 0x000fe4000ff7e0ff */
[----:B------:R-:W-:Y:S01]  /*1a240*/  IADD3 R206, P5, PT, R206, UR54, RZ ;  /* 0x00000036cece7c10 */ /* 0x000fe2000ffbe0ff */
[----:B------:R-:W-:Y:S01]  /*1a250*/  VIADD R6, R0, UR7 ;  /* 0x0000000700067c36 */ /* 0x000fe20008000000 */
[----:B------:R-:W-:Y:S01]  /*1a260*/  IADD3.X R197, PT, PT, R197, UR32, RZ, P3, !PT ;  /* 0x00000020c5c57c10 */ /* 0x000fe20009ffe4ff */
[----:B------:R-:W0:Y:S01]  /*1a270*/  LDGDEPBAR ;  /* 0x00000000000079af */ /* 0x000e220000000000 */
[----:B------:R-:W-:Y:S02]  /*1a280*/  IADD3.X R205, PT, PT, R205, UR32, RZ, P5, !PT ;  /* 0x00000020cdcd7c10 */ /* 0x000fe4000affe4ff */
[----:B------:R-:W-:Y:S01]  /*1a290*/  IADD3 R214, P3, PT, R214, UR54, RZ ;  /* 0x00000036d6d67c10 */ /* 0x000fe2000ff7e0ff */
[----:B-1----:R-:W-:-:S02]  /*1a2a0*/  IMAD.MOV.U32 R4, RZ, RZ, R198 ;  /* 0x000000ffff047224 */ /* 0x002fc400078e00c6 */
[----:B------:R-:W-:Y:S01]  /*1a2b0*/  IMAD.MOV.U32 R5, RZ, RZ, R197 ;  /* 0x000000ffff057224 */ /* 0x000fe200078e00c5 */
[----:B------:R-:W-:-:S04]  /*1a2c0*/  IADD3.X R213, PT, PT, R213, UR32, RZ, P3, !PT ;  /* 0x00000020d5d57c10 */ /* 0x000fc80009ffe4ff */
[----:B------:R1:W-:Y:S01]  /*1a2d0*/  LDGSTS.E [R6], desc[UR28][R4.64], P2 ;  /* 0x0000000004067fae */ /* 0x0003e200091a101c */
[----:B------:R-:W-:Y:S02]  /*1a2e0*/  IADD3 R222, P5, PT, R222, UR54, RZ ;  /* 0x00000036dede7c10 */ /* 0x000fe4000ffbe0ff */
[----:B------:R-:W-:Y:S02]  /*1a2f0*/  IADD3 R230, P3, PT, R230, UR54, RZ ;  /* 0x00000036e6e67c10 */ /* 0x000fe4000ff7e0ff */
[----:B------:R-:W-:Y:S01]  /*1a300*/  IADD3.X R221, PT, PT, R221, UR32, RZ, P5, !PT ;  /* 0x00000020dddd7c10 */ /* 0x000fe2000affe4ff */
[----:B-1----:R-:W-:Y:S02]  /*1a310*/  IMAD.MOV.U32 R4, RZ, RZ, R206 ;  /* 0x000000ffff047224 */ /* 0x002fe400078e00ce */
[----:B------:R-:W-:-:S05]  /*1a320*/  IMAD.MOV.U32 R5, RZ, RZ, R205 ;  /* 0x000000ffff057224 */ /* 0x000fca00078e00cd */
[----:B------:R1:W-:Y:S01]  /*1a330*/  LDGSTS.E [R6+0x400], desc[UR28][R4.64], P2 ;  /* 0x0040000004067fae */ /* 0x0003e200091a101c */
[----:B------:R-:W-:Y:S02]  /*1a340*/  IADD3.X R229, PT, PT, R229, UR32, RZ, P3, !PT ;  /* 0x00000020e5e57c10 */ /* 0x000fe40009ffe4ff */
[----:B------:R-:W-:Y:S01]  /*1a350*/  IADD3 R238, P5, PT, R238, UR54, RZ ;  /* 0x00000036eeee7c10 */ /* 0x000fe2000ffbe0ff */
[----:B-1----:R-:W-:Y:S02]  /*1a360*/  IMAD.MOV.U32 R4, RZ, RZ, R214 ;  /* 0x000000ffff047224 */ /* 0x002fe400078e00d6 */
[----:B------:R-:W-:-:S05]  /*1a370*/  IMAD.MOV.U32 R5, RZ, RZ, R213 ;  /* 0x000000ffff057224 */ /* 0x000fca00078e00d5 */
[----:B------:R1:W-:Y:S01]  /*1a380*/  LDGSTS.E [R6+0x800], desc[UR28][R4.64], P2 ;  /* 0x0080000004067fae */ /* 0x0003e200091a101c */
[----:B------:R-:W-:Y:S02]  /*1a390*/  IADD3.X R237, PT, PT, R237, UR32, RZ, P5, !PT ;  /* 0x00000020eded7c10 */ /* 0x000fe4000affe4ff */
[----:B---3--:R-:W-:Y:S01]  /*1a3a0*/  IADD3 R7, P5, PT, R7, UR54, RZ ;  /* 0x0000003607077c10 */ /* 0x008fe2000ffbe0ff */
[----:B-1----:R-:W-:Y:S02]  /*1a3b0*/  IMAD.MOV.U32 R4, RZ, RZ, R222 ;  /* 0x000000ffff047224 */ /* 0x002fe400078e00de */
[----:B------:R-:W-:Y:S01]  /*1a3c0*/  IMAD.MOV.U32 R5, RZ, RZ, R221 ;  /* 0x000000ffff057224 */ /* 0x000fe200078e00dd */
[----:B------:R-:W-:-:S04]  /*1a3d0*/  IADD3 R246, P3, PT, R246, UR54, RZ ;  /* 0x00000036f6f67c10 */ /* 0x000fc8000ff7e0ff */
[----:B------:R1:W-:Y:S01]  /*1a3e0*/  LDGSTS.E [R6+0xc00], desc[UR28][R4.64], P2 ;  /* 0x00c0000004067fae */ /* 0x0003e200091a101c */
[----:B----4-:R-:W-:Y:S02]  /*1a3f0*/  IADD3.X R9, PT, PT, R9, UR32, RZ, P5, !PT ;  /* 0x0000002009097c10 */ /* 0x010fe4000affe4ff */
[----:B------:R-:W-:Y:S01]  /*1a400*/  IADD3.X R245, PT, PT, R245, UR32, RZ, P3, !PT ;  /* 0x00000020f5f57c10 */ /* 0x000fe20009ffe4ff */
[----:B-1----:R-:W-:Y:S02]  /*1a410*/  IMAD.MOV.U32 R4, RZ, RZ, R230 ;  /* 0x000000ffff047224 */ /* 0x002fe400078e00e6 */
[----:B------:R-:W-:-:S05]  /*1a420*/  IMAD.MOV.U32 R5, RZ, RZ, R229 ;  /* 0x000000ffff057224 */ /* 0x000fca00078e00e5 */
[----:B------:R1:W-:Y:S04]  /*1a430*/  LDGSTS.E [R6+0x1000], desc[UR28][R4.64], P2 ;  /* 0x0100000004067fae */ /* 0x0003e800091a101c */
[----:B------:R3:W-:Y:S01]  /*1a440*/  STL [R1+0x4], R7 ;  /* 0x0000040701007387 */ /* 0x0007e20000100800 */
[----:B-1----:R-:W-:Y:S02]  /*1a450*/  IMAD.MOV.U32 R4, RZ, RZ, R238 ;  /* 0x000000ffff047224 */ /* 0x002fe400078e00ee */
[----:B------:R-:W-:Y:S01]  /*1a460*/  IMAD.MOV.U32 R5, RZ, RZ, R237 ;  /* 0x000000ffff057224 */ /* 0x000fe200078e00ed */
[----:B------:R1:W-:Y:S01]  /*1a470*/  STL [R1], R9 ;  /* 0x0000000901007387 */ /* 0x0003e20000100800 */
[----:B--2---:R-:W-:-:S03]  /*1a480*/  IADD3 R11, P3, PT, R11, UR54, RZ ;  /* 0x000000360b0b7c10 */ /* 0x004fc6000ff7e0ff */
[----:B------:R2:W-:Y:S04]  /*1a490*/  LDGSTS.E [R6+0x1400], desc[UR28][R4.64], P2 ;  /* 0x0140000004067fae */ /* 0x0005e800091a101c */
[----:B------:R-:W4:Y:S01]  /*1a4a0*/  LDL.LU R16, [R1+0xa0] ;  /* 0x0000a00001107983 */ /* 0x000f220000300800 */
[----:B-----5:R-:W-:-:S03]  /*1a4b0*/  IADD3.X R12, PT, PT, R12, UR32, RZ, P3, !PT ;  /* 0x000000200c0c7c10 */ /* 0x020fc60009ffe4ff */
[----:B------:R-:W5:Y:S01]  /*1a4c0*/  LDL.LU R20, [R1+0xc0] ;  /* 0x0000c00001147983 */ /* 0x000f620000300800 */
[----:B--2---:R-:W-:Y:S02]  /*1a4d0*/  IMAD.MOV.U32 R4, RZ, RZ, R246 ;  /* 0x000000ffff047224 */ /* 0x004fe400078e00f6 */
[----:B------:R-:W-:Y:S01]  /*1a4e0*/  IMAD.MOV.U32 R5, RZ, RZ, R245 ;  /* 0x000000ffff057224 */ /* 0x000fe200078e00f5 */
[----:B------:R-:W-:-:S04]  /*1a4f0*/  IADD3 R8, P5, PT, R8, UR54, RZ ;  /* 0x0000003608087c10 */ /* 0x000fc8000ffbe0ff */
[----:B------:R2:W-:Y:S01]  /*1a500*/  LDGSTS.E [R6+0x1800], desc[UR28][R4.64], P2 ;  /* 0x0180000004067fae */ /* 0x0005e200091a101c */
[----:B------:R-:W-:Y:S01]  /*1a510*/  IADD3.X R17, PT, PT, R17, UR32, RZ, P5, !PT ;  /* 0x0000002011117c10 */ /* 0x000fe2000affe4ff */
[----:B--2---:R-:W-:Y:S02]  /*1a520*/  IMAD.MOV.U32 R4, RZ, RZ, R7 ;  /* 0x000000ffff047224 */ /* 0x004fe400078e0007 */
[----:B------:R-:W-:Y:S01]  /*1a530*/  IMAD.MOV.U32 R5, RZ, RZ, R9 ;  /* 0x000000ffff057224 */ /* 0x000fe200078e0009 */
[----:B---3--:R-:W2:Y:S04]  /*1a540*/  LDL.LU R7, [R1+0xe4] ;  /* 0x0000e40001077983 */ /* 0x008ea80000300800 */
[----:B-1----:R-:W3:Y:S04]  /*1a550*/  LDL.LU R9, [R1+0x104] ;  /* 0x0001040001097983 */ /* 0x002ee80000300800 */
[----:B------:R1:W-:Y:S04]  /*1a560*/  STL [R1+0x24], R11 ;  /* 0x0000240b01007387 */ /* 0x0003e80000100800 */
[----:B------:R1:W-:Y:S04]  /*1a570*/  LDGSTS.E [R6+0x1c00], desc[UR28][R4.64], P2 ;  /* 0x01c0000004067fae */ /* 0x0003e800091a101c */
[----:B------:R1:W-:Y:S04]  /*1a580*/  STL [R1+0x20], R12 ;  /* 0x0000200c01007387 */ /* 0x0003e80000100800 */
[----:B------:R-:W-:Y:S01]  /*1a590*/  STL [R1+0x44], R8 ;  /* 0x0000440801007387 */ /* 0x000fe20000100800 */
[----:B-1----:R-:W-:-:S03]  /*1a5a0*/  IMAD.MOV.U32 R4, RZ, RZ, R11 ;  /* 0x000000ffff047224 */ /* 0x002fc600078e000b */
[----:B------:R-:W3:Y:S01]  /*1a5b0*/  LDL.LU R11, [R1+0xe0] ;  /* 0x0000e000010b7983 */ /* 0x000ee20000300800 */
[----:B------:R-:W-:-:S03]  /*1a5c0*/  IMAD.MOV.U32 R5, RZ, RZ, R12 ;  /* 0x000000ffff057224 */ /* 0x000fc600078e000c */
[----:B------:R1:W-:Y:S01]  /*1a5d0*/  STL [R1+0x40], R17 ;  /* 0x0000401101007387 */ /* 0x0003e20000100800 */
[----:B------:R-:W-:-:S03]  /*1a5e0*/  IADD3 R10, P3, PT, R10, UR54, RZ ;  /* 0x000000360a0a7c10 */ /* 0x000fc6000ff7e0ff */
[----:B------:R-:W3:Y:S01]  /*1a5f0*/  LDL.LU R12, [R1+0x100] ;  /* 0x00010000010c7983 */ /* 0x000ee20000300800 */
[----:B------:R-:W-:-:S03]  /*1a600*/  IADD3.X R18, PT, PT, R18, UR32, RZ, P3, !PT ;  /* 0x0000002012127c10 */ /* 0x000fc60009ffe4ff */
[----:B------:R1:W-:Y:S01]  /*1a610*/  LDGSTS.E [R6+0x2000], desc[UR28][R4.64], P2 ;  /* 0x0200000004067fae */ /* 0x0003e200091a101c */
[----:B------:R-:W-:-:S04]  /*1a620*/  IADD3 R13, P5, PT, R13, UR54, RZ ;  /* 0x000000360d0d7c10 */ /* 0x000fc8000ffbe0ff */
[----:B------:R-:W-:Y:S01]  /*1a630*/  IADD3.X R15, PT, PT, R15, UR32, RZ, P5, !PT ;  /* 0x000000200f0f7c10 */ /* 0x000fe2000affe4ff */
[----:B-1----:R-:W-:Y:S02]  /*1a640*/  IMAD.MOV.U32 R4, RZ, RZ, R8 ;  /* 0x000000ffff047224 */ /* 0x002fe400078e0008 */
[----:B------:R-:W-:Y:S02]  /*1a650*/  IMAD.MOV.U32 R5, RZ, RZ, R17 ;  /* 0x000000ffff057224 */ /* 0x000fe400078e0011 */
[----:B------:R-:W3:Y:S04]  /*1a660*/  LDL.LU R17, [R1+0x124] ;  /* 0x0001240001117983 */ /* 0x000ee80000300800 */
[----:B------:R-:W3:Y:S04]  /*1a670*/  LDL.LU R8, [R1+0x144] ;  /* 0x0001440001087983 */ /* 0x000ee80000300800 */
[----:B------:R-:W-:Y:S04]  /*1a680*/  STL [R1+0x64], R10 ;  /* 0x0000640a01007387 */ /* 0x000fe80000100800 */
[----:B------:R1:W-:Y:S04]  /*1a690*/  LDGSTS.E [R6+0x2400], desc[UR28][R4.64], P2 ;  /* 0x0240000004067fae */ /* 0x0003e800091a101c */
[----:B------:R1:W-:Y:S04]  /*1a6a0*/  STL [R1+0x60], R18 ;  /* 0x0000601201007387 */ /* 0x0003e80000100800 */
[----:B------:R-:W-:Y:S01]  /*1a6b0*/  STL [R1+0x84], R13 ;  /* 0x0000840d01007387 */ /* 0x000fe20000100800 */
[----:B-1----:R-:W-:-:S03]  /*1a6c0*/  IMAD.MOV.U32 R5, RZ, RZ, R18 ;  /* 0x000000ffff057224 */ /* 0x002fc600078e0012 */
[----:B------:R-:W3:Y:S01]  /*1a6d0*/  LDL.LU R18, [R1+0x120] ;  /* 0x0001200001127983 */ /* 0x000ee20000300800 */
[----:B------:R-:W-:-:S03]  /*1a6e0*/  IMAD.MOV.U32 R4, RZ, RZ, R10 ;  /* 0x000000ffff047224 */ /* 0x000fc600078e000a */
[----:B------:R1:W-:Y:S04]  /*1a6f0*/  STL [R1+0x80], R15 ;  /* 0x0000800f01007387 */ /* 0x0003e80000100800 */
[----:B------:R-:W3:Y:S01]  /*1a700*/  LDL.LU R10, [R1+0x140] ;  /* 0x00014000010a7983 */ /* 0x000ee20000300800 */
[----:B------:R-:W-:Y:S02]  /*1a710*/  IADD3 R14, P3, PT, R14, UR54, RZ ;  /* 0x000000360e0e7c10 */ /* 0x000fe4000ff7e0ff */
[----:B------:R-:W-:Y:S01]  /*1a720*/  IADD3 R19, P5, PT, R19, UR54, RZ ;  /* 0x0000003613137c10 */ /* 0x000fe2000ffbe0ff */
[----:B------:R1:W-:Y:S02]  /*1a730*/  LDGSTS.E [R6+0x2800], desc[UR28][R4.64], P2 ;  /* 0x0280000004067fae */ /* 0x0003e400091a101c */
[----:B-1----:R-:W-:-:S02]  /*1a740*/  IMAD.MOV.U32 R4, RZ, RZ, R13 ;  /* 0x000000ffff047224 */ /* 0x002fc400078e000d */
[----:B------:R-:W-:Y:S02]  /*1a750*/  IMAD.MOV.U32 R5, RZ, RZ, R15 ;  /* 0x000000ffff057224 */ /* 0x000fe400078e000f */
[----:B------:R-:W3:Y:S04]  /*1a760*/  LDL.LU R15, [R1+0x164] ;  /* 0x00016400010f7983 */ /* 0x000ee80000300800 */
[----:B------:R-:W3:Y:S04]  /*1a770*/  LDL.LU R13, [R1+0x184] ;  /* 0x00018400010d7983 */ /* 0x000ee80000300800 */
[----:B------:R-:W-:Y:S04]  /*1a780*/  STL [R1+0xa4], R14 ;  /* 0x0000a40e01007387 */ /* 0x000fe80000100800 */
[----:B------:R1:W-:Y:S02]  /*1a790*/  LDGSTS.E [R6+0x2c00], desc[UR28][R4.64], P2 ;  /* 0x02c0000004067fae */ /* 0x0003e400091a101c */
[----:B-1----:R-:W-:Y:S01]  /*1a7a0*/  IMAD.MOV.U32 R4, RZ, RZ, R14 ;  /* 0x000000ffff047224 */ /* 0x002fe200078e000e */
[----:B----4-:R-:W-:-:S02]  /*1a7b0*/  IADD3.X R16, PT, PT, R16, UR32, RZ, P3, !PT ;  /* 0x0000002010107c10 */ /* 0x010fc40009ffe4ff */
[----:B-----5:R-:W-:-:S03]  /*1a7c0*/  IADD3.X R20, PT, PT, R20, UR32, RZ, P5, !PT ;  /* 0x0000002014147c10 */ /* 0x020fc6000affe4ff */
[----:B------:R1:W-:Y:S01]  /*1a7d0*/  STL [R1+0xa0], R16 ;  /* 0x0000a01001007387 */ /* 0x0003e20000100800 */
[----:B------:R-:W-:-:S03]  /*1a7e0*/  IMAD.MOV.U32 R5, RZ, RZ, R16 ;  /* 0x000000ffff057224 */ /* 0x000fc600078e0010 */
[----:B------:R-:W-:Y:S04]  /*1a7f0*/  STL [R1+0xc4], R19 ;  /* 0x0000c41301007387 */ /* 0x000fe80000100800 */
[----:B------:R4:W-:Y:S04]  /*1a800*/  LDGSTS.E [R6+0x3000], desc[UR28][R4.64], P2 ;  /* 0x0300000004067fae */ /* 0x0009e800091a101c */
[----:B-1----:R-:W5:Y:S04]  /*1a810*/  LDL.LU R16, [R1+0x160] ;  /* 0x0001600001107983 */ /* 0x002f680000300800 */
[----:B------:R-:W-:Y:S04]  /*1a820*/  STL [R1+0xc0], R20 ;  /* 0x0000c01401007387 */ /* 0x000fe80000100800 */
[----:B------:R-:W5:Y:S01]  /*1a830*/  LDL.LU R14, [R1+0x180] ;  /* 0x00018000010e7983 */ /* 0x000f620000300800 */
[----:B----4-:R-:W-:Y:S01]  /*1a840*/  IMAD.MOV.U32 R4, RZ, RZ, R19 ;  /* 0x000000ffff047224 */ /* 0x010fe200078e0013 */
[----:B--2---:R-:W-:Y:S01]  /*1a850*/  IADD3 R7, P3, PT, R7, UR54, RZ ;  /* 0x0000003607077c10 */ /* 0x004fe2000ff7e0ff */
[----:B------:R-:W-:Y:S01]  /*1a860*/  IMAD.MOV.U32 R5, RZ, RZ, R20 ;  /* 0x000000ffff057224 */ /* 0x000fe200078e0014 */
[----:B---3--:R-:W-:-:S03]  /*1a870*/  IADD3 R9, P5, PT, R9, UR54, RZ ;  /* 0x0000003609097c10 */ /* 0x008fc6000ffbe0ff */
[----:B------:R-:W-:Y:S04]  /*1a880*/  STL [R1+0xe4], R7 ;  /* 0x0000e40701007387 */ /* 0x000fe80000100800 */
[----:B------:R1:W-:Y:S02]  /*1a890*/  LDGSTS.E [R6+0x3400], desc[UR28][R4.64], P2 ;  /* 0x0340000004067fae */ /* 0x0003e400091a101c */
[----:B-1----:R-:W-:Y:S01]  /*1a8a0*/  IMAD.MOV.U32 R4, RZ, RZ, R7 ;  /* 0x000000ffff047224 */ /* 0x002fe200078e0007 */
[----:B------:R-:W-:-:S05]  /*1a8b0*/  IADD3.X R11, PT, PT, R11, UR32, RZ, P3, !PT ;  /* 0x000000200b0b7c10 */ /* 0x000fca0009ffe4ff */
[----:B------:R-:W-:Y:S01]  /*1a8c0*/  IMAD.MOV.U32 R5, RZ, RZ, R11 ;  /* 0x000000ffff057224 */ /* 0x000fe200078e000b */
[----:B------:R1:W-:Y:S01]  /*1a8d0*/  STL [R1+0xe0], R11 ;  /* 0x0000e00b01007387 */ /* 0x0003e20000100800 */
[----:B------:R-:W-:-:S03]  /*1a8e0*/  IADD3.X R12, PT, PT, R12, UR32, RZ, P5, !PT ;  /* 0x000000200c0c7c10 */ /* 0x000fc6000affe4ff */
[----:B------:R-:W-:Y:S04]  /*1a8f0*/  STL [R1+0x104], R9 ;  /* 0x0001040901007387 */ /* 0x000fe80000100800 */
[----:B------:R2:W-:Y:S04]  /*1a900*/  LDGSTS.E [R6+0x3800], desc[UR28][R4.64], P2 ;  /* 0x0380000004067fae */ /* 0x0005e800091a101c */
[----:B-1----:R-:W3:Y:S04]  /*1a910*/  LDL.LU R11, [R1+0x1a4] ;  /* 0x0001a400010b7983 */ /* 0x002ee80000300800 */
[----:B------:R1:W-:Y:S04]  /*1a920*/  STL [R1+0x100], R12 ;  /* 0x0001000c01007387 */ /* 0x0003e80000100800 */
[----:B------:R-:W4:Y:S01]  /*1a930*/  LDL.LU R7, [R1+0x1c4] ;  /* 0x0001c40001077983 */ /* 0x000f220000300800 */
[----:B--2---:R-:W-:Y:S01]  /*1a940*/  IMAD.MOV.U32 R5, RZ, RZ, R12 ;  /* 0x000000ffff057224 */ /* 0x004fe200078e000c */
[----:B------:R-:W-:-:S02]  /*1a950*/  IADD3 R17, P3, PT, R17, UR54, RZ ;  /* 0x0000003611117c10 */ /* 0x000fc4000ff7e0ff */
[----:B-1----:R-:W2:Y:S01]  /*1a960*/  LDL.LU R12, [R1+0x1a0] ;  /* 0x0001a000010c7983 */ /* 0x002ea20000300800 */
[----:B------:R-:W-:Y:S01]  /*1a970*/  IMAD.MOV.U32 R4, RZ, RZ, R9 ;  /* 0x000000ffff047224 */ /* 0x000fe200078e0009 */
[----:B------:R-:W-:Y:S02]  /*1a980*/  IADD3 R8, P5, PT, R8, UR54, RZ ;  /* 0x0000003608087c10 */ /* 0x000fe4000ffbe0ff */
[----:B------:R-:W2:Y:S04]  /*1a990*/  LDL.LU R9, [R1+0x1c0] ;  /* 0x0001c00001097983 */ /* 0x000ea80000300800 */
[----:B------:R1:W-:Y:S04]  /*1a9a0*/  LDGSTS.E [R6+0x3c00], desc[UR28][R4.64], P2 ;  /* 0x03c0000004067fae */ /* 0x0003e800091a101c */
[----:B------:R-:W-:Y:S01]  /*1a9b0*/  STL [R1+0x124], R17 ;  /* 0x0001241101007387 */ /* 0x000fe20000100800 */
[----:B------:R-:W-:Y:S01]  /*1a9c0*/  IADD3.X R18, PT, PT, R18, UR32, RZ, P3, !PT ;  /* 0x0000002012127c10 */ /* 0x000fe20009ffe4ff */
[----:B-1----:R-:W-:-:S04]  /*1a9d0*/  IMAD.MOV.U32 R4, RZ, RZ, R17 ;  /* 0x000000ffff047224 */ /* 0x002fc800078e0011 */
[----:B------:R-:W-:Y:S01]  /*1a9e0*/  IMAD.MOV.U32 R5, RZ, RZ, R18 ;  /* 0x000000ffff057224 */ /* 0x000fe200078e0012 */
[----:B------:R-:W-:Y:S01]  /*1a9f0*/  IADD3.X R10, PT, PT, R10, UR32, RZ, P5, !PT ;  /* 0x000000200a0a7c10 */ /* 0x000fe2000affe4ff */
[----:B------:R-:W-:Y:S04]  /*1aa00*/  STL [R1+0x120], R18 ;  /* 0x0001201201007387 */ /* 0x000fe80000100800 */
[----:B------:R-:W-:Y:S04]  /*1aa10*/  STL [R1+0x144], R8 ;  /* 0x0001440801007387 */ /* 0x000fe80000100800 */
[----:B------:R1:W-:Y:S04]  /*1aa20*/  LDGSTS.E [R6+0x4000], desc[UR28][R4.64], P2 ;  /* 0x0400000004067fae */ /* 0x0003e800091a101c */
[----:B------:R1:W-:Y:S02]  /*1aa30*/  STL [R1+0x140], R10 ;  /* 0x0001400a01007387 */ /* 0x0003e40000100800 */
[----:B-1----:R-:W-:-:S02]  /*1aa40*/  IMAD.MOV.U32 R5, RZ, RZ, R10 ;  /* 0x000000ffff057224 */ /* 0x002fc400078e000a */
[----:B------:R-:W-:Y:S01]  /*1aa50*/  IMAD.MOV.U32 R4, RZ, RZ, R8 ;  /* 0x000000ffff047224 */ /* 0x000fe200078e0008 */
[----:B------:R-:W2:Y:S04]  /*1aa60*/  LDL.LU R10, [R1+0x1e0] ;  /* 0x0001e000010a7983 */ /* 0x000ea80000300800 */
[----:B------:R-:W2:Y:S04]  /*1aa70*/  LDL.LU R8, [R1+0x1e4] ;  /* 0x0001e40001087983 */ /* 0x000ea80000300800 */
[----:B------:R-:W2:Y:S04]  /*1aa80*/  LDL.LU R24, [R1+0x200] ;  /* 0x0002000001187983 */ /* 0x000ea80000300800 */
[----:B------:R-:W2:Y:S01]  /*1aa90*/  LDL.LU R23, [R1+0x204] ;  /* 0x0002040001177983 */ /* 0x000ea20000300800 */
[----:B------:R-:W-:-:S02]  /*1aaa0*/  IADD3 R15, P3, PT, R15, UR54, RZ ;  /* 0x000000360f0f7c10 */ /* 0x000fc4000ff7e0ff */
[----:B------:R-:W-:Y:S01]  /*1aab0*/  IADD3 R13, P5, PT, R13, UR54, RZ ;  /* 0x000000360d0d7c10 */ /* 0x000fe2000ffbe0ff */
[----:B------:R1:W-:Y:S04]  /*1aac0*/  LDGSTS.E [R6+0x4400], desc[UR28][R4.64], P2 ;  /* 0x0440000004067fae */ /* 0x0003e800091a101c */
[----:B------:R5:W-:Y:S01]  /*1aad0*/  STL [R1+0x164], R15 ;  /* 0x0001640f01007387 */ /* 0x000be20000100800 */
[----:B-1----:R-:W-:Y:S01]  /*1aae0*/  IMAD.MOV.U32 R4, RZ, RZ, R15 ;  /* 0x000000ffff047224 */ /* 0x002fe200078e000f */
[----:B-----5:R-:W-:-:S05]  /*1aaf0*/  IADD3.X R16, PT, PT, R16, UR32, RZ, P3, !PT ;  /* 0x0000002010107c10 */ /* 0x020fca0009ffe4ff */
[----:B------:R1:W-:Y:S01]  /*1ab00*/  STL [R1+0x160], R16 ;  /* 0x0001601001007387 */ /* 0x0003e20000100800 */
[----:B------:R-:W-:-:S03]  /*1ab10*/  IADD3.X R14, PT, PT, R14, UR32, RZ, P5, !PT ;  /* 0x000000200e0e7c10 */ /* 0x000fc6000affe4ff */
[----:B------:R-:W-:Y:S04]  /*1ab20*/  STL [R1+0x184], R13 ;  /* 0x0001840d01007387 */ /* 0x000fe80000100800 */
[----:B------:R5:W-:Y:S04]  /*1ab30*/  STL [R1+0x180], R14 ;  /* 0x0001800e01007387 */ /* 0x000be80000100800 */
[----:B------:R-:W2:Y:S04]  /*1ab40*/  LDL.LU R22, [R1+0x220] ;  /* 0x0002200001167983 */ /* 0x000ea80000300800 */
[----:B------:R-:W2:Y:S04]  /*1ab50*/  LDL.LU R21, [R1+0x224] ;  /* 0x0002240001157983 */ /* 0x000ea80000300800 */
[----:B------:R-:W2:Y:S04]  /*1ab60*/  LDL.LU R20, [R1+0x240] ;  /* 0x0002400001147983 */ /* 0x000ea80000300800 */
[----:B------:R-:W2:Y:S04]  /*1ab70*/  LDL.LU R19, [R1+0x244] ;  /* 0x0002440001137983 */ /* 0x000ea80000300800 */
[----:B------:R-:W2:Y:S01]  /*1ab80*/  LDL.LU R17, [R1+0x264] ;  /* 0x0002640001117983 */ /* 0x000ea20000300800 */
[----:B------:R-:W-:-:S03]  /*1ab90*/  IMAD.MOV.U32 R5, RZ, RZ, R16 ;  /* 0x000000ffff057224 */ /* 0x000fc600078e0010 */
[----:B------:R-:W2:Y:S04]  /*1aba0*/  LDL.LU R15, [R1+0x284] ;  /* 0x00028400010f7983 */ /* 0x000ea80000300800 */
[----:B------:R1:W-:Y:S01]  /*1abb0*/  LDGSTS.E [R6+0x4800], desc[UR28][R4.64], P2 ;  /* 0x0480000004067fae */ /* 0x0003e200091a101c */
[----:B---3--:R-:W-:-:S05]  /*1abc0*/  IADD3 R11, P3, PT, R11, UR54, RZ ;  /* 0x000000360b0b7c10 */ /* 0x008fca000ff7e0ff */
[----:B------:R-:W-:Y:S01]  /*1abd0*/  STL [R1+0x1a4], R11 ;  /* 0x0001a40b01007387 */ /* 0x000fe20000100800 */
[----:B----4-:R-:W-:Y:S02]  /*1abe0*/  IADD3 R7, P5, PT, R7, UR54, RZ ;  /* 0x0000003607077c10 */ /* 0x010fe4000ffbe0ff */
[----:B--2---:R-:W-:-:S05]  /*1abf0*/  IADD3.X R12, PT, PT, R12, UR32, RZ, P3, !PT ;  /* 0x000000200c0c7c10 */ /* 0x004fca0009ffe4ff */
[----:B------:R2:W-:Y:S01]  /*1ac00*/  STL [R1+0x1a0], R12 ;  /* 0x0001a00c01007387 */ /* 0x0005e20000100800 */
[----:B------:R-:W-:-:S03]  /*1ac10*/  IADD3.X R9, PT, PT, R9, UR32, RZ, P5, !PT ;  /* 0x0000002009097c10 */ /* 0x000fc6000affe4ff */
[----:B------:R-:W-:Y:S04]  /*1ac20*/  STL [R1+0x1c4], R7 ;  /* 0x0001c40701007387 */ /* 0x000fe80000100800 */
[----:B------:R-:W3:Y:S01]  /*1ac30*/  LDL.LU R18, [R1+0x260] ;  /* 0x0002600001127983 */ /* 0x000ee20000300800 */
[----:B-1----:R-:W-:Y:S02]  /*1ac40*/  IMAD.MOV.U32 R4, RZ, RZ, R13 ;  /* 0x000000ffff047224 */ /* 0x002fe400078e000d */
[----:B------:R-:W-:Y:S01]  /*1ac50*/  IMAD.MOV.U32 R5, RZ, RZ, R14 ;  /* 0x000000ffff057224 */ /* 0x000fe200078e000e */
[----:B------:R1:W-:Y:S04]  /*1ac60*/  STL [R1+0x1c0], R9 ;  /* 0x0001c00901007387 */ /* 0x0003e80000100800 */
[----:B------:R-:W4:Y:S04]  /*1ac70*/  LDL.LU R16, [R1+0x280] ;  /* 0x0002800001107983 */ /* 0x000f280000300800 */
[----:B-----5:R-:W5:Y:S04]  /*1ac80*/  LDL.LU R14, [R1+0x2a0] ;  /* 0x0002a000010e7983 */ /* 0x020f680000300800 */
[----:B------:R-:W5:Y:S04]  /*1ac90*/  LDL.LU R13, [R1+0x2a4] ;  /* 0x0002a400010d7983 */ /* 0x000f680000300800 */
[----:B------:R1:W-:Y:S02]  /*1aca0*/  LDGSTS.E [R6+0x4c00], desc[UR28][R4.64], P2 ;  /* 0x04c0000004067fae */ /* 0x0003e400091a101c */
[----:B-1----:R-:W-:-:S02]  /*1acb0*/  IMAD.MOV.U32 R4, RZ, RZ, R11 ;  /* 0x000000ffff047224 */ /* 0x002fc400078e000b */
[----:B------:R-:W-:Y:S02]  /*1acc0*/  IMAD.MOV.U32 R5, RZ, RZ, R12 ;  /* 0x000000ffff057224 */ /* 0x000fe400078e000c */
[----:B--2---:R-:W2:Y:S04]  /*1acd0*/  LDL.LU R12, [R1+0x2c0] ;  /* 0x0002c000010c7983 */ /* 0x004ea80000300800 */
[----:B------:R-:W2:Y:S04]  /*1ace0*/  LDL.LU R11, [R1+0x2c4] ;  /* 0x0002c400010b7983 */ /* 0x000ea80000300800 */
[----:B------:R1:W-:Y:S01]  /*1acf0*/  LDGSTS.E [R6+0x5000], desc[UR28][R4.64], P2 ;  /* 0x0500000004067fae */ /* 0x0003e200091a101c */
[----:B------:R-:W-:-:S04]  /*1ad00*/  IADD3 R8, P3, PT, R8, UR54, RZ ;  /* 0x0000003608087c10 */ /* 0x000fc8000ff7e0ff */
[----:B------:R-:W-:Y:S02]  /*1ad10*/  IADD3.X R10, PT, PT, R10, UR32, RZ, P3, !PT ;  /* 0x000000200a0a7c10 */ /* 0x000fe40009ffe4ff */
[----:B------:R-:W-:Y:S01]  /*1ad20*/  IADD3 R23, P5, PT, R23, UR54, RZ ;  /* 0x0000003617177c10 */ /* 0x000fe2000ffbe0ff */
[----:B-1----:R-:W-:Y:S02]  /*1ad30*/  IMAD.MOV.U32 R4, RZ, RZ, R7 ;  /* 0x000000ffff047224 */ /* 0x002fe400078e0007 */
[----:B------:R-:W-:Y:S02]  /*1ad40*/  IMAD.MOV.U32 R5, RZ, RZ, R9 ;  /* 0x000000ffff057224 */ /* 0x000fe400078e0009 */
[----:B------:R-:W2:Y:S04]  /*1ad50*/  LDL.LU R9, [R1+0x2e4] ;  /* 0x0002e40001097983 */ /* 0x000ea80000300800 */
[----:B------:R-:W2:Y:S01]  /*1ad60*/  LDL.LU R7, [R1+0x304] ;  /* 0x0003040001077983 */ /* 0x000ea20000300800 */
[----:B------:R-:W-:-:S03]  /*1ad70*/  IADD3.X R24, PT, PT, R24, UR32, RZ, P5, !PT ;  /* 0x0000002018187c10 */ /* 0x000fc6000affe4ff */
[----:B------:R-:W-:Y:S04]  /*1ad80*/  STL [R1+0x1e4], R8 ;  /* 0x0001e40801007387 */ /* 0x000fe80000100800 */
[----:B------:R1:W-:Y:S04]  /*1ad90*/  LDGSTS.E [R6+0x5400], desc[UR28][R4.64], P2 ;  /* 0x0540000004067fae */ /* 0x0003e800091a101c */
[----:B------:R1:W-:Y:S04]  /*1ada0*/  STL [R1+0x1e0], R10 ;  /* 0x0001e00a01007387 */ /* 0x0003e80000100800 */
[----:B------:R-:W-:Y:S01]  /*1adb0*/  STL [R1+0x204], R23 ;  /* 0x0002041701007387 */ /* 0x000fe20000100800 */
[----:B-1----:R-:W-:-:S03]  /*1adc0*/  IMAD.MOV.U32 R5, RZ, RZ, R10 ;  /* 0x000000ffff057224 */ /* 0x002fc600078e000a */
[----:B------:R-:W2:Y:S01]  /*1add0*/  LDL.LU R10, [R1+0x2e0] ;  /* 0x0002e000010a7983 */ /* 0x000ea20000300800 */
[----:B------:R-:W-:-:S03]  /*1ade0*/  IMAD.MOV.U32 R4, RZ, RZ, R8 ;  /* 0x000000ffff047224 */ /* 0x000fc600078e0008 */
[----:B------:R-:W-:Y:S04]  /*1adf0*/  STL [R1+0x200], R24 ;  /* 0x0002001801007387 */ /* 0x000fe80000100800 */
[----:B------:R-:W2:Y:S04]  /*1ae00*/  LDL.LU R8, [R1+0x300] ;  /* 0x0003000001087983 */ /* 0x000ea80000300800 */
[----:B------:R1:W-:Y:S02]  /*1ae10*/  LDGSTS.E [R6+0x5800], desc[UR28][R4.64], P2 ;  /* 0x0580000004067fae */ /* 0x0003e400091a101c */
[----:B-1----:R-:W-:-:S02]  /*1ae20*/  IMAD.MOV.U32 R4, RZ, RZ, R23 ;  /* 0x000000ffff047224 */ /* 0x002fc400078e0017 */
[----:B------:R-:W-:-:S05]  /*1ae30*/  IMAD.MOV.U32 R5, RZ, RZ, R24 ;  /* 0x000000ffff057224 */ /* 0x000fca00078e0018 */
[----:B------:R1:W-:Y:S01]  /*1ae40*/  LDGSTS.E [R6+0x5c00], desc[UR28][R4.64], P2 ;  /* 0x05c0000004067fae */ /* 0x0003e200091a101c */
[----:B------:R-:W-:-:S04]  /*1ae50*/  IADD3 R21, P3, PT, R21, UR54, RZ ;  /* 0x0000003615157c10 */ /* 0x000fc8000ff7e0ff */
[----:B------:R-:W-:Y:S01]  /*1ae60*/  IADD3.X R22, PT, PT, R22, UR32, RZ, P3, !PT ;  /* 0x0000002016167c10 */ /* 0x000fe20009ffe4ff */
[----:B-1----:R-:W-:Y:S01]  /*1ae70*/  IMAD.MOV.U32 R4, RZ, RZ, R21 ;  /* 0x000000ffff047224 */ /* 0x002fe200078e0015 */
[----:B------:R-:W-:-:S03]  /*1ae80*/  IADD3 R19, P5, PT, R19, UR54, RZ ;  /* 0x0000003613137c10 */ /* 0x000fc6000ffbe0ff */
[----:B------:R-:W-:Y:S01]  /*1ae90*/  IMAD.MOV.U32 R5, RZ, RZ, R22 ;  /* 0x000000ffff057224 */ /* 0x000fe200078e0016 */
[----:B------:R-:W-:Y:S02]  /*1aea0*/  IADD3.X R20, PT, PT, R20, UR32, RZ, P5, !PT ;  /* 0x0000002014147c10 */ /* 0x000fe4000affe4ff */
[----:B------:R-:W-:Y:S02]  /*1aeb0*/  IADD3 R17, P3, PT, R17, UR54, RZ ;  /* 0x0000003611117c10 */ /* 0x000fe4000ff7e0ff */
[----:B------:R1:W-:Y:S01]  /*1aec0*/  LDGSTS.E [R6+0x6000], desc[UR28][R4.64], P2 ;  /* 0x0600000004067fae */ /* 0x0003e200091a101c */
[----:B------:R-:W-:Y:S01]  /*1aed0*/  IADD3 R15, P5, PT, R15, UR54, RZ ;  /* 0x000000360f0f7c10 */ /* 0x000fe2000ffbe0ff */
[----:B-1----:R-:W-:Y:S02]  /*1aee0*/  IMAD.MOV.U32 R4, RZ, RZ, R19 ;  /* 0x000000ffff047224 */ /* 0x002fe400078e0013 */
[----:B------:R-:W-:-:S05]  /*1aef0*/  IMAD.MOV.U32 R5, RZ, RZ, R20 ;  /* 0x000000ffff057224 */ /* 0x000fca00078e0014 */
[----:B------:R1:W-:Y:S02]  /*1af00*/  LDGSTS.E [R6+0x6400], desc[UR28][R4.64], P2 ;  /* 0x0640000004067fae */ /* 0x0003e400091a101c */
[----:B-1----:R-:W-:Y:S01]  /*1af10*/  IMAD.MOV.U32 R4, RZ, RZ, R17 ;  /* 0x000000ffff047224 */ /* 0x002fe200078e0011 */
[----:B---3--:R-:W-:-:S05]  /*1af20*/  IADD3.X R18, PT, PT, R18, UR32, RZ, P3, !PT ;  /* 0x0000002012127c10 */ /* 0x008fca0009ffe4ff */
[----:B------:R-:W-:Y:S01]  /*1af30*/  IMAD.MOV.U32 R5, RZ, RZ, R18 ;  /* 0x000000ffff057224 */ /* 0x000fe200078e0012 */
[----:B----4-:R-:W-:-:S04]  /*1af40*/  IADD3.X R16, PT, PT, R16, UR32, RZ, P5, !PT ;  /* 0x0000002010107c10 */ /* 0x010fc8000affe4ff */
[----:B------:R1:W-:Y:S01]  /*1af50*/  LDGSTS.E [R6+0x6800], desc[UR28][R4.64], P2 ;  /* 0x0680000004067fae */ /* 0x0003e200091a101c */
[----:B-----5:R-:W-:-:S04]  /*1af60*/  IADD3 R13, P3, PT, R13, UR54, RZ ;  /* 0x000000360d0d7c10 */ /* 0x020fc8000ff7e0ff */
[----:B------:R-:W-:Y:S01]  /*1af70*/  IADD3.X R14, PT, PT, R14, UR32, RZ, P3, !PT ;  /* 0x000000200e0e7c10 */ /* 0x000fe20009ffe4ff */
[----:B-1----:R-:W-:Y:S02]  /*1af80*/  IMAD.MOV.U32 R4, RZ, RZ, R15 ;  /* 0x000000ffff047224 */ /* 0x002fe400078e000f */
[----:B------:R-:W-:-:S05]  /*1af90*/  IMAD.MOV.U32 R5, RZ, RZ, R16 ;  /* 0x000000ffff057224 */ /* 0x000fca00078e0010 */
[----:B------:R1:W-:Y:S04]  /*1afa0*/  LDGSTS.E [R6+0x6c00], desc[UR28][R4.64], P2 ;  /* 0x06c0000004067fae */ /* 0x0003e800091a101c */
[----:B------:R-:W-:Y:S01]  /*1afb0*/  STL [R1+0x224], R21 ;  /* 0x0002241501007387 */ /* 0x000fe20000100800 */
[----:B--2---:R-:W-:Y:S01]  /*1afc0*/  IADD3 R11, P5, PT, R11, UR54, RZ ;  /* 0x000000360b0b7c10 */ /* 0x004fe2000ffbe0ff */
[----:B-1----:R-:W-:Y:S02]  /*1afd0*/  IMAD.MOV.U32 R4, RZ, RZ, R13 ;  /* 0x000000ffff047224 */ /* 0x002fe400078e000d */
[----:B------:R-:W-:Y:S01]  /*1afe0*/  IMAD.MOV.U32 R5, RZ, RZ, R14 ;  /* 0x000000ffff057224 */ /* 0x000fe200078e000e */
[----:B------:R-:W-:Y:S01]  /*1aff0*/  IADD3.X R12, PT, PT, R12, UR32, RZ, P5, !PT ;  /* 0x000000200c0c7c10 */ /* 0x000fe2000affe4ff */
[----:B------:R-:W-:Y:S04]  /*1b000*/  STL [R1+0x220], R22 ;  /* 0x0002201601007387 */ /* 0x000fe80000100800 */
[----:B------:R1:W-:Y:S04]  /*1b010*/  LDGSTS.E [R6+0x7000], desc[UR28][R4.64], P2 ;  /* 0x0700000004067fae */ /* 0x0003e800091a101c */
[----:B------:R-:W-:Y:S01]  /*1b020*/  STL [R1+0x244], R19 ;  /* 0x0002441301007387 */ /* 0x000fe20000100800 */
[----:B------:R-:W-:Y:S01]  /*1b030*/  IADD3 R9, P3, PT, R9, UR54, RZ ;  /* 0x0000003609097c10 */ /* 0x000fe2000ff7e0ff */
[----:B-1----:R-:W-:-:S02]  /*1b040*/  IMAD.MOV.U32 R4, RZ, RZ, R11 ;  /* 0x000000ffff047224 */ /* 0x002fc400078e000b */
[----:B------:R-:W-:Y:S01]  /*1b050*/  STL [R1+0x240], R20 ;  /* 0x0002401401007387 */ /* 0x000fe20000100800 */
[----:B------:R-:W-:Y:S01]  /*1b060*/  IMAD.MOV.U32 R5, RZ, RZ, R12 ;  /* 0x000000ffff057224 */ /* 0x000fe200078e000c */
[----:B------:R-:W-:Y:S02]  /*1b070*/  IADD3 R7, P5, PT, R7, UR54, RZ ;  /* 0x0000003607077c10 */ /* 0x000fe4000ffbe0ff */
[----:B------:R-:W-:Y:S04]  /*1b080*/  STL [R1+0x264], R17 ;  /* 0x0002641101007387 */ /* 0x000fe80000100800 */
[----:B------:R-:W-:Y:S04]  /*1b090*/  STL [R1+0x260], R18 ;  /* 0x0002601201007387 */ /* 0x000fe80000100800 */
[----:B------:R-:W-:Y:S04]  /*1b0a0*/  STL [R1+0x284], R15 ;  /* 0x0002840f01007387 */ /* 0x000fe80000100800 */
[----:B------:R-:W-:Y:S04]  /*1b0b0*/  STL [R1+0x280], R16 ;  /* 0x0002801001007387 */ /* 0x000fe80000100800 */
[----:B------:R1:W-:Y:S01]  /*1b0c0*/  LDGSTS.E [R6+0x7400], desc[UR28][R4.64], P2 ;  /* 0x0740000004067fae */ /* 0x0003e200091a101c */
[----:B------:R-:W-:-:S03]  /*1b0d0*/  IADD3.X R10, PT, PT, R10, UR32, RZ, P3, !PT ;  /* 0x000000200a0a7c10 */ /* 0x000fc60009ffe4ff */
[----:B------:R-:W-:Y:S04]  /*1b0e0*/  STL [R1+0x2a4], R13 ;  /* 0x0002a40d01007387 */ /* 0x000fe80000100800 */
[----:B------:R-:W-:Y:S01]  /*1b0f0*/  STL [R1+0x2a0], R14 ;  /* 0x0002a00e01007387 */ /* 0x000fe20000100800 */
[----:B-1----:R-:W-:Y:S01]  /*1b100*/  IMAD.MOV.U32 R4, RZ, RZ, R9 ;  /* 0x000000ffff047224 */ /* 0x002fe200078e0009 */
[----:B------:R-:W-:Y:S01]  /*1b110*/  IADD3.X R8, PT, PT, R8, UR32, RZ, P5, !PT ;  /* 0x0000002008087c10 */ /* 0x000fe2000affe4ff */
[----:B------:R-:W-:Y:S01]  /*1b120*/  IMAD.MOV.U32 R5, RZ, RZ, R10 ;  /* 0x000000ffff057224 */ /* 0x000fe200078e000a */
[----:B------:R-:W-:Y:S04]  /*1b130*/  STL [R1+0x2c4], R11 ;  /* 0x0002c40b01007387 */ /* 0x000fe80000100800 */
[----:B------:R-:W-:Y:S04]  /*1b140*/  STL [R1+0x2c0], R12 ;  /* 0x0002c00c01007387 */ /* 0x000fe80000100800 */
[----:B------:R-:W-:Y:S04]  /*1b150*/  STL [R1+0x2e4], R9 ;  /* 0x0002e40901007387 */ /* 0x000fe80000100800 */
[----:B------:R-:W-:Y:S04]  /*1b160*/  STL [R1+0x2e0], R10 ;  /* 0x0002e00a01007387 */ /* 0x000fe80000100800 */
[----:B------:R1:W-:Y:S04]  /*1b170*/  LDGSTS.E [R6+0x7800], desc[UR28][R4.64], P2 ;  /* 0x0780000004067fae */ /* 0x0003e800091a101c */
[----:B------:R2:W-:Y:S01]  /*1b180*/  STL [R1+0x304], R7 ;  /* 0x0003040701007387 */ /* 0x0005e20000100800 */
[----:B-1----:R-:W-:-:S02]  /*1b190*/  IMAD.MOV.U32 R4, RZ, RZ, R7 ;  /* 0x000000ffff047224 */ /* 0x002fc400078e0007 */
[----:B------:R-:W-:Y:S01]  /*1b1a0*/  IMAD.MOV.U32 R5, RZ, RZ, R8 ;  /* 0x000000ffff057224 */ /* 0x000fe200078e0008 */
[----:B--2---:R-:W-:Y:S01]  /*1b1b0*/  LOP3.LUT R7, R0, 0x20, RZ, 0x3c, !PT ;  /* 0x0000002000077812 */ /* 0x004fe200078e3cff */
[----:B------:R1:W-:Y:S04]  /*1b1c0*/  STL [R1+0x300], R8 ;  /* 0x0003000801007387 */ /* 0x0003e80000100800 */
[----:B------:R2:W-:Y:S04]  /*1b1d0*/  LDGSTS.E [R6+0x7c00], desc[UR28][R4.64], P2 ;  /* 0x07c0000004067fae */ /* 0x0005e800091a101c */
[----:B------:R-:W3:Y:S01]  /*1b1e0*/  LDL.LU R9, [R1+0x8] ;  /* 0x0000080001097983 */ /* 0x000ee20000300800 */
[----:B--2---:R-:W-:-:S03]  /*1b1f0*/  VIADD R6, R7, UR7 ;  /* 0x0000000707067c36 */ /* 0x004fc60008000000 */
[----:B------:R-:W2:Y:S04]  /*1b200*/  LDL.LU R7, [R1+0xc] ;  /* 0x00000c0001077983 */ /* 0x000ea80000300800 */
[----:B------:R-:W4:Y:S04]  /*1b210*/  LDL.LU R12, [R1+0x28] ;  /* 0x00002800010c7983 */ /* 0x000f280000300800 */
[----:B------:R-:W5:Y:S04]  /*1b220*/  LDL.LU R11, [R1+0x2c] ;  /* 0x00002c00010b7983 */ /* 0x000f680000300800 */
[----:B------:R-:W4:Y:S04]  /*1b230*/  LDL.LU R17, [R1+0x48] ;  /* 0x0000480001117983 */ /* 0x000f280000300800 */
[----:B-1----:R-:W4:Y:S04]  /*1b240*/  LDL.LU R8, [R1+0x4c] ;  /* 0x00004c0001087983 */ /* 0x002f280000300800 */
[----:B------:R-:W4:Y:S04]  /*1b250*/  LDL.LU R18, [R1+0x68] ;  /* 0x0000680001127983 */ /* 0x000f280000300800 */
[----:B------:R-:W4:Y:S04]  /*1b260*/  LDL.LU R10, [R1+0x6c] ;  /* 0x00006c00010a7983 */ /* 0x000f280000300800 */
[----:B------:R-:W4:Y:S04]  /*1b270*/  LDL.LU R15, [R1+0x88] ;  /* 0x00008800010f7983 */ /* 0x000f280000300800 */
[----:B------:R-:W4:Y:S01]  /*1b280*/  LDL.LU R13, [R1+0x8c] ;  /* 0x00008c00010d7983 */ /* 0x000f220000300800 */
[----:B------:R-:W-:-:S02]  /*1b290*/  IADD3 R200, P3, PT, R200, UR54, RZ ;  /* 0x00000036c8c87c10 */ /* 0x000fc4000ff7e0ff */
[----:B------:R-:W-:Y:S01]  /*1b2a0*/  IADD3 R208, P5, PT, R208, UR54, RZ ;  /* 0x00000036d0d07c10 */ /* 0x000fe2000ffbe0ff */
[----:B------:R-:W4:Y:S01]  /*1b2b0*/  LDL.LU R14, [R1+0xac] ;  /* 0x0000ac00010e7983 */ /* 0x000f220000300800 */
[----:B------:R-:W-:Y:S01]  /*1b2c0*/  IADD3.X R199, PT, PT, R199, UR32, RZ, P3, !PT ;  /* 0x00000020c7c77c10 */ /* 0x000fe20009ffe4ff */
[----:B------:R-:W-:Y:S01]  /*1b2d0*/  IMAD.MOV.U32 R4, RZ, RZ, R200 ;  /* 0x000000ffff047224 */ /* 0x000fe200078e00c8 */
[----:B------:R-:W-:Y:S01]  /*1b2e0*/  IADD3.X R207, PT, PT, R207, UR32, RZ, P5, !PT ;  /* 0x00000020cfcf7c10 */ /* 0x000fe2000affe4ff */
[----:B------:R-:W4:Y:S02]  /*1b2f0*/  LDL.LU R19, [R1+0xcc] ;  /* 0x0000cc0001137983 */ /* 0x000f240000300800 */
[----:B------:R-:W-:Y:S01]  /*1b300*/  IMAD.MOV.U32 R5, RZ, RZ, R199 ;  /* 0x000000ffff057224 */ /* 0x000fe200078e00c7 */
[----:B------:R-:W-:-:S04]  /*1b310*/  IADD3 R216, P3, PT, R216, UR54, RZ ;  /* 0x00000036d8d87c10 */ /* 0x000fc8000ff7e0ff */
[----:B------:R1:W-:Y:S01]  /*1b320*/  LDGSTS.E [R6+0x100], desc[UR28][R4.64], P2 ;  /* 0x0010000004067fae */ /* 0x0003e200091a101c */
[----:B------:R-:W-:Y:S02]  /*1b330*/  IADD3.X R215, PT, PT, R215, UR32, RZ, P3, !PT ;  /* 0x00000020d7d77c10 */ /* 0x000fe40009ffe4ff */
[----:B------:R-:W-:Y:S01]  /*1b340*/  IADD3 R224, P5, PT, R224, UR54, RZ ;  /* 0x00000036e0e07c10 */ /* 0x000fe2000ffbe0ff */
[----:B-1----:R-:W-:Y:S02]  /*1b350*/  IMAD.MOV.U32 R4, RZ, RZ, R208 ;  /* 0x000000ffff047224 */ /* 0x002fe400078e00d0 */
[----:B------:R-:W-:Y:S01]  /*1b360*/  IMAD.MOV.U32 R5, RZ, RZ, R207 ;  /* 0x000000ffff057224 */ /* 0x000fe200078e00cf */
[----:B------:R-:W-:-:S04]  /*1b370*/  IADD3.X R223, PT, PT, R223, UR32, RZ, P5, !PT ;  /* 0x00000020dfdf7c10 */ /* 0x000fc8000affe4ff */
[----:B------:R1:W-:Y:S01]  /*1b380*/  LDGSTS.E [R6+0x500], desc[UR28][R4.64], P2 ;  /* 0x0050000004067fae */ /* 0x0003e200091a101c */
        /* <DEDUP_REMOVED lines=11> */
[----:B------:R-:W-:Y:S01]  /*1b440*/  IADD3.X R247, PT, PT, R247, UR32, RZ, P3, !PT ;  /* 0x00000020f7f77c10 */ /* 0x000fe20009ffe4ff */
[----:B-1----:R-:W-:Y:S02]  /*1b450*/  IMAD.MOV.U32 R4, RZ, RZ, R232 ;  /* 0x000000ffff047224 */ /* 0x002fe400078e00e8 */
[----:B------:R-:W-:-:S05]  /*1b460*/  IMAD.MOV.U32 R5, RZ, RZ, R231 ;  /* 0x000000ffff057224 */ /* 0x000fca00078e00e7 */
[----:B------:R1:W-:Y:S02]  /*1b470*/  LDGSTS.E [R6+0x1100], desc[UR28][R4.64], P2 ;  /* 0x0110000004067fae */ /* 0x0003e400091a101c */
[----:B-1----:R-:W-:Y:S02]  /*1b480*/  IMAD.MOV.U32 R4, RZ, RZ, R240 ;  /* 0x000000ffff047224 */ /* 0x002fe400078e00f0 */
[----:B------:R-:W-:-:S05]  /*1b490*/  IMAD.MOV.U32 R5, RZ, RZ, R239 ;  /* 0x000000ffff057224 */ /* 0x000fca00078e00ef */
[----:B------:R1:W-:Y:S02]  /*1b4a0*/  LDGSTS.E [R6+0x1500], desc[UR28][R4.64], P2 ;  /* 0x0150000004067fae */ /* 0x0003e400091a101c */
[----:B-1----:R-:W-:Y:S02]  /*1b4b0*/  IMAD.MOV.U32 R4, RZ, RZ, R248 ;  /* 0x000000ffff047224 */ /* 0x002fe400078e00f8 */
[----:B------:R-:W-:-:S05]  /*1b4c0*/  IMAD.MOV.U32 R5, RZ, RZ, R247 ;  /* 0x000000ffff057224 */ /* 0x000fca00078e00f7 */
[----:B------:R1:W-:Y:S01]  /*1b4d0*/  LDGSTS.E [R6+0x1900], desc[UR28][R4.64], P2 ;  /* 0x0190000004067fae */ /* 0x0003e200091a101c */
[----:B--2---:R-:W-:-:S04]  /*1b4e0*/  IADD3 R7, P5, PT, R7, UR54, RZ ;  /* 0x0000003607077c10 */ /* 0x004fc8000ffbe0ff */
[----:B---3--:R-:W-:Y:S01]  /*1b4f0*/  IADD3.X R9, PT, PT, R9, UR32, RZ, P5, !PT ;  /* 0x0000002009097c10 */ /* 0x008fe2000affe4ff */
[----:B------:R2:W-:Y:S04]  /*1b500*/  STL [R1+0xc], R7 ;  /* 0x00000c0701007387 */ /* 0x0005e80000100800 */
[----:B------:R3:W-:Y:S01]  /*1b510*/  STL [R1+0x8], R9 ;  /* 0x0000080901007387 */ /* 0x0007e20000100800 */
[----:B-----5:R-:W-:-:S03]  /*1b520*/  IADD3 R11, P3, PT, R11, UR54, RZ ;  /* 0x000000360b0b7c10 */ /* 0x020fc6000ff7e0ff */
[----:B------:R-:W5:Y:S01]  /*1b530*/  LDL.LU R16, [R1+0xa8] ;  /* 0x0000a80001107983 */ /* 0x000f620000300800 */
[----:B-1----:R-:W-:-:S03]  /*1b540*/  IMAD.MOV.U32 R4, RZ, RZ, R7 ;  /* 0x000000ffff047224 */ /* 0x002fc600078e0007 */
[----:B------:R-:W5:Y:S01]  /*1b550*/  LDL.LU R20, [R1+0xc8] ;  /* 0x0000c80001147983 */ /* 0x000f620000300800 */
[----:B------:R-:W-:Y:S01]  /*1b560*/  IMAD.MOV.U32 R5, RZ, RZ, R9 ;  /* 0x000000ffff057224 */ /* 0x000fe200078e0009 */
[----:B----4-:R-:W-:Y:S02]  /*1b570*/  IADD3.X R12, PT, PT, R12, UR32, RZ, P3, !PT ;  /* 0x000000200c0c7c10 */ /* 0x010fe40009ffe4ff */
[----:B------:R-:W-:Y:S01]  /*1b580*/  IADD3 R8, P5, PT, R8, UR54, RZ ;  /* 0x0000003608087c10 */ /* 0x000fe2000ffbe0ff */
[----:B--2---:R-:W2:Y:S04]  /*1b590*/  LDL.LU R7, [R1+0xec] ;  /* 0x0000ec0001077983 */ /* 0x004ea80000300800 */
[----:B---3--:R-:W3:Y:S01]  /*1b5a0*/  LDL.LU R9, [R1+0x10c] ;  /* 0x00010c0001097983 */ /* 0x008ee20000300800 */
[----:B------:R-:W-:-:S03]  /*1b5b0*/  IADD3.X R17, PT, PT, R17, UR32, RZ, P5, !PT ;  /* 0x0000002011117c10 */ /* 0x000fc6000affe4ff */
[----:B------:R1:W-:Y:S04]  /*1b5c0*/  STL [R1+0x2c], R11 ;  /* 0x00002c0b01007387 */ /* 0x0003e80000100800 */
[----:B------:R4:W-:Y:S04]  /*1b5d0*/  LDGSTS.E [R6+0x1d00], desc[UR28][R4.64], P2 ;  /* 0x01d0000004067fae */ /* 0x0009e800091a101c */
[----:B------:R1:W-:Y:S04]  /*1b5e0*/  STL [R1+0x28], R12 ;  /* 0x0000280c01007387 */ /* 0x0003e80000100800 */
[----:B------:R-:W-:Y:S01]  /*1b5f0*/  STL [R1+0x4c], R8 ;  /* 0x00004c0801007387 */ /* 0x000fe20000100800 */
[----:B----4-:R-:W-:-:S03]  /*1b600*/  IMAD.MOV.U32 R4, RZ, RZ, R11 ;  /* 0x000000ffff047224 */ /* 0x010fc600078e000b */
[----:B-1----:R-:W4:Y:S01]  /*1b610*/  LDL.LU R11, [R1+0xe8] ;  /* 0x0000e800010b7983 */ /* 0x002f220000300800 */
[----:B------:R-:W-:-:S03]  /*1b620*/  IMAD.MOV.U32 R5, RZ, RZ, R12 ;  /* 0x000000ffff057224 */ /* 0x000fc600078e000c */
[----:B------:R1:W-:Y:S01]  /*1b630*/  STL [R1+0x48], R17 ;  /* 0x0000481101007387 */ /* 0x0003e20000100800 */
[----:B------:R-:W-:-:S03]  /*1b640*/  IADD3 R10, P3, PT, R10, UR54, RZ ;  /* 0x000000360a0a7c10 */ /* 0x000fc6000ff7e0ff */
[----:B------:R-:W4:Y:S01]  /*1b650*/  LDL.LU R12, [R1+0x108] ;  /* 0x00010800010c7983 */ /* 0x000f220000300800 */
[----:B------:R-:W-:-:S03]  /*1b660*/  IADD3.X R18, PT, PT, R18, UR32, RZ, P3, !PT ;  /* 0x0000002012127c10 */ /* 0x000fc60009ffe4ff */
[----:B------:R1:W-:Y:S01]  /*1b670*/  LDGSTS.E [R6+0x2100], desc[UR28][R4.64], P2 ;  /* 0x0210000004067fae */ /* 0x0003e200091a101c */
[----:B------:R-:W-:-:S04]  /*1b680*/  IADD3 R13, P5, PT, R13, UR54, RZ ;  /* 0x000000360d0d7c10 */ /* 0x000fc8000ffbe0ff */
[----:B------:R-:W-:Y:S01]  /*1b690*/  IADD3.X R15, PT, PT, R15, UR32, RZ, P5, !PT ;  /* 0x000000200f0f7c10 */ /* 0x000fe2000affe4ff */
[----:B-1----:R-:W-:Y:S02]  /*1b6a0*/  IMAD.MOV.U32 R4, RZ, RZ, R8 ;  /* 0x000000ffff047224 */ /* 0x002fe400078e0008 */
[----:B------:R-:W-:Y:S02]  /*1b6b0*/  IMAD.MOV.U32 R5, RZ, RZ, R17 ;  /* 0x000000ffff057224 */ /* 0x000fe400078e0011 */
[----:B------:R-:W4:Y:S04]  /*1b6c0*/  LDL.LU R17, [R1+0x12c] ;  /* 0x00012c0001117983 */ /* 0x000f280000300800 */
[----:B------:R-:W4:Y:S04]  /*1b6d0*/  LDL.LU R8, [R1+0x14c] ;  /* 0x00014c0001087983 */ /* 0x000f280000300800 */
[----:B------:R-:W-:Y:S04]  /*1b6e0*/  STL [R1+0x6c], R10 ;  /* 0x00006c0a01007387 */ /* 0x000fe80000100800 */
[----:B------:R1:W-:Y:S04]  /*1b6f0*/  LDGSTS.E [R6+0x2500], desc[UR28][R4.64], P2 ;  /* 0x0250000004067fae */ /* 0x0003e800091a101c */
[----:B------:R1:W-:Y:S04]  /*1b700*/  STL [R1+0x68], R18 ;  /* 0x0000681201007387 */ /* 0x0003e80000100800 */
[----:B------:R-:W-:Y:S01]  /*1b710*/  STL [R1+0x8c], R13 ;  /* 0x00008c0d01007387 */ /* 0x000fe20000100800 */
[----:B-1----:R-:W-:-:S03]  /*1b720*/  IMAD.MOV.U32 R5, RZ, RZ, R18 ;  /* 0x000000ffff057224 */ /* 0x002fc600078e0012 */
[----:B------:R-:W4:Y:S01]  /*1b730*/  LDL.LU R18, [R1+0x128] ;  /* 0x0001280001127983 */ /* 0x000f220000300800 */
[----:B------:R-:W-:-:S03]  /*1b740*/  IMAD.MOV.U32 R4, RZ, RZ, R10 ;  /* 0x000000ffff047224 */ /* 0x000fc600078e000a */
[----:B------:R1:W-:Y:S04]  /*1b750*/  STL [R1+0x88], R15 ;  /* 0x0000880f01007387 */ /* 0x0003e80000100800 */
[----:B------:R-:W4:Y:S01]  /*1b760*/  LDL.LU R10, [R1+0x148] ;  /* 0x00014800010a7983 */ /* 0x000f220000300800 */
[----:B------:R-:W-:Y:S02]  /*1b770*/  IADD3 R14, P3, PT, R14, UR54, RZ ;  /* 0x000000360e0e7c10 */ /* 0x000fe4000ff7e0ff */
[----:B------:R-:W-:Y:S01]  /*1b780*/  IADD3 R19, P5, PT, R19, UR54, RZ ;  /* 0x0000003613137c10 */ /* 0x000fe2000ffbe0ff */
[----:B------:R1:W-:Y:S02]  /*1b790*/  LDGSTS.E [R6+0x2900], desc[UR28][R4.64], P2 ;  /* 0x0290000004067fae */ /* 0x0003e400091a101c */
[----:B-1----:R-:W-:-:S02]  /*1b7a0*/  IMAD.MOV.U32 R4, RZ, RZ, R13 ;  /* 0x000000ffff047224 */ /* 0x002fc400078e000d */
[----:B------:R-:W-:Y:S02]  /*1b7b0*/  IMAD.MOV.U32 R5, RZ, RZ, R15 ;  /* 0x000000ffff057224 */ /* 0x000fe400078e000f */
[----:B------:R-:W4:Y:S04]  /*1b7c0*/  LDL.LU R15, [R1+0x16c] ;  /* 0x00016c00010f7983 */ /* 0x000f280000300800 */
[----:B------:R-:W4:Y:S04]  /*1b7d0*/  LDL.LU R13, [R1+0x18c] ;  /* 0x00018c00010d7983 */ /* 0x000f280000300800 */
[----:B------:R-:W-:Y:S04]  /*1b7e0*/  STL [R1+0xac], R14 ;  /* 0x0000ac0e01007387 */ /* 0x000fe80000100800 */
[----:B------:R1:W-:Y:S02]  /*1b7f0*/  LDGSTS.E [R6+0x2d00], desc[UR28][R4.64], P2 ;  /* 0x02d0000004067fae */ /* 0x0003e400091a101c */
[----:B-1----:R-:W-:Y:S01]  /*1b800*/  IMAD.MOV.U32 R4, RZ, RZ, R14 ;  /* 0x000000ffff047224 */ /* 0x002fe200078e000e */
[----:B-----5:R-:W-:-:S02]  /*1b810*/  IADD3.X R16, PT, PT, R16, UR32, RZ, P3, !PT ;  /* 0x0000002010107c10 */ /* 0x020fc40009ffe4ff */
[----:B------:R-:W-:-:S03]  /*1b820*/  IADD3.X R20, PT, PT, R20, UR32, RZ, P5, !PT ;  /* 0x0000002014147c10 */ /* 0x000fc6000affe4ff */
[----:B------:R1:W-:Y:S01]  /*1b830*/  STL [R1+0xa8], R16 ;  /* 0x0000a81001007387 */ /* 0x0003e20000100800 */
[----:B------:R-:W-:-:S03]  /*1b840*/  IMAD.MOV.U32 R5, RZ, RZ, R16 ;  /* 0x000000ffff057224 */ /* 0x000fc600078e0010 */
[----:B------:R-:W-:Y:S01]  /*1b850*/  STL [R1+0xcc], R19 ;  /* 0x0000cc1301007387 */ /* 0x000fe20000100800 */
[----:B--2---:R-:W-:-:S03]  /*1b860*/  IADD3 R7, P3, PT, R7, UR54, RZ ;  /* 0x0000003607077c10 */ /* 0x004fc6000ff7e0ff */
[----:B------:R2:W-:Y:S04]  /*1b870*/  LDGSTS.E [R6+0x3100], desc[UR28][R4.64], P2 ;  /* 0x0310000004067fae */ /* 0x0005e800091a101c */
[----:B-1----:R-:W5:Y:S04]  /*1b880*/  LDL.LU R16, [R1+0x168] ;  /* 0x0001680001107983 */ /* 0x002f680000300800 */
[----:B------:R-:W-:Y:S04]  /*1b890*/  STL [R1+0xc8], R20 ;  /* 0x0000c81401007387 */ /* 0x000fe80000100800 */
[----:B------:R-:W5:Y:S01]  /*1b8a0*/  LDL.LU R14, [R1+0x188] ;  /* 0x00018800010e7983 */ /* 0x000f620000300800 */
[----:B--2---:R-:W-:-:S02]  /*1b8b0*/  IMAD.MOV.U32 R4, RZ, RZ, R19 ;  /* 0x000000ffff047224 */ /* 0x004fc400078e0013 */
[----:B------:R-:W-:Y:S01]  /*1b8c0*/  IMAD.MOV.U32 R5, RZ, RZ, R20 ;  /* 0x000000ffff057224 */ /* 0x000fe200078e0014 */
[----:B---3--:R-:W-:Y:S01]  /*1b8d0*/  IADD3 R9, P5, PT, R9, UR54, RZ ;  /* 0x0000003609097c10 */ /* 0x008fe2000ffbe0ff */
[----:B------:R-:W-:Y:S04]  /*1b8e0*/  STL [R1+0xec], R7 ;  /* 0x0000ec0701007387 */ /* 0x000fe80000100800 */
[----:B------:R1:W-:Y:S01]  /*1b8f0*/  LDGSTS.E [R6+0x3500], desc[UR28][R4.64], P2 ;  /* 0x0350000004067fae */ /* 0x0003e200091a101c */
[----:B----4-:R-:W-:-:S05]  /*1b900*/  IADD3.X R11, PT, PT, R11, UR32, RZ, P3, !PT ;  /* 0x000000200b0b7c10 */ /* 0x010fca0009ffe4ff */
[----:B------:R2:W-:Y:S01]  /*1b910*/  STL [R1+0xe8], R11 ;  /* 0x0000e80b01007387 */ /* 0x0005e20000100800 */
[----:B------:R-:W-:-:S03]  /*1b920*/  IADD3.X R12, PT, PT, R12, UR32, RZ, P5, !PT ;  /* 0x000000200c0c7c10 */ /* 0x000fc6000affe4ff */
[----:B------:R-:W-:Y:S01]  /*1b930*/  STL [R1+0x10c], R9 ;  /* 0x00010c0901007387 */ /* 0x000fe20000100800 */
[----:B-1----:R-:W-:Y:S02]  /*1b940*/  IMAD.MOV.U32 R4, RZ, RZ, R7 ;  /* 0x000000ffff047224 */ /* 0x002fe400078e0007 */
[----:B------:R-:W-:Y:S02]  /*1b950*/  IMAD.MOV.U32 R5, RZ, RZ, R11 ;  /* 0x000000ffff057224 */ /* 0x000fe400078e000b */
[----:B--2---:R-:W2:Y:S04]  /*1b960*/  LDL.LU R11, [R1+0x1ac] ;  /* 0x0001ac00010b7983 */ /* 0x004ea80000300800 */
[----:B------:R1:W-:Y:S04]  /*1b970*/  STL [R1+0x108], R12 ;  /* 0x0001080c01007387 */ /* 0x0003e80000100800 */
[----:B------:R3:W-:Y:S04]  /*1b980*/  LDGSTS.E [R6+0x3900], desc[UR28][R4.64], P2 ;  /* 0x0390000004067fae */ /* 0x0007e800091a101c */
[----:B------:R-:W4:Y:S01]  /*1b990*/  LDL.LU R7, [R1+0x1cc] ;  /* 0x0001cc0001077983 */ /* 0x000f220000300800 */
[----:B------:R-:W-:Y:S01]  /*1b9a0*/  IADD3 R17, P3, PT, R17, UR54, RZ ;  /* 0x0000003611117c10 */ /* 0x000fe2000ff7e0ff */
[----:B---3--:R-:W-:-:S02]  /*1b9b0*/  IMAD.MOV.U32 R5, RZ, RZ, R12 ;  /* 0x000000ffff057224 */ /* 0x008fc400078e000c */
[----:B-1----:R-:W3:Y:S01]  /*1b9c0*/  LDL.LU R12, [R1+0x1a8] ;  /* 0x0001a800010c7983 */ /* 0x002ee20000300800 */
[----:B------:R-:W-:Y:S01]  /*1b9d0*/  IMAD.MOV.U32 R4, RZ, RZ, R9 ;  /* 0x000000ffff047224 */ /* 0x000fe200078e0009 */
[----:B------:R-:W-:Y:S02]  /*1b9e0*/  IADD3 R8, P5, PT, R8, UR54, RZ ;  /* 0x0000003608087c10 */ /* 0x000fe4000ffbe0ff */
[----:B------:R-:W3:Y:S04]  /*1b9f0*/  LDL.LU R9, [R1+0x1c8] ;  /* 0x0001c80001097983 */ /* 0x000ee80000300800 */
[----:B------:R1:W-:Y:S01]  /*1ba00*/  LDGSTS.E [R6+0x3d00], desc[UR28][R4.64], P2 ;  /* 0x03d0000004067fae */ /* 0x0003e200091a101c */
[----:B------:R-:W-:Y:S01]  /*1ba10*/  IADD3.X R18, PT, PT, R18, UR32, RZ, P3, !PT ;  /* 0x0000002012127c10 */ /* 0x000fe20009ffe4ff */
[----:B-1----:R-:W-:-:S04]  /*1ba20*/  IMAD.MOV.U32 R4, RZ, RZ, R17 ;  /* 0x000000ffff047224 */ /* 0x002fc800078e0011 */
[----:B------:R-:W-:Y:S01]  /*1ba30*/  IMAD.MOV.U32 R5, RZ, RZ, R18 ;  /* 0x000000ffff057224 */ /* 0x000fe200078e0012 */
[----:B------:R-:W-:Y:S01]  /*1ba40*/  STL [R1+0x12c], R17 ;  /* 0x00012c1101007387 */ /* 0x000fe20000100800 */
[----:B------:R-:W-:-:S03]  /*1ba50*/  IADD3.X R10, PT, PT, R10, UR32, RZ, P5, !PT ;  /* 0x000000200a0a7c10 */ /* 0x000fc6000affe4ff */
[----:B------:R-:W-:Y:S04]  /*1ba60*/  STL [R1+0x128], R18 ;  /* 0x0001281201007387 */ /* 0x000fe80000100800 */
[----:B------:R-:W-:Y:S04]  /*1ba70*/  STL [R1+0x14c], R8 ;  /* 0x00014c0801007387 */ /* 0x000fe80000100800 */
[----:B------:R1:W-:Y:S04]  /*1ba80*/  LDGSTS.E [R6+0x4100], desc[UR28][R4.64], P2 ;  /* 0x0410000004067fae */ /* 0x0003e800091a101c */
[----:B------:R1:W-:Y:S02]  /*1ba90*/  STL [R1+0x148], R10 ;  /* 0x0001480a01007387 */ /* 0x0003e40000100800 */
[----:B-1----:R-:W-:-:S02]  /*1baa0*/  IMAD.MOV.U32 R5, RZ, RZ, R10 ;  /* 0x000000ffff057224 */ /* 0x002fc400078e000a */
[----:B------:R-:W-:Y:S01]  /*1bab0*/  IMAD.MOV.U32 R4, RZ, RZ, R8 ;  /* 0x000000ffff047224 */ /* 0x000fe200078e0008 */
[----:B------:R-:W3:Y:S04]  /*1bac0*/  LDL.LU R10, [R1+0x1e8] ;  /* 0x0001e800010a7983 */ /* 0x000ee80000300800 */
[----:B------:R-:W3:Y:S04]  /*1bad0*/  LDL.LU R8, [R1+0x1ec] ;  /* 0x0001ec0001087983 */ /* 0x000ee80000300800 */
[----:B------:R-:W3:Y:S04]  /*1bae0*/  LDL.LU R24, [R1+0x208] ;  /* 0x0002080001187983 */ /* 0x000ee80000300800 */
[----:B------:R-:W3:Y:S01]  /*1baf0*/  LDL.LU R23, [R1+0x20c] ;  /* 0x00020c0001177983 */ /* 0x000ee20000300800 */
        /* <DEDUP_REMOVED lines=10> */
[----:B------:R-:W3:Y:S04]  /*1bba0*/  LDL.LU R22, [R1+0x228] ;  /* 0x0002280001167983 */ /* 0x000ee80000300800 */
[----:B------:R-:W3:Y:S04]  /*1bbb0*/  LDL.LU R21, [R1+0x22c] ;  /* 0x00022c0001157983 */ /* 0x000ee80000300800 */
[----:B------:R-:W3:Y:S04]  /*1bbc0*/  LDL.LU R20, [R1+0x248] ;  /* 0x0002480001147983 */ /* 0x000ee80000300800 */
[----:B------:R-:W3:Y:S01]  /*1bbd0*/  LDL.LU R19, [R1+0x24c] ;  /* 0x00024c0001137983 */ /* 0x000ee20000300800 */
[----:B--2---:R-:W-:-:S03]  /*1bbe0*/  IADD3 R11, P3, PT, R11, UR54, RZ ;  /* 0x000000360b0b7c10 */ /* 0x004fc6000ff7e0ff */
[----:B------:R-:W2:Y:S01]  /*1bbf0*/  LDL.LU R17, [R1+0x26c] ;  /* 0x00026c0001117983 */ /* 0x000ea20000300800 */
[----:B------:R-:W-:-:S03]  /*1bc00*/  IMAD.MOV.U32 R5, RZ, RZ, R16 ;  /* 0x000000ffff057224 */ /* 0x000fc600078e0010 */
[----:B------:R-:W2:Y:S04]  /*1bc10*/  LDL.LU R15, [R1+0x28c] ;  /* 0x00028c00010f7983 */ /* 0x000ea80000300800 */
[----:B------:R-:W-:Y:S01]  /*1bc20*/  STL [R1+0x1ac], R11 ;  /* 0x0001ac0b01007387 */ /* 0x000fe20000100800 */
[----:B----4-:R-:W-:-:S03]  /*1bc30*/  IADD3 R7, P5, PT, R7, UR54, RZ ;  /* 0x0000003607077c10 */ /* 0x010fc6000ffbe0ff */
[----:B------:R4:W-:Y:S01]  /*1bc40*/  LDGSTS.E [R6+0x4900], desc[UR28][R4.64], P2 ;  /* 0x0490000004067fae */ /* 0x0009e200091a101c */
[----:B---3--:R-:W-:-:S05]  /*1bc50*/  IADD3.X R12, PT, PT, R12, UR32, RZ, P3, !PT ;  /* 0x000000200c0c7c10 */ /* 0x008fca0009ffe4ff */
[----:B------:R3:W-:Y:S01]  /*1bc60*/  STL [R1+0x1a8], R12 ;  /* 0x0001a80c01007387 */ /* 0x0007e20000100800 */
[----:B------:R-:W-:-:S03]  /*1bc70*/  IADD3.X R9, PT, PT, R9, UR32, RZ, P5, !PT ;  /* 0x0000002009097c10 */ /* 0x000fc6000affe4ff */
[----:B------:R-:W-:Y:S04]  /*1bc80*/  STL [R1+0x1cc], R7 ;  /* 0x0001cc0701007387 */ /* 0x000fe80000100800 */
[----:B------:R-:W2:Y:S01]  /*1bc90*/  LDL.LU R18, [R1+0x268] ;  /* 0x0002680001127983 */ /* 0x000ea20000300800 */
[----:B----4-:R-:W-:Y:S02]  /*1bca0*/  IMAD.MOV.U32 R4, RZ, RZ, R13 ;  /* 0x000000ffff047224 */ /* 0x010fe400078e000d */
[----:B------:R-:W-:Y:S01]  /*1bcb0*/  IMAD.MOV.U32 R5, RZ, RZ, R14 ;  /* 0x000000ffff057224 */ /* 0x000fe200078e000e */
[----:B------:R4:W-:Y:S04]  /*1bcc0*/  STL [R1+0x1c8], R9 ;  /* 0x0001c80901007387 */ /* 0x0009e80000100800 */
[----:B-1----:R-:W2:Y:S04]  /*1bcd0*/  LDL.LU R16, [R1+0x288] ;  /* 0x0002880001107983 */ /* 0x002ea80000300800 */
[----:B-----5:R-:W5:Y:S04]  /*1bce0*/  LDL.LU R14, [R1+0x2a8] ;  /* 0x0002a800010e7983 */ /* 0x020f680000300800 */
[----:B------:R-:W5:Y:S04]  /*1bcf0*/  LDL.LU R13, [R1+0x2ac] ;  /* 0x0002ac00010d7983 */ /* 0x000f680000300800 */
[----:B------:R1:W-:Y:S02]  /*1bd00*/  LDGSTS.E [R6+0x4d00], desc[UR28][R4.64], P2 ;  /* 0x04d0000004067fae */ /* 0x0003e400091a101c */
[----:B-1----:R-:W-:-:S02]  /*1bd10*/  IMAD.MOV.U32 R4, RZ, RZ, R11 ;  /* 0x000000ffff047224 */ /* 0x002fc400078e000b */
[----:B------:R-:W-:Y:S02]  /*1bd20*/  IMAD.MOV.U32 R5, RZ, RZ, R12 ;  /* 0x000000ffff057224 */ /* 0x000fe400078e000c */
[----:B---3--:R-:W3:Y:S04]  /*1bd30*/  LDL.LU R12, [R1+0x2c8] ;  /* 0x0002c800010c7983 */ /* 0x008ee80000300800 */
[----:B------:R-:W3:Y:S01]  /*1bd40*/  LDL.LU R11, [R1+0x2cc] ;  /* 0x0002cc00010b7983 */ /* 0x000ee20000300800 */
[----:B------:R-:W-:-:S03]  /*1bd50*/  IADD3 R8, P3, PT, R8, UR54, RZ ;  /* 0x0000003608087c10 */ /* 0x000fc6000ff7e0ff */
[----:B------:R1:W-:Y:S01]  /*1bd60*/  LDGSTS.E [R6+0x5100], desc[UR28][R4.64], P2 ;  /* 0x0510000004067fae */ /* 0x0003e200091a101c */
[----:B------:R-:W-:Y:S02]  /*1bd70*/  IADD3.X R10, PT, PT, R10, UR32, RZ, P3, !PT ;  /* 0x000000200a0a7c10 */ /* 0x000fe40009ffe4ff */
[----:B------:R-:W-:Y:S01]  /*1bd80*/  IADD3 R23, P5, PT, R23, UR54, RZ ;  /* 0x0000003617177c10 */ /* 0x000fe2000ffbe0ff */
[----:B-1----:R-:W-:Y:S02]  /*1bd90*/  IMAD.MOV.U32 R4, RZ, RZ, R7 ;  /* 0x000000ffff047224 */ /* 0x002fe400078e0007 */
[----:B------:R-:W-:Y:S02]  /*1bda0*/  IMAD.MOV.U32 R5, RZ, RZ, R9 ;  /* 0x000000ffff057224 */ /* 0x000fe400078e0009 */
[----:B----4-:R-:W4:Y:S04]  /*1bdb0*/  LDL.LU R9, [R1+0x2ec] ;  /* 0x0002ec0001097983 */ /* 0x010f280000300800 */
[----:B------:R-:W4:Y:S01]  /*1bdc0*/  LDL.LU R7, [R1+0x30c] ;  /* 0x00030c0001077983 */ /* 0x000f220000300800 */
[----:B------:R-:W-:-:S03]  /*1bdd0*/  IADD3.X R24, PT, PT, R24, UR32, RZ, P5, !PT ;  /* 0x0000002018187c10 */ /* 0x000fc6000affe4ff */
[----:B------:R-:W-:Y:S04]  /*1bde0*/  STL [R1+0x1ec], R8 ;  /* 0x0001ec0801007387 */ /* 0x000fe80000100800 */
[----:B------:R1:W-:Y:S04]  /*1bdf0*/  LDGSTS.E [R6+0x5500], desc[UR28][R4.64], P2 ;  /* 0x0550000004067fae */ /* 0x0003e800091a101c */
[----:B------:R1:W-:Y:S04]  /*1be00*/  STL [R1+0x1e8], R10 ;  /* 0x0001e80a01007387 */ /* 0x0003e80000100800 */
[----:B------:R-:W-:Y:S01]  /*1be10*/  STL [R1+0x20c], R23 ;  /* 0x00020c1701007387 */ /* 0x000fe20000100800 */
[----:B-1----:R-:W-:-:S03]  /*1be20*/  IMAD.MOV.U32 R5, RZ, RZ, R10 ;  /* 0x000000ffff057224 */ /* 0x002fc600078e000a */
[----:B------:R-:W4:Y:S01]  /*1be30*/  LDL.LU R10, [R1+0x2e8] ;  /* 0x0002e800010a7983 */ /* 0x000f220000300800 */
[----:B------:R-:W-:-:S03]  /*1be40*/  IMAD.MOV.U32 R4, RZ, RZ, R8 ;  /* 0x000000ffff047224 */ /* 0x000fc600078e0008 */
[----:B------:R-:W-:Y:S04]  /*1be50*/  STL [R1+0x208], R24 ;  /* 0x0002081801007387 */ /* 0x000fe80000100800 */
[----:B------:R-:W4:Y:S04]  /*1be60*/  LDL.LU R8, [R1+0x308] ;  /* 0x0003080001087983 */ /* 0x000f280000300800 */
        /* <DEDUP_REMOVED lines=10> */
[----:B--2---:R-:W-:Y:S02]  /*1bf10*/  IADD3 R17, P3, PT, R17, UR54, RZ ;  /* 0x0000003611117c10 */ /* 0x004fe4000ff7e0ff */
[----:B------:R1:W-:Y:S01]  /*1bf20*/  LDGSTS.E [R6+0x6100], desc[UR28][R4.64], P2 ;  /* 0x0610000004067fae */ /* 0x0003e200091a101c */
[----:B------:R-:W-:Y:S01]  /*1bf30*/  IADD3 R15, P5, PT, R15, UR54, RZ ;  /* 0x000000360f0f7c10 */ /* 0x000fe2000ffbe0ff */
[----:B-1----:R-:W-:Y:S02]  /*1bf40*/  IMAD.MOV.U32 R4, RZ, RZ, R19 ;  /* 0x000000ffff047224 */ /* 0x002fe400078e0013 */
[----:B------:R-:W-:-:S05]  /*1bf50*/  IMAD.MOV.U32 R5, RZ, RZ, R20 ;  /* 0x000000ffff057224 */ /* 0x000fca00078e0014 */
[----:B------:R1:W-:Y:S01]  /*1bf60*/  LDGSTS.E [R6+0x6500], desc[UR28][R4.64], P2 ;  /* 0x0650000004067fae */ /* 0x0003e200091a101c */
[----:B------:R-:W-:Y:S01]  /*1bf70*/  IADD3.X R18, PT, PT, R18, UR32, RZ, P3, !PT ;  /* 0x0000002012127c10 */ /* 0x000fe20009ffe4ff */
[----:B-1----:R-:W-:-:S04]  /*1bf80*/  IMAD.MOV.U32 R4, RZ, RZ, R17 ;  /* 0x000000ffff047224 */ /* 0x002fc800078e0011 */
[----:B------:R-:W-:Y:S01]  /*1bf90*/  IMAD.MOV.U32 R5, RZ, RZ, R18 ;  /* 0x000000ffff057224 */ /* 0x000fe200078e0012 */
[----:B------:R-:W-:-:S04]  /*1bfa0*/  IADD3.X R16, PT, PT, R16, UR32, RZ, P5, !PT ;  /* 0x0000002010107c10 */ /* 0x000fc8000affe4ff */
[----:B------:R1:W-:Y:S01]  /*1bfb0*/  LDGSTS.E [R6+0x6900], desc[UR28][R4.64], P2 ;  /* 0x0690000004067fae */ /* 0x0003e200091a101c */
[----:B-----5:R-:W-:-:S04]  /*1bfc0*/  IADD3 R13, P3, PT, R13, UR54, RZ ;  /* 0x000000360d0d7c10 */ /* 0x020fc8000ff7e0ff */
[----:B------:R-:W-:Y:S01]  /*1bfd0*/  IADD3.X R14, PT, PT, R14, UR32, RZ, P3, !PT ;  /* 0x000000200e0e7c10 */ /* 0x000fe20009ffe4ff */
[----:B-1----:R-:W-:Y:S02]  /*1bfe0*/  IMAD.MOV.U32 R4, RZ, RZ, R15 ;  /* 0x000000ffff047224 */ /* 0x002fe400078e000f */
[----:B------:R-:W-:-:S05]  /*1bff0*/  IMAD.MOV.U32 R5, RZ, RZ, R16 ;  /* 0x000000ffff057224 */ /* 0x000fca00078e0010 */
[----:B------:R1:W-:Y:S04]  /*1c000*/  LDGSTS.E [R6+0x6d00], desc[UR28][R4.64], P2 ;  /* 0x06d0000004067fae */ /* 0x0003e800091a101c */
[----:B------:R-:W-:Y:S01]  /*1c010*/  STL [R1+0x22c], R21 ;  /* 0x00022c1501007387 */ /* 0x000fe20000100800 */
[----:B---3--:R-:W-:Y:S01]  /*1c020*/  IADD3 R11, P5, PT, R11, UR54, RZ ;  /* 0x000000360b0b7c10 */ /* 0x008fe2000ffbe0ff */
[----:B-1----:R-:W-:Y:S02]  /*1c030*/  IMAD.MOV.U32 R4, RZ, RZ, R13 ;  /* 0x000000ffff047224 */ /* 0x002fe400078e000d */
[----:B------:R-:W-:Y:S01]  /*1c040*/  IMAD.MOV.U32 R5, RZ, RZ, R14 ;  /* 0x000000ffff057224 */ /* 0x000fe200078e000e */
[----:B------:R-:W-:Y:S01]  /*1c050*/  IADD3.X R12, PT, PT, R12, UR32, RZ, P5, !PT ;  /* 0x000000200c0c7c10 */ /* 0x000fe2000affe4ff */
[----:B------:R-:W-:Y:S04]  /*1c060*/  STL [R1+0x228], R22 ;  /* 0x0002281601007387 */ /* 0x000fe80000100800 */
[----:B------:R1:W-:Y:S04]  /*1c070*/  LDGSTS.E [R6+0x7100], desc[UR28][R4.64], P2 ;  /* 0x0710000004067fae */ /* 0x0003e800091a101c */
[----:B------:R-:W-:Y:S01]  /*1c080*/  STL [R1+0x24c], R19 ;  /* 0x00024c1301007387 */ /* 0x000fe20000100800 */
[----:B----4-:R-:W-:Y:S01]  /*1c090*/  IADD3 R9, P3, PT, R9, UR54, RZ ;  /* 0x0000003609097c10 */ /* 0x010fe2000ff7e0ff */
        /* <DEDUP_REMOVED lines=80> */
[----:B-1----:R-:W-:Y:S01]  /*1c5a0*/  IMAD.MOV.U32 R4, RZ, RZ, R7 ;  /* 0x000000ffff047224 */ /* 0x002fe200078e0007 */
[----:B----4-:R-:W-:Y:S01]  /*1c5b0*/  IADD3.X R12, PT, PT, R12, UR32, RZ, P3, !PT ;  /* 0x000000200c0c7c10 */ /* 0x010fe20009ffe4ff */
[----:B------:R-:W-:Y:S01]  /*1c5c0*/  IMAD.MOV.U32 R5, RZ, RZ, R9 ;  /* 0x000000ffff057224 */ /* 0x000fe200078e0009 */
[----:B------:R-:W4:Y:S01]  /*1c5d0*/  LDL.LU R20, [R1+0xd0] ;  /* 0x0000d00001147983 */ /* 0x000f220000300800 */
[----:B------:R-:W-:-:S03]  /*1c5e0*/  IADD3 R8, P5, PT, R8, UR54, RZ ;  /* 0x0000003608087c10 */ /* 0x000fc6000ffbe0ff */
[----:B--2---:R-:W2:Y:S04]  /*1c5f0*/  LDL.LU R7, [R1+0xf4] ;  /* 0x0000f40001077983 */ /* 0x004ea80000300800 */
[----:B---3--:R-:W3:Y:S01]  /*1c600*/  LDL.LU R9, [R1+0x114] ;  /* 0x0001140001097983 */ /* 0x008ee20000300800 */
[----:B------:R-:W-:-:S03]  /*1c610*/  IADD3.X R17, PT, PT, R17, UR32, RZ, P5, !PT ;  /* 0x0000002011117c10 */ /* 0x000fc6000affe4ff */
[----:B------:R1:W-:Y:S01]  /*1c620*/  STL [R1+0x34], R11 ;  /* 0x0000340b01007387 */ /* 0x0003e20000100800 */
[----:B------:R-:W-:-:S03]  /*1c630*/  IADD3 R10, P3, PT, R10, UR54, RZ ;  /* 0x000000360a0a7c10 */ /* 0x000fc6000ff7e0ff */
[----:B------:R1:W-:Y:S04]  /*1c640*/  LDGSTS.E [R6+0x1e00], desc[UR28][R4.64], P2 ;  /* 0x01e0000004067fae */ /* 0x0003e800091a101c */
[----:B------:R1:W-:Y:S04]  /*1c650*/  STL [R1+0x30], R12 ;  /* 0x0000300c01007387 */ /* 0x0003e80000100800 */
[----:B------:R-:W-:Y:S01]  /*1c660*/  STL [R1+0x54], R8 ;  /* 0x0000540801007387 */ /* 0x000fe20000100800 */
[----:B-1----:R-:W-:Y:S02]  /*1c670*/  IMAD.MOV.U32 R4, RZ, RZ, R11 ;  /* 0x000000ffff047224 */ /* 0x002fe400078e000b */
[----:B------:R-:W-:Y:S01]  /*1c680*/  IMAD.MOV.U32 R5, RZ, RZ, R12 ;  /* 0x000000ffff057224 */ /* 0x000fe200078e000c */
[----:B------:R-:W3:Y:S01]  /*1c690*/  LDL.LU R11, [R1+0xf0] ;  /* 0x0000f000010b7983 */ /* 0x000ee20000300800 */
[----:B------:R-:W-:-:S03]  /*1c6a0*/  IADD3.X R18, PT, PT, R18, UR32, RZ, P3, !PT ;  /* 0x0000002012127c10 */ /* 0x000fc60009ffe4ff */
[----:B------:R1:W-:Y:S01]  /*1c6b0*/  LDGSTS.E [R6+0x2200], desc[UR28][R4.64], P2 ;  /* 0x0220000004067fae */ /* 0x0003e200091a101c */
[----:B------:R-:W-:-:S03]  /*1c6c0*/  IADD3 R13, P5, PT, R13, UR54, RZ ;  /* 0x000000360d0d7c10 */ /* 0x000fc6000ffbe0ff */
[----:B------:R1:W-:Y:S04]  /*1c6d0*/  STL [R1+0x50], R17 ;  /* 0x0000501101007387 */ /* 0x0003e80000100800 */
[----:B------:R-:W3:Y:S01]  /*1c6e0*/  LDL.LU R12, [R1+0x110] ;  /* 0x00011000010c7983 */ /* 0x000ee20000300800 */
[----:B-1----:R-:W-:Y:S02]  /*1c6f0*/  IMAD.MOV.U32 R4, RZ, RZ, R8 ;  /* 0x000000ffff047224 */ /* 0x002fe400078e0008 */
[----:B------:R-:W-:Y:S02]  /*1c700*/  IMAD.MOV.U32 R5, RZ, RZ, R17 ;  /* 0x000000ffff057224 */ /* 0x000fe400078e0011 */
[----:B------:R-:W3:Y:S04]  /*1c710*/  LDL.LU R17, [R1+0x134] ;  /* 0x0001340001117983 */ /* 0x000ee80000300800 */
[----:B------:R-:W3:Y:S01]  /*1c720*/  LDL.LU R8, [R1+0x154] ;  /* 0x0001540001087983 */ /* 0x000ee20000300800 */
[----:B------:R-:W-:-:S03]  /*1c730*/  IADD3.X R15, PT, PT, R15, UR32, RZ, P5, !PT ;  /* 0x000000200f0f7c10 */ /* 0x000fc6000affe4ff */
        /* <DEDUP_REMOVED lines=9> */
[----:B------:R-:W-:-:S03]  /*1c7d0*/  IADD3 R14, P3, PT, R14, UR54, RZ ;  /* 0x000000360e0e7c10 */ /* 0x000fc6000ff7e0ff */
[----:B------:R1:W-:Y:S01]  /*1c7e0*/  LDGSTS.E [R6+0x2a00], desc[UR28][R4.64], P2 ;  /* 0x02a0000004067fae */ /* 0x0003e200091a101c */
[----:B------:R-:W-:Y:S01]  /*1c7f0*/  IADD3 R19, P5, PT, R19, UR54, RZ ;  /* 0x0000003613137c10 */ /* 0x000fe2000ffbe0ff */
[----:B-1----:R-:W-:Y:S02]  /*1c800*/  IMAD.MOV.U32 R4, RZ, RZ, R13 ;  /* 0x000000ffff047224 */ /* 0x002fe400078e000d */
[----:B------:R-:W-:Y:S02]  /*1c810*/  IMAD.MOV.U32 R5, RZ, RZ, R15 ;  /* 0x000000ffff057224 */ /* 0x000fe400078e000f */
[----:B------:R-:W3:Y:S04]  /*1c820*/  LDL.LU R15, [R1+0x174] ;  /* 0x00017400010f7983 */ /* 0x000ee80000300800 */
[----:B------:R1:W-:Y:S04]  /*1c830*/  LDGSTS.E [R6+0x2e00], desc[UR28][R4.64], P2 ;  /* 0x02e0000004067fae */ /* 0x0003e800091a101c */
[----:B------:R-:W3:Y:S01]  /*1c840*/  LDL.LU R13, [R1+0x194] ;  /* 0x00019400010d7983 */ /* 0x000ee20000300800 */
[----:B-1----:R-:W-:-:S03]  /*1c850*/  IMAD.MOV.U32 R4, RZ, RZ, R14 ;  /* 0x000000ffff047224 */ /* 0x002fc600078e000e */
[----:B------:R-:W-:Y:S01]  /*1c860*/  STL [R1+0xb4], R14 ;  /* 0x0000b40e01007387 */ /* 0x000fe20000100800 */
[----:B-----5:R-:W-:Y:S02]  /*1c870*/  IADD3.X R16, PT, PT, R16, UR32, RZ, P3, !PT ;  /* 0x0000002010107c10 */ /* 0x020fe40009ffe4ff */
[----:B----4-:R-:W-:-:S03]  /*1c880*/  IADD3.X R20, PT, PT, R20, UR32, RZ, P5, !PT ;  /* 0x0000002014147c10 */ /* 0x010fc6000affe4ff */
[----:B------:R-:W-:Y:S01]  /*1c890*/  IMAD.MOV.U32 R5, RZ, RZ, R16 ;  /* 0x000000ffff057224 */ /* 0x000fe200078e0010 */
[----:B--2---:R-:W-:-:S04]  /*1c8a0*/  IADD3 R7, P3, PT, R7, UR54, RZ ;  /* 0x0000003607077c10 */ /* 0x004fc8000ff7e0ff */
[----:B------:R1:W-:Y:S01]  /*1c8b0*/  LDGSTS.E [R6+0x3200], desc[UR28][R4.64], P2 ;  /* 0x0320000004067fae */ /* 0x0003e200091a101c */
[----:B---3--:R-:W-:-:S03]  /*1c8c0*/  IADD3 R9, P5, PT, R9, UR54, RZ ;  /* 0x0000003609097c10 */ /* 0x008fc6000ffbe0ff */
[----:B------:R2:W-:Y:S04]  /*1c8d0*/  STL [R1+0xb0], R16 ;  /* 0x0000b01001007387 */ /* 0x0005e80000100800 */
[----:B------:R-:W-:Y:S01]  /*1c8e0*/  STL [R1+0xd4], R19 ;  /* 0x0000d41301007387 */ /* 0x000fe20000100800 */
[----:B-1----:R-:W-:Y:S02]  /*1c8f0*/  IMAD.MOV.U32 R4, RZ, RZ, R19 ;  /* 0x000000ffff047224 */ /* 0x002fe400078e0013 */
[----:B------:R-:W-:Y:S01]  /*1c900*/  IMAD.MOV.U32 R5, RZ, RZ, R20 ;  /* 0x000000ffff057224 */ /* 0x000fe200078e0014 */
[----:B--2---:R-:W2:Y:S04]  /*1c910*/  LDL.LU R16, [R1+0x170] ;  /* 0x0001700001107983 */ /* 0x004ea80000300800 */
[----:B------:R-:W-:Y:S04]  /*1c920*/  STL [R1+0xd0], R20 ;  /* 0x0000d01401007387 */ /* 0x000fe80000100800 */
[----:B------:R-:W3:Y:S01]  /*1c930*/  LDL.LU R14, [R1+0x190] ;  /* 0x00019000010e7983 */ /* 0x000ee20000300800 */
[----:B------:R-:W-:-:S03]  /*1c940*/  IADD3.X R11, PT, PT, R11, UR32, RZ, P3, !PT ;  /* 0x000000200b0b7c10 */ /* 0x000fc60009ffe4ff */
[----:B------:R1:W-:Y:S04]  /*1c950*/  LDGSTS.E [R6+0x3600], desc[UR28][R4.64], P2 ;  /* 0x0360000004067fae */ /* 0x0003e800091a101c */
[----:B------:R-:W-:Y:S01]  /*1c960*/  STL [R1+0xf4], R7 ;  /* 0x0000f40701007387 */ /* 0x000fe20000100800 */
[----:B------:R-:W-:Y:S01]  /*1c970*/  IADD3.X R12, PT, PT, R12, UR32, RZ, P5, !PT ;  /* 0x000000200c0c7c10 */ /* 0x000fe2000affe4ff */
[----:B-1----:R-:W-:Y:S02]  /*1c980*/  IMAD.MOV.U32 R4, RZ, RZ, R7 ;  /* 0x000000ffff047224 */ /* 0x002fe400078e0007 */
[----:B------:R-:W-:Y:S01]  /*1c990*/  IMAD.MOV.U32 R5, RZ, RZ, R11 ;  /* 0x000000ffff057224 */ /* 0x000fe200078e000b */
[----:B------:R1:W-:Y:S01]  /*1c9a0*/  STL [R1+0xf0], R11 ;  /* 0x0000f00b01007387 */ /* 0x0003e20000100800 */
[----:B------:R-:W-:-:S03]  /*1c9b0*/  IADD3 R17, P3, PT, R17, UR54, RZ ;  /* 0x0000003611117c10 */ /* 0x000fc6000ff7e0ff */
[----:B------:R4:W-:Y:S04]  /*1c9c0*/  LDGSTS.E [R6+0x3a00], desc[UR28][R4.64], P2 ;  /* 0x03a0000004067fae */ /* 0x0009e800091a101c */
[----:B------:R-:W-:Y:S01]  /*1c9d0*/  STL [R1+0x114], R9 ;  /* 0x0001140901007387 */ /* 0x000fe20000100800 */
[----:B------:R-:W-:-:S03]  /*1c9e0*/  IADD3 R8, P5, PT, R8, UR54, RZ ;  /* 0x0000003608087c10 */ /* 0x000fc6000ffbe0ff */
[----:B-1----:R-:W5:Y:S01]  /*1c9f0*/  LDL.LU R11, [R1+0x1b4] ;  /* 0x0001b400010b7983 */ /* 0x002f620000300800 */
[----:B----4-:R-:W-:Y:S02]  /*1ca00*/  IMAD.MOV.U32 R4, RZ, RZ, R9 ;  /* 0x000000ffff047224 */ /* 0x010fe400078e0009 */
[----:B------:R-:W-:Y:S01]  /*1ca10*/  IMAD.MOV.U32 R5, RZ, RZ, R12 ;  /* 0x000000ffff057224 */ /* 0x000fe200078e000c */
[----:B------:R1:W-:Y:S04]  /*1ca20*/  STL [R1+0x110], R12 ;  /* 0x0001100c01007387 */ /* 0x0003e80000100800 */
[----:B------:R-:W4:Y:S04]  /*1ca30*/  LDL.LU R7, [R1+0x1d4] ;  /* 0x0001d40001077983 */ /* 0x000f280000300800 */
[----:B------:R1:W-:Y:S01]  /*1ca40*/  LDGSTS.E [R6+0x3e00], desc[UR28][R4.64], P2 ;  /* 0x03e0000004067fae */ /* 0x0003e200091a101c */
[----:B------:R-:W-:-:S03]  /*1ca50*/  IADD3.X R18, PT, PT, R18, UR32, RZ, P3, !PT ;  /* 0x0000002012127c10 */ /* 0x000fc60009ffe4ff */
[----:B-1----:R-:W4:Y:S04]  /*1ca60*/  LDL.LU R12, [R1+0x1b0] ;  /* 0x0001b000010c7983 */ /* 0x002f280000300800 */
[----:B------:R-:W4:Y:S01]  /*1ca70*/  LDL.LU R9, [R1+0x1d0] ;  /* 0x0001d00001097983 */ /* 0x000f220000300800 */
[----:B------:R-:W-:Y:S01]  /*1ca80*/  IADD3.X R10, PT, PT, R10, UR32, RZ, P5, !PT ;  /* 0x000000200a0a7c10 */ /* 0x000fe2000affe4ff */
[----:B------:R-:W-:Y:S02]  /*1ca90*/  IMAD.MOV.U32 R4, RZ, RZ, R17 ;  /* 0x000000ffff047224 */ /* 0x000fe400078e0011 */
[----:B------:R-:W-:Y:S01]  /*1caa0*/  IMAD.MOV.U32 R5, RZ, RZ, R18 ;  /* 0x000000ffff057224 */ /* 0x000fe200078e0012 */
[----:B------:R-:W-:Y:S04]  /*1cab0*/  STL [R1+0x134], R17 ;  /* 0x0001341101007387 */ /* 0x000fe80000100800 */
[----:B------:R-:W-:Y:S04]  /*1cac0*/  STL [R1+0x130], R18 ;  /* 0x0001301201007387 */ /* 0x000fe80000100800 */
[----:B------:R-:W-:Y:S04]  /*1cad0*/  STL [R1+0x154], R8 ;  /* 0x0001540801007387 */ /* 0x000fe80000100800 */
[----:B------:R1:W-:Y:S04]  /*1cae0*/  LDGSTS.E [R6+0x4200], desc[UR28][R4.64], P2 ;  /* 0x0420000004067fae */ /* 0x0003e800091a101c */
[----:B------:R1:W-:Y:S02]  /*1caf0*/  STL [R1+0x150], R10 ;  /* 0x0001500a01007387 */ /* 0x0003e40000100800 */
[----:B-1----:R-:W-:-:S02]  /*1cb00*/  IMAD.MOV.U32 R5, RZ, RZ, R10 ;  /* 0x000000ffff057224 */ /* 0x002fc400078e000a */
[----:B------:R-:W-:Y:S01]  /*1cb10*/  IMAD.MOV.U32 R4, RZ, RZ, R8 ;  /* 0x000000ffff047224 */ /* 0x000fe200078e0008 */
[----:B------:R-:W4:Y:S04]  /*1cb20*/  LDL.LU R10, [R1+0x1f0] ;  /* 0x0001f000010a7983 */ /* 0x000f280000300800 */
[----:B------:R-:W4:Y:S04]  /*1cb30*/  LDL.LU R8, [R1+0x1f4] ;  /* 0x0001f40001087983 */ /* 0x000f280000300800 */
[----:B------:R-:W4:Y:S04]  /*1cb40*/  LDL.LU R24, [R1+0x210] ;  /* 0x0002100001187983 */ /* 0x000f280000300800 */
[----:B------:R-:W4:Y:S01]  /*1cb50*/  LDL.LU R23, [R1+0x214] ;  /* 0x0002140001177983 */ /* 0x000f220000300800 */
[----:B------:R-:W-:-:S02]  /*1cb60*/  IADD3 R15, P3, PT, R15, UR54, RZ ;  /* 0x000000360f0f7c10 */ /* 0x000fc4000ff7e0ff */
[----:B------:R-:W-:Y:S01]  /*1cb70*/  IADD3 R13, P5, PT, R13, UR54, RZ ;  /* 0x000000360d0d7c10 */ /* 0x000fe2000ffbe0ff */
[----:B------:R1:W-:Y:S04]  /*1cb80*/  LDGSTS.E [R6+0x4600], desc[UR28][R4.64], P2 ;  /* 0x0460000004067fae */ /* 0x0003e800091a101c */
[----:B------:R2:W-:Y:S01]  /*1cb90*/  STL [R1+0x174], R15 ;  /* 0x0001740f01007387 */ /* 0x0005e20000100800 */
[----:B-1----:R-:W-:Y:S01]  /*1cba0*/  IMAD.MOV.U32 R4, RZ, RZ, R15 ;  /* 0x000000ffff047224 */ /* 0x002fe200078e000f */
[----:B--2---:R-:W-:-:S05]  /*1cbb0*/  IADD3.X R16, PT, PT, R16, UR32, RZ, P3, !PT ;  /* 0x0000002010107c10 */ /* 0x004fca0009ffe4ff */
[----:B------:R1:W-:Y:S01]  /*1cbc0*/  STL [R1+0x170], R16 ;  /* 0x0001701001007387 */ /* 0x0003e20000100800 */
[----:B---3--:R-:W-:-:S03]  /*1cbd0*/  IADD3.X R14, PT, PT, R14, UR32, RZ, P5, !PT ;  /* 0x000000200e0e7c10 */ /* 0x008fc6000affe4ff */
[----:B------:R-:W-:Y:S01]  /*1cbe0*/  STL [R1+0x194], R13 ;  /* 0x0001940d01007387 */ /* 0x000fe20000100800 */
[----:B------:R-:W-:-:S03]  /*1cbf0*/  IMAD.MOV.U32 R5, RZ, RZ, R16 ;  /* 0x000000ffff057224 */ /* 0x000fc600078e0010 */
[----:B------:R2:W-:Y:S04]  /*1cc00*/  STL [R1+0x190], R14 ;  /* 0x0001900e01007387 */ /* 0x0005e80000100800 */
[----:B------:R-:W3:Y:S04]  /*1cc10*/  LDL.LU R22, [R1+0x230] ;  /* 0x0002300001167983 */ /* 0x000ee80000300800 */
[----:B------:R-:W3:Y:S04]  /*1cc20*/  LDL.LU R21, [R1+0x234] ;  /* 0x0002340001157983 */ /* 0x000ee80000300800 */
[----:B------:R1:W-:Y:S04]  /*1cc30*/  LDGSTS.E [R6+0x4a00], desc[UR28][R4.64], P2 ;  /* 0x04a0000004067fae */ /* 0x0003e800091a101c */
[----:B------:R-:W3:Y:S04]  /*1cc40*/  LDL.LU R20, [R1+0x250] ;  /* 0x0002500001147983 */ /* 0x000ee80000300800 */
[----:B------:R-:W3:Y:S01]  /*1cc50*/  LDL.LU R19, [R1+0x254] ;  /* 0x0002540001137983 */ /* 0x000ee20000300800 */
[----:B-----5:R-:W-:Y:S01]  /*1cc60*/  IADD3 R11, P3, PT, R11, UR54, RZ ;  /* 0x000000360b0b7c10 */ /* 0x020fe2000ff7e0ff */
[----:B-1----:R-:W-:-:S02]  /*1cc70*/  IMAD.MOV.U32 R4, RZ, RZ, R13 ;  /* 0x000000ffff047224 */ /* 0x002fc400078e000d */
[----:B------:R-:W5:Y:S01]  /*1cc80*/  LDL.LU R17, [R1+0x274] ;  /* 0x0002740001117983 */ /* 0x000f620000300800 */
[----:B------:R-:W-:-:S03]  /*1cc90*/  IMAD.MOV.U32 R5, RZ, RZ, R14 ;  /* 0x000000ffff057224 */ /* 0x000fc600078e000e */
[----:B------:R-:W5:Y:S01]  /*1cca0*/  LDL.LU R15, [R1+0x294] ;  /* 0x00029400010f7983 */ /* 0x000f620000300800 */
[----:B----4-:R-:W-:-:S03]  /*1ccb0*/  IADD3 R7, P5, PT, R7, UR54, RZ ;  /* 0x0000003607077c10 */ /* 0x010fc6000ffbe0ff */
[----:B------:R-:W-:Y:S04]  /*1ccc0*/  STL [R1+0x1b4], R11 ;  /* 0x0001b40b01007387 */ /* 0x000fe80000100800 */
[----:B------:R1:W-:Y:S01]  /*1ccd0*/  LDGSTS.E [R6+0x4e00], desc[UR28][R4.64], P2 ;  /* 0x04e0000004067fae */ /* 0x0003e200091a101c */
[----:B------:R-:W-:Y:S02]  /*1cce0*/  IADD3.X R12, PT, PT, R12, UR32, RZ, P3, !PT ;  /* 0x000000200c0c7c10 */ /* 0x000fe40009ffe4ff */
[----:B------:R-:W-:-:S03]  /*1ccf0*/  IADD3.X R9, PT, PT, R9, UR32, RZ, P5, !PT ;  /* 0x0000002009097c10 */ /* 0x000fc6000affe4ff */
[----:B------:R4:W-:Y:S04]  /*1cd00*/  STL [R1+0x1b0], R12 ;  /* 0x0001b00c01007387 */ /* 0x0009e80000100800 */
[----:B------:R-:W-:Y:S01]  /*1cd10*/  STL [R1+0x1d4], R7 ;  /* 0x0001d40701007387 */ /* 0x000fe20000100800 */
[----:B-1----:R-:W-:Y:S02]  /*1cd20*/  IMAD.MOV.U32 R4, RZ, RZ, R11 ;  /* 0x000000ffff047224 */ /* 0x002fe400078e000b */
[----:B------:R-:W-:Y:S01]  /*1cd30*/  IMAD.MOV.U32 R5, RZ, RZ, R12 ;  /* 0x000000ffff057224 */ /* 0x000fe200078e000c */
[----:B------:R-:W5:Y:S04]  /*1cd40*/  LDL.LU R18, [R1+0x270] ;  /* 0x0002700001127983 */ /* 0x000f680000300800 */
[----:B------:R1:W-:Y:S04]  /*1cd50*/  STL [R1+0x1d0], R9 ;  /* 0x0001d00901007387 */ /* 0x0003e80000100800 */
[----:B------:R-:W5:Y:S04]  /*1cd60*/  LDL.LU R16, [R1+0x290] ;  /* 0x0002900001107983 */ /* 0x000f680000300800 */
[----:B--2---:R-:W2:Y:S04]  /*1cd70*/  LDL.LU R14, [R1+0x2b0] ;  /* 0x0002b000010e7983 */ /* 0x004ea80000300800 */
[----:B------:R-:W2:Y:S04]  /*1cd80*/  LDL.LU R13, [R1+0x2b4] ;  /* 0x0002b400010d7983 */ /* 0x000ea80000300800 */
[----:B------:R1:W-:Y:S04]  /*1cd90*/  LDGSTS.E [R6+0x5200], desc[UR28][R4.64], P2 ;  /* 0x0520000004067fae */ /* 0x0003e800091a101c */
[----:B----4-:R-:W4:Y:S04]  /*1cda0*/  LDL.LU R12, [R1+0x2d0] ;  /* 0x0002d000010c7983 */ /* 0x010f280000300800 */
[----:B------:R-:W4:Y:S01]  /*1cdb0*/  LDL.LU R11, [R1+0x2d4] ;  /* 0x0002d400010b7983 */ /* 0x000f220000300800 */
[----:B------:R-:W-:Y:S01]  /*1cdc0*/  IADD3 R8, P3, PT, R8, UR54, RZ ;  /* 0x0000003608087c10 */ /* 0x000fe2000ff7e0ff */
[----:B-1----:R-:W-:-:S03]  /*1cdd0*/  IMAD.MOV.U32 R4, RZ, RZ, R7 ;  /* 0x000000ffff047224 */ /* 0x002fc600078e0007 */
[----:B------:R-:W-:Y:S01]  /*1cde0*/  IADD3.X R10, PT, PT, R10, UR32, RZ, P3, !PT ;  /* 0x000000200a0a7c10 */ /* 0x000fe20009ffe4ff */
[----:B------:R-:W-:Y:S02]  /*1cdf0*/  IMAD.MOV.U32 R5, RZ, RZ, R9 ;  /* 0x000000ffff057224 */ /* 0x000fe400078e0009 */
[----:B------:R-:W4:Y:S01]  /*1ce00*/  LDL.LU R9, [R1+0x2f4] ;  /* 0x0002f40001097983 */ /* 0x000f220000300800 */
[----:B------:R-:W-:-:S03]  /*1ce10*/  IADD3 R23, P5, PT, R23, UR54, RZ ;  /* 0x0000003617177c10 */ /* 0x000fc6000ffbe0ff */
        /* <DEDUP_REMOVED lines=15> */
[----:B---3--:R-:W-:-:S04]  /*1cf10*/  IADD3 R21, P3, PT, R21, UR54, RZ ;  /* 0x0000003615157c10 */ /* 0x008fc8000ff7e0ff */
[----:B------:R-:W-:Y:S01]  /*1cf20*/  IADD3.X R22, PT, PT, R22, UR32, RZ, P3, !PT ;  /* 0x0000002016167c10 */ /* 0x000fe20009ffe4ff */
[----:B-1----:R-:W-:-:S04]  /*1cf30*/  IMAD.MOV.U32 R4, RZ, RZ, R21 ;  /* 0x000000ffff047224 */ /* 0x002fc800078e0015 */
[----:B------:R-:W-:Y:S01]  /*1cf40*/  IMAD.MOV.U32 R5, RZ, RZ, R22 ;  /* 0x000000ffff057224 */ /* 0x000fe200078e0016 */
[----:B------:R-:W-:-:S04]  /*1cf50*/  IADD3 R19, P5, PT, R19, UR54, RZ ;  /* 0x0000003613137c10 */ /* 0x000fc8000ffbe0ff */
[----:B------:R1:W-:Y:S01]  /*1cf60*/  LDGSTS.E [R6+0x6200], desc[UR28][R4.64], P2 ;  /* 0x0620000004067fae */ /* 0x0003e200091a101c */
[----:B------:R-:W-:Y:S02]  /*1cf70*/  IADD3.X R20, PT, PT, R20, UR32, RZ, P5, !PT ;  /* 0x0000002014147c10 */ /* 0x000fe4000affe4ff */
[----:B-----5:R-:W-:Y:S02]  /*1cf80*/  IADD3 R17, P3, PT, R17, UR54, RZ ;  /* 0x0000003611117c10 */ /* 0x020fe4000ff7e0ff */
[----:B------:R-:W-:Y:S01]  /*1cf90*/  IADD3 R15, P5, PT, R15, UR54, RZ ;  /* 0x000000360f0f7c10 */ /* 0x000fe2000ffbe0ff */
[----:B-1----:R-:W-:Y:S02]  /*1cfa0*/  IMAD.MOV.U32 R4, RZ, RZ, R19 ;  /* 0x000000ffff047224 */ /* 0x002fe400078e0013 */
[----:B------:R-:W-:Y:S01]  /*1cfb0*/  IMAD.MOV.U32 R5, RZ, RZ, R20 ;  /* 0x000000ffff057224 */ /* 0x000fe200078e0014 */
[----:B------:R-:W-:Y:S04]  /*1cfc0*/  STL [R1+0x234], R21 ;  /* 0x0002341501007387 */ /* 0x000fe80000100800 */
[----:B------:R-:W-:Y:S04]  /*1cfd0*/  STL [R1+0x230], R22 ;  /* 0x0002301601007387 */ /* 0x000fe80000100800 */
[----:B------:R-:W-:Y:S04]  /*1cfe0*/  STL [R1+0x254], R19 ;  /* 0x0002541301007387 */ /* 0x000fe80000100800 */
[----:B------:R-:W-:Y:S04]  /*1cff0*/  STL [R1+0x250], R20 ;  /* 0x0002501401007387 */ /* 0x000fe80000100800 */
[----:B------:R1:W-:Y:S01]  /*1d000*/  LDGSTS.E [R6+0x6600], desc[UR28][R4.64], P2 ;  /* 0x0660000004067fae */ /* 0x0003e200091a101c */
[----:B------:R-:W-:-:S03]  /*1d010*/  IADD3.X R18, PT, PT, R18, UR32, RZ, P3, !PT ;  /* 0x0000002012127c10 */ /* 0x000fc60009ffe4ff */
[----:B------:R-:W-:Y:S01]  /*1d020*/  STL [R1+0x274], R17 ;  /* 0x0002741101007387 */ /* 0x000fe20000100800 */
[----:B------:R-:W-:Y:S01]  /*1d030*/  IADD3.X R16, PT, PT, R16, UR32, RZ, P5, !PT ;  /* 0x0000002010107c10 */ /* 0x000fe2000affe4ff */
[----:B-1----:R-:W-:Y:S02]  /*1d040*/  IMAD.MOV.U32 R4, RZ, RZ, R17 ;  /* 0x000000ffff047224 */ /* 0x002fe400078e0011 */
[----:B------:R1:W-:Y:S01]  /*1d050*/  STL [R1+0x270], R18 ;  /* 0x0002701201007387 */ /* 0x0003e20000100800 */
[----:B------:R-:W-:Y:S01]  /*1d060*/  IMAD.MOV.U32 R5, RZ, RZ, R18 ;  /* 0x000000ffff057224 */ /* 0x000fe200078e0012 */
[----:B--2---:R-:W-:Y:S02]  /*1d070*/  IADD3 R13, P3, PT, R13, UR54, RZ ;  /* 0x000000360d0d7c10 */ /* 0x004fe4000ff7e0ff */
[----:B------:R-:W-:Y:S02]  /*1d080*/  STL [R1+0x294], R15 ;  /* 0x0002940f01007387 */ /* 0x000fe40000100800 */
[----:B------:R-:W-:-:S02]  /*1d090*/  IADD3.X R14, PT, PT, R14, UR32, RZ, P3, !PT ;  /* 0x000000200e0e7c10 */ /* 0x000fc40009ffe4ff */
[----:B------:R-:W-:Y:S01]  /*1d0a0*/  STL [R1+0x290], R16 ;  /* 0x0002901001007387 */ /* 0x000fe20000100800 */
[----:B----4-:R-:W-:-:S03]  /*1d0b0*/  IADD3 R11, P5, PT, R11, UR54, RZ ;  /* 0x000000360b0b7c10 */ /* 0x010fc6000ffbe0ff */
[----:B------:R-:W-:Y:S01]  /*1d0c0*/  STL [R1+0x2b4], R13 ;  /* 0x0002b40d01007387 */ /* 0x000fe20000100800 */
[----:B------:R-:W-:-:S03]  /*1d0d0*/  IADD3.X R12, PT, PT, R12, UR32, RZ, P5, !PT ;  /* 0x000000200c0c7c10 */ /* 0x000fc6000affe4ff */
[----:B------:R2:W-:Y:S01]  /*1d0e0*/  LDGSTS.E [R6+0x6a00], desc[UR28][R4.64], P2 ;  /* 0x06a0000004067fae */ /* 0x0005e200091a101c */
[----:B------:R-:W-:-:S03]  /*1d0f0*/  IADD3 R9, P3, PT, R9, UR54, RZ ;  /* 0x0000003609097c10 */ /* 0x000fc6000ff7e0ff */
[----:B------:R3:W-:Y:S01]  /*1d100*/  STL [R1+0x2b0], R14 ;  /* 0x0002b00e01007387 */ /* 0x0007e20000100800 */
[----:B------:R-:W-:-:S03]  /*1d110*/  IADD3 R7, P5, PT, R7, UR54, RZ ;  /* 0x0000003607077c10 */ /* 0x000fc6000ffbe0ff */
[----:B------:R-:W-:Y:S01]  /*1d120*/  STL [R1+0x2d4], R11 ;  /* 0x0002d40b01007387 */ /* 0x000fe20000100800 */
[----:B--2---:R-:W-:-:S03]  /*1d130*/  IMAD.MOV.U32 R4, RZ, RZ, R15 ;  /* 0x000000ffff047224 */ /* 0x004fc600078e000f */
[----:B------:R-:W-:Y:S01]  /*1d140*/  STL [R1+0x2d0], R12 ;  /* 0x0002d00c01007387 */ /* 0x000fe20000100800 */
[----:B------:R-:W-:-:S03]  /*1d150*/  IMAD.MOV.U32 R5, RZ, RZ, R16 ;  /* 0x000000ffff057224 */ /* 0x000fc600078e0010 */
[----:B------:R-:W-:Y:S04]  /*1d160*/  STL [R1+0x2f4], R9 ;  /* 0x0002f40901007387 */ /* 0x000fe80000100800 */
[----:B------:R2:W-:Y:S01]  /*1d170*/  LDGSTS.E [R6+0x6e00], desc[UR28][R4.64], P2 ;  /* 0x06e0000004067fae */ /* 0x0005e200091a101c */
[----:B------:R-:W-:-:S05]  /*1d180*/  IADD3.X R10, PT, PT, R10, UR32, RZ, P3, !PT ;  /* 0x000000200a0a7c10 */ /* 0x000fca0009ffe4ff */
[----:B------:R4:W-:Y:S01]  /*1d190*/  STL [R1+0x2f0], R10 ;  /* 0x0002f00a01007387 */ /* 0x0009e20000100800 */
[----:B------:R-:W-:-:S03]  /*1d1a0*/  IADD3.X R8, PT, PT, R8, UR32, RZ, P5, !PT ;  /* 0x0000002008087c10 */ /* 0x000fc6000affe4ff */
[----:B------:R5:W-:Y:S01]  /*1d1b0*/  STL [R1+0x314], R7 ;  /* 0x0003140701007387 */ /* 0x000be20000100800 */
[----:B--2---:R-:W-:-:S03]  /*1d1c0*/  IMAD.MOV.U32 R5, RZ, RZ, R14 ;  /* 0x000000ffff057224 */ /* 0x004fc600078e000e */
[----:B------:R2:W-:Y:S04]  /*1d1d0*/  STL [R1+0x310], R8 ;  /* 0x0003100801007387 */ /* 0x0005e80000100800 */
[----:B-1----:R-:W2:Y:S04]  /*1d1e0*/  LDL.LU R18, [R1+0x18] ;  /* 0x0000180001127983 */ /* 0x002ea80000300800 */
[----:B---3--:R-:W3:Y:S01]  /*1d1f0*/  LDL.LU R14, [R1+0x1c] ;  /* 0x00001c00010e7983 */ /* 0x008ee20000300800 */
[----:B------:R-:W-:Y:S01]  /*1d200*/  IMAD.MOV.U32 R4, RZ, RZ, R13 ;  /* 0x000000ffff047224 */ /* 0x000fe200078e000d */
[----:B------:R-:W-:-:S02]  /*1d210*/  IADD3 R204, P3, PT, R204, UR54, RZ ;  /* 0x00000036cccc7c10 */ /* 0x000fc4000ff7e0ff */
[----:B------:R-:W-:Y:S01]  /*1d220*/  IADD3 R212, P5, PT, R212, UR54, RZ ;  /* 0x00000036d4d47c10 */ /* 0x000fe2000ffbe0ff */
[----:B------:R-:W3:Y:S04]  /*1d230*/  LDL.LU R15, [R1+0x38] ;  /* 0x00003800010f7983 */ /* 0x000ee80000300800 */
[----:B------:R1:W-:Y:S01]  /*1d240*/  LDGSTS.E [R6+0x7200], desc[UR28][R4.64], P2 ;  /* 0x0720000004067fae */ /* 0x0003e200091a101c */
[----:B------:R-:W-:-:S03]  /*1d250*/  IADD3.X R203, PT, PT, R203, UR32, RZ, P3, !PT ;  /* 0x00000020cbcb7c10 */ /* 0x000fc60009ffe4ff */
[----:B------:R-:W3:Y:S01]  /*1d260*/  LDL.LU R13, [R1+0x3c] ;  /* 0x00003c00010d7983 */ /* 0x000ee20000300800 */
[----:B-1----:R-:W-:Y:S02]  /*1d270*/  IMAD.MOV.U32 R4, RZ, RZ, R11 ;  /* 0x000000ffff047224 */ /* 0x002fe400078e000b */
[----:B------:R-:W-:-:S05]  /*1d280*/  IMAD.MOV.U32 R5, RZ, RZ, R12 ;  /* 0x000000ffff057224 */ /* 0x000fca00078e000c */
[----:B------:R1:W-:Y:S02]  /*1d290*/  LDGSTS.E [R6+0x7600], desc[UR28][R4.64], P2 ;  /* 0x0760000004067fae */ /* 0x0003e400091a101c */
[----:B-1----:R-:W-:Y:S02]  /*1d2a0*/  IMAD.MOV.U32 R4, RZ, RZ, R9 ;  /* 0x000000ffff047224 */ /* 0x002fe400078e0009 */
[----:B------:R-:W-:Y:S01]  /*1d2b0*/  IMAD.MOV.U32 R5, RZ, RZ, R10 ;  /* 0x000000ffff057224 */ /* 0x000fe200078e000a */
[----:B------:R-:W-:Y:S01]  /*1d2c0*/  IADD3.X R211, PT, PT, R211, UR32, RZ, P5, !PT ;  /* 0x00000020d3d37c10 */ /* 0x000fe2000affe4ff */
[----:B----4-:R-:W4:Y:S04]  /*1d2d0*/  LDL.LU R10, [R1+0x58] ;  /* 0x00005800010a7983 */ /* 0x010f280000300800 */
[----:B------:R1:W-:Y:S01]  /*1d2e0*/  LDGSTS.E [R6+0x7a00], desc[UR28][R4.64], P2 ;  /* 0x07a0000004067fae */ /* 0x0003e200091a101c */
[----:B------:R-:W-:Y:S01]  /*1d2f0*/  IADD3 R220, P3, PT, R220, UR54, RZ ;  /* 0x00000036dcdc7c10 */ /* 0x000fe2000ff7e0ff */
[----:B-1----:R-:W-:Y:S01]  /*1d300*/  IMAD.MOV.U32 R4, RZ, RZ, R7 ;  /* 0x000000ffff047224 */ /* 0x002fe200078e0007 */
[----:B-----5:R-:W-:Y:S01]  /*1d310*/  LOP3.LUT R7, R0, 0x60, RZ, 0x3c, !PT ;  /* 0x0000006000077812 */ /* 0x020fe200078e3cff */
[----:B------:R-:W-:-:S02]  /*1d320*/  IMAD.MOV.U32 R5, RZ, RZ, R8 ;  /* 0x000000ffff057224 */ /* 0x000fc400078e0008 */
[----:B--2---:R-:W2:Y:S04]  /*1d330*/  LDL.LU R8, [R1+0x5c] ;  /* 0x00005c0001087983 */ /* 0x004ea80000300800 */
[----:B------:R1:W-:Y:S01]  /*1d340*/  LDGSTS.E [R6+0x7e00], desc[UR28][R4.64], P2 ;  /* 0x07e0000004067fae */ /* 0x0003e200091a101c */
[----:B------:R-:W-:Y:S02]  /*1d350*/  IADD3.X R219, PT, PT, R219, UR32, RZ, P3, !PT ;  /* 0x00000020dbdb7c10 */ /* 0x000fe40009ffe4ff */
[----:B------:R-:W-:Y:S01]  /*1d360*/  IADD3 R228, P5, PT, R228, UR54, RZ ;  /* 0x00000036e4e47c10 */ /* 0x000fe2000ffbe0ff */
[----:B------:R-:W5:Y:S01]  /*1d370*/  LDL.LU R11, [R1+0x78] ;  /* 0x00007800010b7983 */ /* 0x000f620000300800 */
[----:B-1----:R-:W-:Y:S02]  /*1d380*/  VIADD R6, R7, UR7 ;  /* 0x0000000707067c36 */ /* 0x002fe40008000000 */
[----:B------:R-:W-:-:S02]  /*1d390*/  IMAD.MOV.U32 R4, RZ, RZ, R204 ;  /* 0x000000ffff047224 */ /* 0x000fc400078e00cc */
[----:B------:R-:W-:Y:S01]  /*1d3a0*/  IMAD.MOV.U32 R5, RZ, RZ, R203 ;  /* 0x000000ffff057224 */ /* 0x000fe200078e00cb */
[----:B------:R-:W-:Y:S01]  /*1d3b0*/  IADD3.X R227, PT, PT, R227, UR32, RZ, P5, !PT ;  /* 0x00000020e3e37c10 */ /* 0x000fe2000affe4ff */
[----:B------:R-:W5:Y:S04]  /*1d3c0*/  LDL.LU R9, [R1+0x7c] ;  /* 0x00007c0001097983 */ /* 0x000f680000300800 */
[----:B------:R1:W-:Y:S01]  /*1d3d0*/  LDGSTS.E [R6+0x300], desc[UR28][R4.64], P2 ;  /* 0x0030000004067fae */ /* 0x0003e200091a101c */
[----:B------:R-:W-:Y:S02]  /*1d3e0*/  IADD3 R236, P3, PT, R236, UR54, RZ ;  /* 0x00000036ecec7c10 */ /* 0x000fe4000ff7e0ff */
[----:B------:R-:W-:Y:S01]  /*1d3f0*/  IADD3 R244, P5, PT, R244, UR54, RZ ;  /* 0x00000036f4f47c10 */ /* 0x000fe2000ffbe0ff */
[----:B------:R-:W5:Y:S01]  /*1d400*/  LDL.LU R17, [R1+0x98] ;  /* 0x0000980001117983 */ /* 0x000f620000300800 */
[----:B-1----:R-:W-:-:S02]  /*1d410*/  IMAD.MOV.U32 R4, RZ, RZ, R212 ;  /* 0x000000ffff047224 */ /* 0x002fc400078e00d4 */
[----:B------:R-:W-:Y:S01]  /*1d420*/  IMAD.MOV.U32 R5, RZ, RZ, R211 ;  /* 0x000000ffff057224 */ /* 0x000fe200078e00d3 */
[----:B------:R-:W-:Y:S01]  /*1d430*/  IADD3.X R235, PT, PT, R235, UR32, RZ, P3, !PT ;  /* 0x00000020ebeb7c10 */ /* 0x000fe20009ffe4ff */
[----:B------:R-:W5:Y:S04]  /*1d440*/  LDL.LU R7, [R1+0x9c] ;  /* 0x00009c0001077983 */ /* 0x000f680000300800 */
[----:B------:R1:W-:Y:S01]  /*1d450*/  LDGSTS.E [R6+0x700], desc[UR28][R4.64], P2 ;  /* 0x0070000004067fae */ /* 0x0003e200091a101c */
[----:B------:R-:W-:Y:S02]  /*1d460*/  IADD3.X R243, PT, PT, R243, UR32, RZ, P5, !PT ;  /* 0x00000020f3f37c10 */ /* 0x000fe4000affe4ff */
[----:B------:R-:W-:Y:S01]  /*1d470*/  IADD3 R252, P3, PT, R252, UR54, RZ ;  /* 0x00000036fcfc7c10 */ /* 0x000fe2000ff7e0ff */
[----:B------:R-:W5:Y:S01]  /*1d480*/  LDL.LU R16, [R1+0xbc] ;  /* 0x0000bc0001107983 */ /* 0x000f620000300800 */
[----:B-1----:R-:W-:-:S02]  /*1d490*/  IMAD.MOV.U32 R4, RZ, RZ, R220 ;  /* 0x000000ffff047224 */ /* 0x002fc400078e00dc */
[----:B------:R-:W-:Y:S01]  /*1d4a0*/  IMAD.MOV.U32 R5, RZ, RZ, R219 ;  /* 0x000000ffff057224 */ /* 0x000fe200078e00db */
[----:B------:R-:W-:Y:S01]  /*1d4b0*/  IADD3.X R251, PT, PT, R251, UR32, RZ, P3, !PT ;  /* 0x00000020fbfb7c10 */ /* 0x000fe20009ffe4ff */
[----:B------:R-:W5:Y:S04]  /*1d4c0*/  LDL.LU R12, [R1+0xdc] ;  /* 0x0000dc00010c7983 */ /* 0x000f680000300800 */
[----:B------:R1:W-:Y:S02]  /*1d4d0*/  LDGSTS.E [R6+0xb00], desc[UR28][R4.64], P2 ;  /* 0x00b0000004067fae */ /* 0x0003e400091a101c */
        /* <DEDUP_REMOVED lines=12> */
[----:B---3--:R-:W-:-:S04]  /*1d5a0*/  IADD3 R14, P5, PT, R14, UR54, RZ ;  /* 0x000000360e0e7c10 */ /* 0x008fc8000ffbe0ff */
[----:B------:R-:W-:Y:S01]  /*1d5b0*/  IADD3.X R18, PT, PT, R18, UR32, RZ, P5, !PT ;  /* 0x0000002012127c10 */ /* 0x000fe2000affe4ff */
[----:B------:R-:W-:Y:S04]  /*1d5c0*/  STL [R1+0x1c], R14 ;  /* 0x00001c0e01007387 */ /* 0x000fe80000100800 */
[----:B------:R3:W-:Y:S01]  /*1d5d0*/  STL [R1+0x18], R18 ;  /* 0x0000181201007387 */ /* 0x0007e20000100800 */
[----:B-1----:R-:W-:Y:S02]  /*1d5e0*/  IMAD.MOV.U32 R5, RZ, RZ, R18 ;  /* 0x000000ffff057224 */ /* 0x002fe400078e0012 */
[----:B------:R-:W-:Y:S01]  /*1d5f0*/  IMAD.MOV.U32 R4, RZ, RZ, R14 ;  /* 0x000000ffff047224 */ /* 0x000fe200078e000e */
[----:B------:R-:W-:Y:S01]  /*1d600*/  IADD3 R13, P3, PT, R13, UR54, RZ ;  /* 0x000000360d0d7c10 */ /* 0x000fe2000ff7e0ff */
[----:B---3--:R-:W3:Y:S04]  /*1d610*/  LDL.LU R18, [R1+0xb8] ;  /* 0x0000b80001127983 */ /* 0x008ee80000300800 */
[----:B------:R-:W3:Y:S01]  /*1d620*/  LDL.LU R14, [R1+0xd8] ;  /* 0x0000d800010e7983 */ /* 0x000ee20000300800 */
[----:B------:R-:W-:-:S03]  /*1d630*/  IADD3.X R15, PT, PT, R15, UR32, RZ, P3, !PT ;  /* 0x000000200f0f7c10 */ /* 0x000fc60009ffe4ff */
[----:B------:R1:W-:Y:S04]  /*1d640*/  STL [R1+0x3c], R13 ;  /* 0x00003c0d01007387 */ /* 0x0003e80000100800 */
[----:B------:R1:W-:Y:S04]  /*1d650*/  LDGSTS.E [R6+0x1f00], desc[UR28][R4.64], P2 ;  /* 0x01f0000004067fae */ /* 0x0003e800091a101c */
[----:B------:R2:W-:Y:S01]  /*1d660*/  STL [R1+0x38], R15 ;  /* 0x0000380f01007387 */ /* 0x0005e20000100800 */
[----:B-1----:R-:W-:Y:S02]  /*1d670*/  IMAD.MOV.U32 R4, RZ, RZ, R13 ;  /* 0x000000ffff047224 */ /* 0x002fe400078e000d */
[----:B------:R-:W-:-:S05]  /*1d680*/  IMAD.MOV.U32 R5, RZ, RZ, R15 ;  /* 0x000000ffff057224 */ /* 0x000fca00078e000f */
[----:B------:R1:W-:Y:S01]  /*1d690*/  LDGSTS.E [R6+0x2300], desc[UR28][R4.64], P2 ;  /* 0x0230000004067fae */ /* 0x0003e200091a101c */
[----:B--2---:R-:W-:-:S04]  /*1d6a0*/  IADD3 R8, P5, PT, R8, UR54, RZ ;  /* 0x0000003608087c10 */ /* 0x004fc8000ffbe0ff */
[----:B----4-:R-:W-:Y:S01]  /*1d6b0*/  IADD3.X R10, PT, PT, R10, UR32, RZ, P5, !PT ;  /* 0x000000200a0a7c10 */ /* 0x010fe2000affe4ff */
[----:B------:R-:W-:Y:S04]  /*1d6c0*/  STL [R1+0x5c], R8 ;  /* 0x00005c0801007387 */ /* 0x000fe80000100800 */
[----:B------:R-:W2:Y:S04]  /*1d6d0*/  LDL.LU R13, [R1+0xfc] ;  /* 0x0000fc00010d7983 */ /* 0x000ea80000300800 */
[----:B------:R4:W-:Y:S04]  /*1d6e0*/  STL [R1+0x58], R10 ;  /* 0x0000580a01007387 */ /* 0x0009e80000100800 */
[----:B------:R-:W2:Y:S04]  /*1d6f0*/  LDL.LU R19, [R1+0x11c] ;  /* 0x00011c0001137983 */ /* 0x000ea80000300800 */
[----:B------:R-:W2:Y:S01]  /*1d700*/  LDL.LU R15, [R1+0xf8] ;  /* 0x0000f800010f7983 */ /* 0x000ea20000300800 */
[----:B-----5:R-:W-:Y:S01]  /*1d710*/  IADD3 R9, P3, PT, R9, UR54, RZ ;  /* 0x0000003609097c10 */ /* 0x020fe2000ff7e0ff */
[----:B-1----:R-:W-:-:S02]  /*1d720*/  IMAD.MOV.U32 R4, RZ, RZ, R8 ;  /* 0x000000ffff047224 */ /* 0x002fc400078e0008 */
[----:B------:R-:W5:Y:S01]  /*1d730*/  LDL.LU R20, [R1+0x118] ;  /* 0x0001180001147983 */ /* 0x000f620000300800 */
[----:B------:R-:W-:Y:S01]  /*1d740*/  IMAD.MOV.U32 R5, RZ, RZ, R10 ;  /* 0x000000ffff057224 */ /* 0x000fe200078e000a */
[----:B------:R-:W-:Y:S02]  /*1d750*/  IADD3.X R11, PT, PT, R11, UR32, RZ, P3, !PT ;  /* 0x000000200b0b7c10 */ /* 0x000fe40009ffe4ff */
[----:B----4-:R-:W4:Y:S04]  /*1d760*/  LDL.LU R10, [R1+0x13c] ;  /* 0x00013c00010a7983 */ /* 0x010f280000300800 */
[----:B------:R-:W4:Y:S04]  /*1d770*/  LDL.LU R8, [R1+0x15c] ;  /* 0x00015c0001087983 */ /* 0x000f280000300800 */
[----:B------:R-:W-:Y:S04]  /*1d780*/  STL [R1+0x7c], R9 ;  /* 0x00007c0901007387 */ /* 0x000fe80000100800 */
[----:B------:R1:W-:Y:S01]  /*1d790*/  LDGSTS.E [R6+0x2700], desc[UR28][R4.64], P2 ;  /* 0x0270000004067fae */ /* 0x0003e200091a101c */
[----:B------:R-:W-:-:S03]  /*1d7a0*/  IADD3 R7, P5, PT, R7, UR54, RZ ;  /* 0x0000003607077c10 */ /* 0x000fc6000ffbe0ff */
[----:B------:R1:W-:Y:S01]  /*1d7b0*/  STL [R1+0x78], R11 ;  /* 0x0000780b01007387 */ /* 0x0003e20000100800 */
[----:B------:R-:W-:-:S03]  /*1d7c0*/  IADD3.X R17, PT, PT, R17, UR32, RZ, P5, !PT ;  /* 0x0000002011117c10 */ /* 0x000fc6000affe4ff */
[----:B------:R-:W-:Y:S01]  /*1d7d0*/  STL [R1+0x9c], R7 ;  /* 0x00009c0701007387 */ /* 0x000fe20000100800 */
[----:B-1----:R-:W-:-:S03]  /*1d7e0*/  IMAD.MOV.U32 R5, RZ, RZ, R11 ;  /* 0x000000ffff057224 */ /* 0x002fc600078e000b */
[----:B------:R-:W4:Y:S01]  /*1d7f0*/  LDL.LU R11, [R1+0x138] ;  /* 0x00013800010b7983 */ /* 0x000f220000300800 */
[----:B------:R-:W-:-:S03]  /*1d800*/  IMAD.MOV.U32 R4, RZ, RZ, R9 ;  /* 0x000000ffff047224 */ /* 0x000fc600078e0009 */
[----:B------:R1:W-:Y:S04]  /*1d810*/  STL [R1+0x98], R17 ;  /* 0x0000981101007387 */ /* 0x0003e80000100800 */
[----:B------:R-:W4:Y:S01]  /*1d820*/  LDL.LU R9, [R1+0x158] ;  /* 0x0001580001097983 */ /* 0x000f220000300800 */
[----:B------:R-:W-:-:S03]  /*1d830*/  IADD3 R16, P3, PT, R16, UR54, RZ ;  /* 0x0000003610107c10 */ /* 0x000fc6000ff7e0ff */
[----:B------:R1:W-:Y:S01]  /*1d840*/  LDGSTS.E [R6+0x2b00], desc[UR28][R4.64], P2 ;  /* 0x02b0000004067fae */ /* 0x0003e200091a101c */
[----:B------:R-:W-:Y:S01]  /*1d850*/  IADD3 R12, P5, PT, R12, UR54, RZ ;  /* 0x000000360c0c7c10 */ /* 0x000fe2000ffbe0ff */
[----:B-1----:R-:W-:Y:S02]  /*1d860*/  IMAD.MOV.U32 R4, RZ, RZ, R7 ;  /* 0x000000ffff047224 */ /* 0x002fe400078e0007 */
[----:B------:R-:W-:Y:S02]  /*1d870*/  IMAD.MOV.U32 R5, RZ, RZ, R17 ;  /* 0x000000ffff057224 */ /* 0x000fe400078e0011 */
[----:B------:R-:W4:Y:S04]  /*1d880*/  LDL.LU R17, [R1+0x17c] ;  /* 0x00017c0001117983 */ /* 0x000f280000300800 */
[----:B------:R-:W4:Y:S04]  /*1d890*/  LDL.LU R7, [R1+0x19c] ;  /* 0x00019c0001077983 */ /* 0x000f280000300800 */
[----:B------:R-:W-:Y:S04]  /*1d8a0*/  STL [R1+0xbc], R16 ;  /* 0x0000bc1001007387 */ /* 0x000fe80000100800 */
[----:B------:R1:W-:Y:S02]  /*1d8b0*/  LDGSTS.E [R6+0x2f00], desc[UR28][R4.64], P2 ;  /* 0x02f0000004067fae */ /* 0x0003e400091a101c */
[----:B-1----:R-:W-:Y:S01]  /*1d8c0*/  IMAD.MOV.U32 R4, RZ, RZ, R16 ;  /* 0x000000ffff047224 */ /* 0x002fe200078e0010 */
[----:B---3--:R-:W-:-:S02]  /*1d8d0*/  IADD3.X R18, PT, PT, R18, UR32, RZ, P3, !PT ;  /* 0x0000002012127c10 */ /* 0x008fc40009ffe4ff */
[----:B------:R-:W-:-:S03]  /*1d8e0*/  IADD3.X R14, PT, PT, R14, UR32, RZ, P5, !PT ;  /* 0x000000200e0e7c10 */ /* 0x000fc6000affe4ff */
[----:B------:R1:W-:Y:S01]  /*1d8f0*/  STL [R1+0xb8], R18 ;  /* 0x0000b81201007387 */ /* 0x0003e20000100800 */
[----:B------:R-:W-:-:S03]  /*1d900*/  IMAD.MOV.U32 R5, RZ, RZ, R18 ;  /* 0x000000ffff057224 */ /* 0x000fc600078e0012 */
[----:B------:R-:W-:Y:S04]  /*1d910*/  STL [R1+0xdc], R12 ;  /* 0x0000dc0c01007387 */ /* 0x000fe80000100800 */
[----:B------:R3:W-:Y:S04]  /*1d920*/  LDGSTS.E [R6+0x3300], desc[UR28][R4.64], P2 ;  /* 0x0330000004067fae */ /* 0x0007e800091a101c */
[----:B-1----:R-:W4:Y:S04]  /*1d930*/  LDL.LU R18, [R1+0x178] ;  /* 0x0001780001127983 */ /* 0x002f280000300800 */
[----:B------:R1:W-:Y:S04]  /*1d940*/  STL [R1+0xd8], R14 ;  /* 0x0000d80e01007387 */ /* 0x0003e80000100800 */
[----:B------:R-:W4:Y:S01]  /*1d950*/  LDL.LU R16, [R1+0x198] ;  /* 0x0001980001107983 */ /* 0x000f220000300800 */
[----:B---3--:R-:W-:-:S02]  /*1d960*/  IMAD.MOV.U32 R4, RZ, RZ, R12 ;  /* 0x000000ffff047224 */ /* 0x008fc400078e000c */
[----:B------:R-:W-:Y:S02]  /*1d970*/  IMAD.MOV.U32 R5, RZ, RZ, R14 ;  /* 0x000000ffff057224 */ /* 0x000fe400078e000e */
[----:B-1----:R-:W3:Y:S04]  /*1d980*/  LDL.LU R14, [R1+0x1bc] ;  /* 0x0001bc00010e7983 */ /* 0x002ee80000300800 */
[----:B------:R-:W3:Y:S04]  /*1d990*/  LDL.LU R12, [R1+0x1dc] ;  /* 0x0001dc00010c7983 */ /* 0x000ee80000300800 */
[----:B------:R1:W-:Y:S01]  /*1d9a0*/  LDGSTS.E [R6+0x3700], desc[UR28][R4.64], P2 ;  /* 0x0370000004067fae */ /* 0x0003e200091a101c */
[----:B--2---:R-:W-:-:S05]  /*1d9b0*/  IADD3 R13, P3, PT, R13, UR54, RZ ;  /* 0x000000360d0d7c10 */ /* 0x004fca000ff7e0ff */
[----:B------:R-:W-:Y:S01]  /*1d9c0*/  STL [R1+0xfc], R13 ;  /* 0x0000fc0d01007387 */ /* 0x000fe20000100800 */
[----:B------:R-:W-:Y:S02]  /*1d9d0*/  IADD3 R19, P5, PT, R19, UR54, RZ ;  /* 0x0000003613137c10 */ /* 0x000fe4000ffbe0ff */
[----:B------:R-:W-:Y:S01]  /*1d9e0*/  IADD3.X R15, PT, PT, R15, UR32, RZ, P3, !PT ;  /* 0x000000200f0f7c10 */ /* 0x000fe20009ffe4ff */
[----:B-1----:R-:W-:Y:S01]  /*1d9f0*/  IMAD.MOV.U32 R4, RZ, RZ, R13 ;  /* 0x000000ffff047224 */ /* 0x002fe200078e000d */
[----:B-----5:R-:W-:-:S03]  /*1da00*/  IADD3.X R20, PT, PT, R20, UR32, RZ, P5, !PT ;  /* 0x0000002014147c10 */ /* 0x020fc6000affe4ff */
[----:B------:R1:W-:Y:S01]  /*1da10*/  STL [R1+0xf8], R15 ;  /* 0x0000f80f01007387 */ /* 0x0003e20000100800 */
[----:B------:R-:W-:-:S03]  /*1da20*/  IMAD.MOV.U32 R5, RZ, RZ, R15 ;  /* 0x000000ffff057224 */ /* 0x000fc600078e000f */
[----:B------:R-:W-:Y:S01]  /*1da30*/  STL [R1+0x11c], R19 ;  /* 0x00011c1301007387 */ /* 0x000fe20000100800 */
[----:B----4-:R-:W-:-:S03]  /*1da40*/  IADD3 R10, P3, PT, R10, UR54, RZ ;  /* 0x000000360a0a7c10 */ /* 0x010fc6000ff7e0ff */
[----:B------:R2:W-:Y:S04]  /*1da50*/  LDGSTS.E [R6+0x3b00], desc[UR28][R4.64], P2 ;  /* 0x03b0000004067fae */ /* 0x0005e800091a101c */
[----:B-1----:R-:W4:Y:S04]  /*1da60*/  LDL.LU R15, [R1+0x1b8] ;  /* 0x0001b800010f7983 */ /* 0x002f280000300800 */
[----:B------:R-:W-:Y:S04]  /*1da70*/  STL [R1+0x118], R20 ;  /* 0x0001181401007387 */ /* 0x000fe80000100800 */
[----:B------:R-:W5:Y:S01]  /*1da80*/  LDL.LU R13, [R1+0x1d8] ;  /* 0x0001d800010d7983 */ /* 0x000f620000300800 */
[----:B--2---:R-:W-:-:S02]  /*1da90*/  IMAD.MOV.U32 R4, RZ, RZ, R19 ;  /* 0x000000ffff047224 */ /* 0x004fc400078e0013 */
[----:B------:R-:W-:Y:S01]  /*1daa0*/  IMAD.MOV.U32 R5, RZ, RZ, R20 ;  /* 0x000000ffff057224 */ /* 0x000fe200078e0014 */
[----:B------:R-:W-:Y:S02]  /*1dab0*/  IADD3 R8, P5, PT, R8, UR54, RZ ;  /* 0x0000003608087c10 */ /* 0x000fe4000ffbe0ff */
[----:B------:R-:W-:Y:S02]  /*1dac0*/  IADD3.X R11, PT, PT, R11, UR32, RZ, P3, !PT ;  /* 0x000000200b0b7c10 */ /* 0x000fe40009ffe4ff */
[----:B------:R1:W-:Y:S04]  /*1dad0*/  LDGSTS.E [R6+0x3f00], desc[UR28][R4.64], P2 ;  /* 0x03f0000004067fae */ /* 0x0003e800091a101c */
[----:B------:R2:W-:Y:S01]  /*1dae0*/  STL [R1+0x13c], R10 ;  /* 0x00013c0a01007387 */ /* 0x0005e20000100800 */
[----:B------:R-:W-:-:S03]  /*1daf0*/  IADD3.X R9, PT, PT, R9, UR32, RZ, P5, !PT ;  /* 0x0000002009097c10 */ /* 0x000fc6000affe4ff */
[----:B------:R-:W-:Y:S01]  /*1db00*/  STL [R1+0x138], R11 ;  /* 0x0001380b01007387 */ /* 0x000fe20000100800 */
[----:B-1----:R-:W-:Y:S02]  /*1db10*/  IMAD.MOV.U32 R4, RZ, RZ, R10 ;  /* 0x000000ffff047224 */ /* 0x002fe400078e000a */
[----:B------:R-:W-:Y:S01]  /*1db20*/  IMAD.MOV.U32 R5, RZ, RZ, R11 ;  /* 0x000000ffff057224 */ /* 0x000fe200078e000b */
[----:B------:R1:W-:Y:S04]  /*1db30*/  STL [R1+0x15c], R8 ;  /* 0x00015c0801007387 */ /* 0x0003e80000100800 */
[----:B------:R1:W-:Y:S04]  /*1db40*/  LDGSTS.E [R6+0x4300], desc[UR28][R4.64], P2 ;  /* 0x0430000004067fae */ /* 0x0003e800091a101c */
[----:B------:R1:W-:Y:S04]  /*1db50*/  STL [R1+0x158], R9 ;  /* 0x0001580901007387 */ /* 0x0003e80000100800 */
[----:B--2---:R-:W2:Y:S01]  /*1db60*/  LDL.LU R10, [R1+0x1f8] ;  /* 0x0001f800010a7983 */ /* 0x004ea20000300800 */
[----:B-1----:R-:W-:-:S03]  /*1db70*/  IMAD.MOV.U32 R4, RZ, RZ, R8 ;  /* 0x000000ffff047224 */ /* 0x002fc600078e0008 */
[----:B------:R-:W2:Y:S01]  /*1db80*/  LDL.LU R8, [R1+0x1fc] ;  /* 0x0001fc0001087983 */ /* 0x000ea20000300800 */
[----:B------:R-:W-:Y:S01]  /*1db90*/  IMAD.MOV.U32 R5, RZ, RZ, R9 ;  /* 0x000000ffff057224 */ /* 0x000fe200078e0009 */
[----:B------:R-:W-:Y:S02]  /*1dba0*/  IADD3 R17, P3, PT, R17, UR54, RZ ;  /* 0x0000003611117c10 */ /* 0x000fe4000ff7e0ff */
[----:B------:R-:W2:Y:S04]  /*1dbb0*/  LDL.LU R11, [R1+0x218] ;  /* 0x00021800010b7983 */ /* 0x000ea80000300800 */
[----:B------:R-:W2:Y:S01]  /*1dbc0*/  LDL.LU R9, [R1+0x21c] ;  /* 0x00021c0001097983 */ /* 0x000ea20000300800 */
[----:B------:R-:W-:-:S03]  /*1dbd0*/  IADD3 R7, P5, PT, R7, UR54, RZ ;  /* 0x0000003607077c10 */ /* 0x000fc6000ffbe0ff */
[----:B------:R1:W-:Y:S04]  /*1dbe0*/  LDGSTS.E [R6+0x4700], desc[UR28][R4.64], P2 ;  /* 0x0470000004067fae */ /* 0x0003e800091a101c */
[----:B------:R-:W-:Y:S01]  /*1dbf0*/  STL [R1+0x17c], R17 ;  /* 0x00017c1101007387 */ /* 0x000fe20000100800 */
[----:B-1----:R-:W-:Y:S01]  /*1dc00*/  IMAD.MOV.U32 R4, RZ, RZ, R17 ;  /* 0x000000ffff047224 */ /* 0x002fe200078e0011 */
[----:B------:R-:W-:-:S05]  /*1dc10*/  IADD3.X R18, PT, PT, R18, UR32, RZ, P3, !PT ;  /* 0x0000002012127c10 */ /* 0x000fca0009ffe4ff */
[----:B------:R-:W-:Y:S01]  /*1dc20*/  IMAD.MOV.U32 R5, RZ, RZ, R18 ;  /* 0x000000ffff057224 */ /* 0x000fe200078e0012 */
[----:B------:R-:W-:Y:S01]  /*1dc30*/  IADD3.X R16, PT, PT, R16, UR32, RZ, P5, !PT ;  /* 0x0000002010107c10 */ /* 0x000fe2000affe4ff */
[----:B------:R-:W-:Y:S04]  /*1dc40*/  STL [R1+0x178], R18 ;  /* 0x0001781201007387 */ /* 0x000fe80000100800 */
[----:B------:R1:W-:Y:S04]  /*1dc50*/  STL [R1+0x19c], R7 ;  /* 0x00019c0701007387 */ /* 0x0003e80000100800 */
[----:B------:R1:W-:Y:S04]  /*1dc60*/  LDGSTS.E [R6+0x4b00], desc[UR28][R4.64], P2 ;  /* 0x04b0000004067fae */ /* 0x0003e800091a101c */
[----:B------:R3:W-:Y:S04]  /*1dc70*/  STL [R1+0x198], R16 ;  /* 0x0001981001007387 */ /* 0x0007e80000100800 */
[----:B------:R-:W2:Y:S01]  /*1dc80*/  LDL.LU R22, [R1+0x238] ;  /* 0x0002380001167983 */ /* 0x000ea20000300800 */
[----:B-1----:R-:W-:-:S03]  /*1dc90*/  IMAD.MOV.U32 R4, RZ, RZ, R7 ;  /* 0x000000ffff047224 */ /* 0x002fc600078e0007 */
[----:B------:R-:W2:Y:S04]  /*1dca0*/  LDL.LU R7, [R1+0x23c] ;  /* 0x00023c0001077983 */ /* 0x000ea80000300800 */
[----:B------:R-:W2:Y:S04]  /*1dcb0*/  LDL.LU R21, [R1+0x258] ;  /* 0x0002580001157983 */ /* 0x000ea80000300800 */
[----:B------:R-:W2:Y:S01]  /*1dcc0*/  LDL.LU R20, [R1+0x25c] ;  /* 0x00025c0001147983 */ /* 0x000ea20000300800 */
[----:B---3--:R-:W-:Y:S02]  /*1dcd0*/  IADD3 R14, P3, PT, R14, UR54, RZ ;  /* 0x000000360e0e7c10 */ /* 0x008fe4000ff7e0ff */
[----:B------:R-:W-:-:S03]  /*1dce0*/  IADD3 R12, P5, PT, R12, UR54, RZ ;  /* 0x000000360c0c7c10 */ /* 0x000fc6000ffbe0ff */
[----:B------:R-:W-:Y:S01]  /*1dcf0*/  STL [R1+0x1bc], R14 ;  /* 0x0001bc0e01007387 */ /* 0x000fe20000100800 */
[----:B------:R-:W-:-:S05]  /*1dd00*/  IMAD.MOV.U32 R5, RZ, RZ, R16 ;  /* 0x000000ffff057224 */ /* 0x000fca00078e0010 */
[----:B------:R1:W-:Y:S01]  /*1dd10*/  LDGSTS.E [R6+0x4f00], desc[UR28][R4.64], P2 ;  /* 0x04f0000004067fae */ /* 0x0003e200091a101c */
[----:B----4-:R-:W-:-:S05]  /*1dd20*/  IADD3.X R15, PT, PT, R15, UR32, RZ, P3, !PT ;  /* 0x000000200f0f7c10 */ /* 0x010fca0009ffe4ff */
[----:B------:R3:W-:Y:S01]  /*1dd30*/  STL [R1+0x1b8], R15 ;  /* 0x0001b80f01007387 */ /* 0x0007e20000100800 */
[----:B-----5:R-:W-:-:S03]  /*1dd40*/  IADD3.X R13, PT, PT, R13, UR32, RZ, P5, !PT ;  /* 0x000000200d0d7c10 */ /* 0x020fc6000affe4ff */
[----:B------:R-:W-:Y:S04]  /*1dd50*/  STL [R1+0x1dc], R12 ;  /* 0x0001dc0c01007387 */ /* 0x000fe80000100800 */
[----:B------:R-:W4:Y:S04]  /*1dd60*/  LDL.LU R18, [R1+0x27c] ;  /* 0x00027c0001127983 */ /* 0x000f280000300800 */
[----:B------:R5:W-:Y:S04]  /*1dd70*/  STL [R1+0x1d8], R13 ;  /* 0x0001d80d01007387 */ /* 0x000be80000100800 */
[----:B------:R-:W4:Y:S04]  /*1dd80*/  LDL.LU R16, [R1+0x29c] ;  /* 0x00029c0001107983 */ /* 0x000f280000300800 */
[----:B------:R-:W4:Y:S01]  /*1dd90*/  LDL.LU R19, [R1+0x278] ;  /* 0x0002780001137983 */ /* 0x000f220000300800 */
[----:B-1----:R-:W-:-:S02]  /*1dda0*/  IMAD.MOV.U32 R4, RZ, RZ, R14 ;  /* 0x000000ffff047224 */ /* 0x002fc400078e000e */
[----:B------:R-:W-:Y:S01]  /*1ddb0*/  IMAD.MOV.U32 R5, RZ, RZ, R15 ;  /* 0x000000ffff057224 */ /* 0x000fe200078e000f */
[----:B------:R-:W4:Y:S04]  /*1ddc0*/  LDL.LU R17, [R1+0x298] ;  /* 0x0002980001117983 */ /* 0x000f280000300800 */
[----:B---3--:R-:W3:Y:S04]  /*1ddd0*/  LDL.LU R15, [R1+0x2b8] ;  /* 0x0002b800010f7983 */ /* 0x008ee80000300800 */
[----:B------:R-:W3:Y:S04]  /*1dde0*/  LDL.LU R14, [R1+0x2bc] ;  /* 0x0002bc00010e7983 */ /* 0x000ee80000300800 */
[----:B------:R1:W-:Y:S01]  /*1ddf0*/  LDGSTS.E [R6+0x5300], desc[UR28][R4.64], P2 ;  /* 0x0530000004067fae */ /* 0x0003e200091a101c */
[----:B--2---:R-:W-:Y:S01]  /*1de00*/  IADD3 R8, P3, PT, R8, UR54, RZ ;  /* 0x0000003608087c10 */ /* 0x004fe2000ff7e0ff */
[----:B-1----:R-:W-:-:S02]  /*1de10*/  IMAD.MOV.U32 R4, RZ, RZ, R12 ;  /* 0x000000ffff047224 */ /* 0x002fc400078e000c */
[----:B------:R-:W-:Y:S01]  /*1de20*/  IMAD.MOV.U32 R5, RZ, RZ, R13 ;  /* 0x000000ffff057224 */ /* 0x000fe200078e000d */
[----:B------:R-:W-:Y:S01]  /*1de30*/  IADD3.X R10, PT, PT, R10, UR32, RZ, P3, !PT ;  /* 0x000000200a0a7c10 */ /* 0x000fe20009ffe4ff */
[----:B-----5:R-:W2:Y:S01]  /*1de40*/  LDL.LU R13, [R1+0x2d8] ;  /* 0x0002d800010d7983 */ /* 0x020ea20000300800 */
[----:B------:R-:W-:-:S03]  /*1de50*/  IADD3 R9, P5, PT, R9, UR54, RZ ;  /* 0x0000003609097c10 */ /* 0x000fc6000ffbe0ff */
[----:B------:R-:W5:Y:S01]  /*1de60*/  LDL.LU R12, [R1+0x2dc] ;  /* 0x0002dc00010c7983 */ /* 0x000f620000300800 */
[----:B------:R-:W-:-:S03]  /*1de70*/  IADD3.X R11, PT, PT, R11, UR32, RZ, P5, !PT ;  /* 0x000000200b0b7c10 */ /* 0x000fc6000affe4ff */
[----:B------:R1:W-:Y:S04]  /*1de80*/  LDGSTS.E [R6+0x5700], desc[UR28][R4.64], P2 ;  /* 0x0570000004067fae */ /* 0x0003e800091a101c */
[----:B------:R-:W-:Y:S04]  /*1de90*/  STL [R1+0x1fc], R8 ;  /* 0x0001fc0801007387 */ /* 0x000fe80000100800 */
[----:B------:R1:W-:Y:S02]  /*1dea0*/  STL [R1+0x1f8], R10 ;  /* 0x0001f80a01007387 */ /* 0x0003e40000100800 */
[----:B-1----:R-:W-:-:S02]  /*1deb0*/  IMAD.MOV.U32 R4, RZ, RZ, R8 ;  /* 0x000000ffff047224 */ /* 0x002fc400078e0008 */
[----:B------:R-:W-:Y:S01]  /*1dec0*/  IMAD.MOV.U32 R5, RZ, RZ, R10 ;  /* 0x000000ffff057224 */ /* 0x000fe200078e000a */
[----:B------:R-:W-:Y:S04]  /*1ded0*/  STL [R1+0x21c], R9 ;  /* 0x00021c0901007387 */ /* 0x000fe80000100800 */
[----:B------:R-:W2:Y:S04]  /*1dee0*/  LDL.LU R10, [R1+0x2fc] ;  /* 0x0002fc00010a7983 */ /* 0x000ea80000300800 */
[----:B------:R1:W-:Y:S04]  /*1def0*/  STL [R1+0x218], R11 ;  /* 0x0002180b01007387 */ /* 0x0003e80000100800 */
[----:B------:R1:W-:Y:S04]  /*1df00*/  LDGSTS.E [R6+0x5b00], desc[UR28][R4.64], P2 ;  /* 0x05b0000004067fae */ /* 0x0003e800091a101c */
[----:B------:R-:W2:Y:S01]  /*1df10*/  LDL.LU R8, [R1+0x31c] ;  /* 0x00031c0001087983 */ /* 0x000ea20000300800 */
[----:B-1----:R-:W-:-:S03]  /*1df20*/  IMAD.MOV.U32 R5, RZ, RZ, R11 ;  /* 0x000000ffff057224 */ /* 0x002fc600078e000b */
[----:B------:R-:W2:Y:S01]  /*1df30*/  LDL.LU R11, [R1+0x2f8] ;  /* 0x0002f800010b7983 */ /* 0x000ea20000300800 */
[----:B------:R-:W-:-:S03]  /*1df40*/  IMAD.MOV.U32 R4, RZ, RZ, R9 ;  /* 0x000000ffff047224 */ /* 0x000fc600078e0009 */
[----:B------:R-:W2:Y:S04]  /*1df50*/  LDL.LU R9, [R1+0x318] ;  /* 0x0003180001097983 */ /* 0x000ea80000300800 */
[----:B------:R1:W-:Y:S01]  /*1df60*/  LDGSTS.E [R6+0x5f00], desc[UR28][R4.64], P2 ;  /* 0x05f0000004067fae */ /* 0x0003e200091a101c */
[----:B------:R-:W-:-:S04]  /*1df70*/  IADD3 R7, P3, PT, R7, UR54, RZ ;  /* 0x0000003607077c10 */ /* 0x000fc8000ff7e0ff */
[----:B------:R-:W-:Y:S01]  /*1df80*/  IADD3.X R22, PT, PT, R22, UR32, RZ, P3, !PT ;  /* 0x0000002016167c10 */ /* 0x000fe20009ffe4ff */
[----:B------:R1:W-:Y:S01]  /*1df90*/  STL [R1+0x23c], R7 ;  /* 0x00023c0701007387 */ /* 0x0003e20000100800 */
[----:B------:R-:W-:-:S03]  /*1dfa0*/  IADD3 R20, P5, PT, R20, UR54, RZ ;  /* 0x0000003614147c10 */ /* 0x000fc6000ffbe0ff */
[----:B------:R2:W-:Y:S01]  /*1dfb0*/  STL [R1+0x238], R22 ;  /* 0x0002381601007387 */ /* 0x0005e20000100800 */
[----:B-1----:R-:W-:-:S03]  /*1dfc0*/  IMAD.MOV.U32 R4, RZ, RZ, R7 ;  /* 0x000000ffff047224 */ /* 0x002fc600078e0007 */
[----:B------:R1:W-:Y:S04]  /*1dfd0*/  STL [R1+0x25c], R20 ;  /* 0x00025c1401007387 */ /* 0x0003e80000100800 */
[----:B------:R-:W2:Y:S01]  /*1dfe0*/  LDL R7, [R1+0x324] ;  /* 0x0003240001077983 */ /* 0x000ea20000100800 */
[----:B------:R-:W-:Y:S01]  /*1dff0*/  IMAD.MOV.U32 R5, RZ, RZ, R22 ;  /* 0x000000ffff057224 */ /* 0x000fe200078e0016 */
[----:B------:R-:W-:-:S04]  /*1e000*/  IADD3.X R21, PT, PT, R21, UR32, RZ, P5, !PT ;  /* 0x0000002015157c10 */ /* 0x000fc8000affe4ff */
[----:B------:R1:W-:Y:S02]  /*1e010*/  LDGSTS.E [R6+0x6300], desc[UR28][R4.64], P2 ;  /* 0x0630000004067fae */ /* 0x0003e400091a101c */
[----:B-1----:R-:W-:Y:S02]  /*1e020*/  IMAD.MOV.U32 R4, RZ, RZ, R20 ;  /* 0x000000ffff047224 */ /* 0x002fe400078e0014 */
[----:B------:R-:W-:-:S05]  /*1e030*/  IMAD.MOV.U32 R5, RZ, RZ, R21 ;  /* 0x000000ffff057224 */ /* 0x000fca00078e0015 */
[----:B------:R1:W-:Y:S01]  /*1e040*/  LDGSTS.E [R6+0x6700], desc[UR28][R4.64], P2 ;  /* 0x0670000004067fae */ /* 0x0003e200091a101c */
[----:B----4-:R-:W-:Y:S02]  /*1e050*/  IADD3 R18, P3, PT, R18, UR54, RZ ;  /* 0x0000003612127c10 */ /* 0x010fe4000ff7e0ff */
[----:B------:R-:W-:Y:S02]  /*1e060*/  IADD3 R16, P5, PT, R16, UR54, RZ ;  /* 0x0000003610107c10 */ /* 0x000fe4000ffbe0ff */
[----:B------:R-:W-:Y:S01]  /*1e070*/  IADD3.X R19, PT, PT, R19, UR32, RZ, P3, !PT ;  /* 0x0000002013137c10 */ /* 0x000fe20009ffe4ff */
[----:B-1----:R-:W-:Y:S01]  /*1e080*/  IMAD.MOV.U32 R4, RZ, RZ, R18 ;  /* 0x000000ffff047224 */ /* 0x002fe200078e0012 */
[----:B------:R-:W-:-:S03]  /*1e090*/  IADD3.X R17, PT, PT, R17, UR32, RZ, P5, !PT ;  /* 0x0000002011117c10 */ /* 0x000fc6000affe4ff */
[----:B------:R-:W-:-:S05]  /*1e0a0*/  IMAD.MOV.U32 R5, RZ, RZ, R19 ;  /* 0x000000ffff057224 */ /* 0x000fca00078e0013 */
[----:B------:R1:W-:Y:S01]  /*1e0b0*/  LDGSTS.E [R6+0x6b00], desc[UR28][R4.64], P2 ;  /* 0x06b0000004067fae */ /* 0x0003e200091a101c */
[----:B---3--:R-:W-:-:S04]  /*1e0c0*/  IADD3 R14, P3, PT, R14, UR54, RZ ;  /* 0x000000360e0e7c10 */ /* 0x008fc8000ff7e0ff */
[----:B------:R-:W-:Y:S01]  /*1e0d0*/  IADD3.X R15, PT, PT, R15, UR32, RZ, P3, !PT ;  /* 0x000000200f0f7c10 */ /* 0x000fe20009ffe4ff */
[----:B-1----:R-:W-:Y:S02]  /*1e0e0*/  IMAD.MOV.U32 R4, RZ, RZ, R16 ;  /* 0x000000ffff047224 */ /* 0x002fe400078e0010 */
[----:B------:R-:W-:-:S05]  /*1e0f0*/  IMAD.MOV.U32 R5, RZ, RZ, R17 ;  /* 0x000000ffff057224 */ /* 0x000fca00078e0011 */
[----:B------:R1:W-:Y:S01]  /*1e100*/  LDGSTS.E [R6+0x6f00], desc[UR28][R4.64], P2 ;  /* 0x06f0000004067fae */ /* 0x0003e200091a101c */
[----:B-----5:R-:W-:-:S04]  /*1e110*/  IADD3 R12, P5, PT, R12, UR54, RZ ;  /* 0x000000360c0c7c10 */ /* 0x020fc8000ffbe0ff */
[----:B--2---:R-:W-:Y:S01]  /*1e120*/  IADD3.X R13, PT, PT, R13, UR32, RZ, P5, !PT ;  /* 0x000000200d0d7c10 */ /* 0x004fe2000affe4ff */
[----:B-1----:R-:W-:Y:S02]  /*1e130*/  IMAD.MOV.U32 R4, RZ, RZ, R14 ;  /* 0x000000ffff047224 */ /* 0x002fe400078e000e */
[----:B------:R-:W-:Y:S01]  /*1e140*/  IMAD.MOV.U32 R5, RZ, RZ, R15 ;  /* 0x000000ffff057224 */ /* 0x000fe200078e000f */
[----:B------:R2:W-:Y:S04]  /*1e150*/  STL [R1+0x258], R21 ;  /* 0x0002581501007387 */ /* 0x0005e80000100800 */
[----:B------:R1:W-:Y:S04]  /*1e160*/  LDGSTS.E [R6+0x7300], desc[UR28][R4.64], P2 ;  /* 0x0730000004067fae */ /* 0x0003e800091a101c */
[----:B------:R2:W-:Y:S01]  /*1e170*/  STL [R1+0x27c], R18 ;  /* 0x00027c1201007387 */ /* 0x0005e20000100800 */
[----:B------:R-:W-:Y:S01]  /*1e180*/  IADD3 R10, P3, PT, R10, UR54, RZ ;  /* 0x000000360a0a7c10 */ /* 0x000fe2000ff7e0ff */
[----:B-1----:R-:W-:-:S02]  /*1e190*/  IMAD.MOV.U32 R4, RZ, RZ, R12 ;  /* 0x000000ffff047224 */ /* 0x002fc400078e000c */
[----:B------:R-:W-:Y:S01]  /*1e1a0*/  IMAD.MOV.U32 R5, RZ, RZ, R13 ;  /* 0x000000ffff057224 */ /* 0x000fe200078e000d */
[----:B------:R2:W-:Y:S04]  /*1e1b0*/  STL [R1+0x278], R19 ;  /* 0x0002781301007387 */ /* 0x0005e80000100800 */
[----:B------:R2:W-:Y:S01]  /*1e1c0*/  STL [R1+0x29c], R16 ;  /* 0x00029c1001007387 */ /* 0x0005e20000100800 */
[----:B------:R-:W-:-:S03]  /*1e1d0*/  IADD3 R8, P5, PT, R8, UR54, RZ ;  /* 0x0000003608087c10 */ /* 0x000fc6000ffbe0ff */
[----:B------:R2:W-:Y:S04]  /*1e1e0*/  STL [R1+0x298], R17 ;  /* 0x0002981101007387 */ /* 0x0005e80000100800 */
[----:B------:R1:W-:Y:S01]  /*1e1f0*/  LDGSTS.E [R6+0x7700], desc[UR28][R4.64], P2 ;  /* 0x0770000004067fae */ /* 0x0003e200091a101c */
[----:B------:R-:W-:-:S03]  /*1e200*/  IADD3.X R11, PT, PT, R11, UR32, RZ, P3, !PT ;  /* 0x000000200b0b7c10 */ /* 0x000fc60009ffe4ff */
[----:B------:R2:W-:Y:S01]  /*1e210*/  STL [R1+0x2bc], R14 ;  /* 0x0002bc0e01007387 */ /* 0x0005e20000100800 */
[----:B------:R-:W-:-:S03]  /*1e220*/  IADD3.X R9, PT, PT, R9, UR32, RZ, P5, !PT ;  /* 0x0000002009097c10 */ /* 0x000fc6000affe4ff */
[----:B------:R2:W-:Y:S01]  /*1e230*/  STL [R1+0x2b8], R15 ;  /* 0x0002b80f01007387 */ /* 0x0005e20000100800 */
[----:B-1----:R-:W-:Y:S02]  /*1e240*/  IMAD.MOV.U32 R4, RZ, RZ, R10 ;  /* 0x000000ffff047224 */ /* 0x002fe400078e000a */
[----:B------:R-:W-:Y:S01]  /*1e250*/  IMAD.MOV.U32 R5, RZ, RZ, R11 ;  /* 0x000000ffff057224 */ /* 0x000fe200078e000b */
[----:B------:R2:W-:Y:S04]  /*1e260*/  STL [R1+0x2dc], R12 ;  /* 0x0002dc0c01007387 */ /* 0x0005e80000100800 */
[----:B------:R2:W-:Y:S04]  /*1e270*/  STL [R1+0x2d8], R13 ;  /* 0x0002d80d01007387 */ /* 0x0005e80000100800 */
[----:B------:R2:W-:Y:S04]  /*1e280*/  STL [R1+0x2fc], R10 ;  /* 0x0002fc0a01007387 */ /* 0x0005e80000100800 */
[----:B------:R2:W-:Y:S04]  /*1e290*/  STL [R1+0x2f8], R11 ;  /* 0x0002f80b01007387 */ /* 0x0005e80000100800 */
[----:B------:R1:W-:Y:S04]  /*1e2a0*/  LDGSTS.E [R6+0x7b00], desc[UR28][R4.64], P2 ;  /* 0x07b0000004067fae */ /* 0x0003e800091a101c */
[----:B------:R2:W-:Y:S04]  /*1e2b0*/  STL [R1+0x31c], R8 ;  /* 0x00031c0801007387 */ /* 0x0005e80000100800 */
[----:B------:R2:W-:Y:S01]  /*1e2c0*/  STL [R1+0x318], R9 ;  /* 0x0003180901007387 */ /* 0x0005e20000100800 */
[----:B-1----:R-:W-:-:S02]  /*1e2d0*/  IMAD.MOV.U32 R4, RZ, RZ, R8 ;  /* 0x000000ffff047224 */ /* 0x002fc400078e0008 */
[----:B------:R-:W-:Y:S01]  /*1e2e0*/  IMAD.MOV.U32 R5, RZ, RZ, R9 ;  /* 0x000000ffff057224 */ /* 0x000fe200078e0009 */
[----:B------:R-:W-:-:S04]  /*1e2f0*/  UIADD3 UR15, UPT, UPT, UR15, 0x1, URZ ;  /* 0x000000010f0f7890 */ /* 0x000fc8000fffe0ff */
[----:B------:R1:W-:Y:S01]  /*1e300*/  LDGSTS.E [R6+0x7f00], desc[UR28][R4.64], P2 ;  /* 0x07f0000004067fae */ /* 0x0003e200091a101c */
[----:B------:R-:W-:-:S03]  /*1e310*/  UISETP.GT.AND UP1, UPT, UR15, 0x1, UPT ;  /* 0x000000010f00788c */ /* 0x000fc6000bf24270 */
[----:B------:R-:W0:Y:S01]  /*1e320*/  LDGDEPBAR ;  /* 0x00000000000079af */ /* 0x000e220000000000 */
[----:B------:R-:W-:Y:S02]  /*1e330*/  USEL UR7, URZ, 0x1, !UP1 ;  /* 0x00000001ff077887 */ /* 0x000fe4000c800000 */
[----:B------:R-:W-:Y:S02]  /*1e340*/  USEL UR15, UR15, URZ, !UP1 ;  /* 0x000000ff0f0f7287 */ /* 0x000fe4000c800000 */
[----:B------:R-:W-:Y:S02]  /*1e350*/  ULOP3.LUT UR7, UR4, UR7, URZ, 0x3c, !UPT ;  /* 0x0000000704077292 */ /* 0x000fe4000f8e3cff */
[----:B-1----:R-:W-:Y:S01]  /*1e360*/  IMAD.U32 R4, RZ, RZ, UR4 ;  /* 0x00000004ff047e24 */ /* 0x002fe2000f8e00ff */
[C---:B------:R-:W-:Y:S01]  /*1e370*/  ISETP.NE.U32.AND P2, PT, R187.reuse, R7, PT ;  /* 0x00000007bb00720c */ /* 0x040fe20003f45070 */
[----:B------:R-:W-:-:S12]  /*1e380*/  VIADD R187, R187, 0x1 ;  /* 0x00000001bbbb7836 */ /* 0x000fd80000000000 */
[----:B--2---:R-:W-:Y:S05]  /*1e390*/  @P2 BRA `(.L_x_11) ;  /* 0xffffff9000a42947 */ /* 0x004fea000383ffff */
.L_x_8:
[----:B------:R-:W2:Y:S01]  /*1e3a0*/  LDL.LU R8, [R1+0x5fc] ;  /* 0x0005fc0001087983 */ /* 0x000ea20000300800 */
[----:B------:R-:W1:Y:S01]  /*1e3b0*/  LDCU UR5, c[0x0][0x3b8] ;  /* 0x00007700ff0577ac */ /* 0x000e620008000800 */
[C---:B------:R-:W-:Y:S02]  /*1e3c0*/  VIADD R2, R3.reuse, 0x3 ;  /* 0x0000000303027836 */ /* 0x040fe40000000000 */
[C---:B------:R-:W-:Y:S01]  /*1e3d0*/  VIADD R6, R3.reuse, 0x1 ;  /* 0x0000000103067836 */ /* 0x040fe20000000000 */
[----:B------:R-:W3:Y:S01]  /*1e3e0*/  LDCU UR6, c[0x0][0x3b4] ;  /* 0x00007680ff0677ac */ /* 0x000ee20008000800 */
[C---:B------:R-:W-:Y:S01]  /*1e3f0*/  VIADD R4, R3.reuse, 0x2 ;  /* 0x0000000203047836 */ /* 0x040fe20000000000 */
[----:B------:R-:W2:Y:S01]  /*1e400*/  LDCU.128 UR16, c[0x0][0x390] ;  /* 0x00007200ff1077ac */ /* 0x000ea20008000c00 */
[----:B------:R-:W4:Y:S01]  /*1e410*/  LDCU UR13, c[0x0][0x39c] ;  /* 0x00007380ff0d77ac */ /* 0x000f220008000800 */
[----:B------:R-:W5:Y:S01]  /*1e420*/  LDCU UR7, c[0x0][0x39c] ;  /* 0x00007380ff0777ac */ /* 0x000f620008000800 */
[----:B-1----:R-:W-:Y:S01]  /*1e430*/  IMAD R5, R3, UR5, RZ ;  /* 0x0000000503057c24 */ /* 0x002fe2000f8e02ff */
[----:B------:R-:W1:Y:S03]  /*1e440*/  LDCU UR9, c[0x0][0x39c] ;  /* 0x00007380ff0977ac */ /* 0x000e660008000800 */
[----:B------:R-:W-:Y:S01]  /*1e450*/  VIADD R7, R5, UR5 ;  /* 0x0000000505077c36 */ /* 0x000fe20008000000 */
[----:B------:R-:W1:Y:S03]  /*1e460*/  LDCU UR14, c[0x0][0x39c] ;  /* 0x00007380ff0e77ac */ /* 0x000e660008000800 */
[----:B------:R-:W-:Y:S01]  /*1e470*/  VIADD R9, R7, UR5 ;  /* 0x0000000507097c36 */ /* 0x000fe20008000000 */
[----:B------:R-:W1:Y:S03]  /*1e480*/  LDCU UR15, c[0x0][0x39c] ;  /* 0x00007380ff0f77ac */ /* 0x000e660008000800 */
[----:B------:R-:W-:-:S04]  /*1e490*/  VIADD R11, R9, UR5 ;  /* 0x00000005090b7c36 */ /* 0x000fc80008000000 */
        /* <DEDUP_REMOVED lines=13> */
[----:B------:R-:W-:Y:S01]  /*1e570*/  VIADD R39, R37, UR5 ;  /* 0x0000000525277c36 */ /* 0x000fe20008000000 */
[C---:B--2---:R-:W-:Y:S01]  /*1e580*/  ISETP.GE.AND P0, PT, R8.reuse, UR18, PT ;  /* 0x0000001208007c0c */ /* 0x044fe2000bf06270 */
[----:B---3--:R-:W-:-:S03]  /*1e590*/  IMAD R0, R8, UR6, RZ ;  /* 0x0000000608007c24 */ /* 0x008fc6000f8e02ff */
[----:B----4-:R-:W-:Y:S02]  /*1e5a0*/  ISETP.LT.AND P2, PT, R2, UR13, !P0 ;  /* 0x0000000d02007c0c */ /* 0x010fe4000c741270 */
[----:B-----5:R-:W-:Y:S02]  /*1e5b0*/  ISETP.LT.AND P3, PT, R6, UR7, !P0 ;  /* 0x0000000706007c0c */ /* 0x020fe4000c761270 */
[----:B-1----:R-:W-:Y:S02]  /*1e5c0*/  ISETP.LT.AND P6, PT, R4, UR9, !P0 ;  /* 0x0000000904007c0c */ /* 0x002fe4000c7c1270 */
[----:B------:R-:W-:Y:S01]  /*1e5d0*/  LEA R2, P5, R0, UR16, 0x2 ;  /* 0x0000001000027c11 */ /* 0x000fe2000f8a10ff */
[----:B------:R-:W-:-:S12]  /*1e5e0*/  @!P4 BRA `(.L_x_12) ;  /* 0x000000000010c947 */ /* 0x000fd80003800000 */
[----:B------:R-:W-:-:S06]  /*1e5f0*/  USHF.L.U32 UR4, UR4, 0x1f, URZ ;  /* 0x0000001f04047899 */ /* 0x000fcc00080006ff */
[----:B------:R-:W-:-:S04]  /*1e600*/  IMAD.U32 R4, RZ, RZ, UR4 ;  /* 0x00000004ff047e24 */ /* 0x000fc8000f8e00ff */
[----:B------:R-:W1:Y:S02]  /*1e610*/  SYNCS.PHASECHK.TRANS64.TRYWAIT P4, [UR8], R4 ;  /* 0x00000004ff0075a7 */ /* 0x000e640008081108 */
[----:B-1----:R-:W-:Y:S05]  /*1e620*/  @!P4 BRA `(.L_x_13) ;  /* 0x0000007c00a4c947 */ /* 0x002fea0003800000 */
.L_x_12:
[----:B------:R-:W-:-:S04]  /*1e630*/  DEPBAR.LE SB0, 0x0 ;  /* 0x000080000000791a */ /* 0x000fc80000000000 */
[----:B------:R-:W-:Y:S01]  /*1e640*/  BAR.SYNC.DEFER_BLOCKING 0x0 ;  /* 0x0000000000007b1d */ /* 0x000fe20000010000 */
[----:B------:R-:W-:Y:S01]  /*1e650*/  LEA.HI.X.SX32 R0, R0, UR17, 0x2, P5 ;  /* 0x0000001100007c11 */ /* 0x000fe2000a8f16ff */
[----:B------:R-:W-:Y:S01]  /*1e660*/  VIADD R41, R39, UR5 ;  /* 0x0000000527297c36 */ /* 0x000fe20008000000 */
[----:B------:R-:W-:Y:S01]  /*1e670*/  LEA R48, P5, R5, R2, 0x2 ;  /* 0x0000000205307211 */ /* 0x000fe200078a10ff */
[C---:B------:R-:W-:Y:S01]  /*1e680*/  VIADD R4, R3.reuse, 0x4 ;  /* 0x0000000403047836 */ /* 0x040fe20000000000 */
[----:B------:R-:W-:Y:S01]  /*1e690*/  ISETP.LT.AND P4, PT, R3, UR19, !P0 ;  /* 0x0000001303007c0c */ /* 0x000fe2000c781270 */
[----:B------:R-:W-:Y:S01]  /*1e6a0*/  VIADD R43, R41, UR5 ;  /* 0x00000005292b7c36 */ /* 0x000fe20008000000 */
[----:B------:R-:W-:Y:S01]  /*1e6b0*/  LEA.HI.X.SX32 R49, R5, R0, 0x2, P5 ;  /* 0x0000000005317211 */ /* 0x000fe200028f16ff */
[----:B------:R-:W1:Y:S01]  /*1e6c0*/  LDCU UR4, c[0x0][0x39c] ;  /* 0x00007380ff0477ac */ /* 0x000e620008000800 */
[----:B------:R-:W-:Y:S01]  /*1e6d0*/  LEA R52, P5, R7, R2, 0x2 ;  /* 0x0000000207347211 */ /* 0x000fe200078a10ff */
[----:B------:R-:W-:Y:S01]  /*1e6e0*/  VIADD R5, R43, UR5 ;  /* 0x000000052b057c36 */ /* 0x000fe20008000000 */
[----:B------:R-:W2:Y:S02]  /*1e6f0*/  LDCU UR6, c[0x0][0x39c] ;  /* 0x00007380ff0677ac */ /* 0x000ea40008000800 */
[----:B------:R-:W-:Y:S01]  /*1e700*/  LEA.HI.X.SX32 R53, R7, R0, 0x2, P5 ;  /* 0x0000000007357211 */ /* 0x000fe200028f16ff */
[----:B------:R-:W-:Y:S01]  /*1e710*/  VIADD R45, R5, UR5 ;  /* 0x00000005052d7c36 */ /* 0x000fe20008000000 */
[----:B------:R-:W-:Y:S01]  /*1e720*/  LEA R56, P5, R9, R2, 0x2 ;  /* 0x0000000209387211 */ /* 0x000fe200078a10ff */
[----:B------:R-:W3:Y:S02]  /*1e730*/  LDCU UR7, c[0x0][0x39c] ;  /* 0x00007380ff0777ac */ /* 0x000ee40008000800 */
[----:B------:R-:W-:Y:S01]  /*1e740*/  VIADD R7, R45, UR5 ;  /* 0x000000052d077c36 */ /* 0x000fe20008000000 */
[----:B------:R-:W-:Y:S01]  /*1e750*/  LEA.HI.X.SX32 R57, R9, R0, 0x2, P5 ;  /* 0x0000000009397211 */ /* 0x000fe200028f16ff */
[----:B------:R-:W4:Y:S01]  /*1e760*/  LDCU UR8, c[0x0][0x39c] ;  /* 0x00007380ff0877ac */ /* 0x000f220008000800 */
[----:B------:R-:W-:Y:S01]  /*1e770*/  LEA R60, P5, R13, R2, 0x2 ;  /* 0x000000020d3c7211 */ /* 0x000fe200078a10ff */
[----:B------:R-:W-:Y:S01]  /*1e780*/  VIADD R9, R7, UR5 ;  /* 0x0000000507097c36 */ /* 0x000fe20008000000 */
[----:B------:R-:W5:Y:S02]  /*1e790*/  @!P1 SYNCS.CCTL.IV [UR10+0x40000] ;  /* 0x04000000ff0099b1 */ /* 0x000f64000800000a */
[----:B-----5:R-:W-:Y:S01]  /*1e7a0*/  BAR.SYNC.DEFER_BLOCKING 0x0 ;  /* 0x0000000000007b1d */ /* 0x020fe20000010000 */
[----:B------:R-:W-:Y:S01]  /*1e7b0*/  LEA.HI.X.SX32 R61, R13, R0, 0x2, P5 ;  /* 0x000000000d3d7211 */ /* 0x000fe200028f16ff */
[----:B------:R-:W-:Y:S01]  /*1e7c0*/  VIADD R47, R9, UR5 ;  /* 0x00000005092f7c36 */ /* 0x000fe20008000000 */
[----:B------:R-:W-:-:S04]  /*1e7d0*/  LEA R50, P5, R17, R2, 0x2 ;  /* 0x0000000211327211 */ /* 0x000fc800078a10ff */
[----:B------:R-:W-:Y:S01]  /*1e7e0*/  LEA.HI.X.SX32 R51, R17, R0, 0x2, P5 ;  /* 0x0000000011337211 */ /* 0x000fe200028f16ff */
[----:B------:R-:W5:Y:S01]  /*1e7f0*/  LDTM.x64 R64, tmem[UR12] ;  /* 0x0000000c004079ee */ /* 0x000f620008340000 */
[----:B------:R-:W1:Y:S01]  /*1e800*/  LDTM.x64 R132, tmem[UR12+0x40] ;  /* 0x0000400c008479ee */ /* 0x000e620008340000 */
[----:B------:R-:W1:Y:S01]  /*1e810*/  @!P1 SYNCS.CCTL.IV [UR10+0x40008] ;  /* 0x04000800ff0099b1 */ /* 0x000e62000800000a */
[----:B------:R-:W-:-:S04]  /*1e820*/  LEA R58, P1, R11, R2, 0x2 ;  /* 0x000000020b3a7211 */ /* 0x000fc800078210ff */
[----:B------:R-:W-:Y:S01]  /*1e830*/  LEA.HI.X.SX32 R59, R11, R0, 0x2, P1 ;  /* 0x000000000b3b7211 */ /* 0x000fe200008f16ff */
[----:B------:R-:W-:Y:S01]  /*1e840*/  VIADD R11, R47, UR5 ;  /* 0x000000052f0b7c36 */ /* 0x000fe20008000000 */
[-C--:B------:R-:W-:Y:S01]  /*1e850*/  LEA R62, P1, R15, R2.reuse, 0x2 ;  /* 0x000000020f3e7211 */ /* 0x080fe200078210ff */
[----:B-----5:R-:W-:Y:S01]  /*1e860*/  STL.64 [R1+0x20], R72 ;  /* 0x0000204801007387 */ /* 0x020fe20000100a00 */
[----:B------:R-:W-:Y:S01]  /*1e870*/  IMAD.MOV.U32 R10, RZ, RZ, R66 ;  /* 0x000000ffff0a7224 */ /* 0x000fe200078e0042 */
[----:B------:R-:W-:Y:S01]  /*1e880*/  LEA R66, P5, R21, R2, 0x2 ;  /* 0x0000000215427211 */ /* 0x000fe200078a10ff */
[----:B------:R-:W-:Y:S01]  /*1e890*/  IMAD.MOV.U32 R16, RZ, RZ, R67 ;  /* 0x000000ffff107224 */ /* 0x000fe200078e0043 */
[----:B------:R-:W-:Y:S01]  /*1e8a0*/  STL.64 [R1+0x28], R74 ;  /* 0x0000284a01007387 */ /* 0x000fe20000100a00 */
[----:B------:R-:W-:Y:S01]  /*1e8b0*/  LEA.HI.X.SX32 R63, R15, R0, 0x2, P1 ;  /* 0x000000000f3f7211 */ /* 0x000fe200008f16ff */
[----:B------:R-:W-:Y:S01]  /*1e8c0*/  IMAD.MOV.U32 R6, RZ, RZ, R64 ;  /* 0x000000ffff067224 */ /* 0x000fe200078e0040 */
[----:B------:R-:W-:Y:S01]  /*1e8d0*/  LEA R54, P1, R19, R2, 0x2 ;  /* 0x0000000213367211 */ /* 0x000fe200078210ff */
[----:B------:R-:W-:Y:S01]  /*1e8e0*/  STL.64 [R1+0x30], R76 ;  /* 0x0000304c01007387 */ /* 0x000fe20000100a00 */
[-C--:B------:R-:W-:Y:S01]  /*1e8f0*/  LEA.HI.X.SX32 R67, R21, R0.reuse, 0x2, P5 ;  /* 0x0000000015437211 */ /* 0x080fe200028f16ff */
[----:B------:R-:W-:Y:S01]  /*1e900*/  IMAD.MOV.U32 R14, RZ, RZ, R65 ;  /* 0x000000ffff0e7224 */ /* 0x000fe200078e0041 */
[----:B------:R-:W-:Y:S01]  /*1e910*/  LEA.HI.X.SX32 R55, R19, R0, 0x2, P1 ;  /* 0x0000000013377211 */ /* 0x000fe200008f16ff */
[----:B------:R-:W-:Y:S01]  /*1e920*/  STL.64 [R1+0x38], R78 ;  /* 0x0000384e01007387 */ /* 0x000fe20000100a00 */
[----:B------:R-:W-:Y:S01]  /*1e930*/  LEA R64, P1, R23, R2, 0x2 ;  /* 0x0000000217407211 */ /* 0x000fe200078210ff */
[----:B------:R-:W-:-:S02]  /*1e940*/  VIADD R13, R11, UR5 ;  /* 0x000000050b0d7c36 */ /* 0x000fc40008000000 */
[----:B------:R-:W-:Y:S01]  /*1e950*/  STL.64 [R1+0x40], R80 ;  /* 0x0000405001007387 */ /* 0x000fe20000100a00 */
[----:B------:R-:W-:Y:S01]  /*1e960*/  LEA.HI.X.SX32 R65, R23, R0, 0x2, P1 ;  /* 0x0000000017417211 */ /* 0x000fe200008f16ff */
[----:B------:R-:W-:Y:S02]  /*1e970*/  VIADD R15, R13, UR5 ;  /* 0x000000050d0f7c36 */ /* 0x000fe40008000000 */
[----:B------:R-:W-:Y:S01]  /*1e980*/  STL.64 [R1+0x48], R82 ;  /* 0x0000485201007387 */ /* 0x000fe20000100a00 */
[----:B------:R-:W-:Y:S02]  /*1e990*/  IMAD.MOV.U32 R20, RZ, RZ, R69 ;  /* 0x000000ffff147224 */ /* 0x000fe400078e0045 */
[----:B------:R-:W-:Y:S01]  /*1e9a0*/  VIADD R17, R15, UR5 ;  /* 0x000000050f117c36 */ /* 0x000fe20008000000 */
[----:B------:R-:W-:Y:S01]  /*1e9b0*/  STL.64 [R1+0x50], R84 ;  /* 0x0000505401007387 */ /* 0x000fe20000100a00 */
[----:B------:R-:W-:Y:S02]  /*1e9c0*/  IMAD.MOV.U32 R18, RZ, RZ, R68 ;  /* 0x000000ffff127224 */ /* 0x000fe400078e0044 */
[----:B------:R-:W-:Y:S01]  /*1e9d0*/  VIADD R19, R17, UR5 ;  /* 0x0000000511137c36 */ /* 0x000fe20008000000 */
[----:B------:R-:W-:Y:S01]  /*1e9e0*/  STL.64 [R1+0x58], R86 ;  /* 0x0000585601007387 */ /* 0x000fe20000100a00 */
[----:B------:R-:W-:-:S02]  /*1e9f0*/  IMAD.MOV.U32 R12, RZ, RZ, R71 ;  /* 0x000000ffff0c7224 */ /* 0x000fc400078e0047 */
[----:B------:R-:W-:Y:S01]  /*1ea00*/  VIADD R21, R19, UR5 ;  /* 0x0000000513157c36 */ /* 0x000fe20008000000 */
[----:B------:R-:W-:Y:S01]  /*1ea10*/  STL.64 [R1+0x60], R88 ;  /* 0x0000605801007387 */ /* 0x000fe20000100a00 */
[----:B------:R-:W-:-:S03]  /*1ea20*/  IMAD.MOV.U32 R8, RZ, RZ, R70 ;  /* 0x000000ffff087224 */ /* 0x000fc600078e0046 */
        /* <DEDUP_REMOVED lines=19> */
[----:B------:R1:W-:Y:S04]  /*1eb60*/  STL.64 [R1+0x1d0], R66 ;  /* 0x0001d04201007387 */ /* 0x0003e80000100a00 */
[----:B------:R2:W-:Y:S01]  /*1eb70*/  STL.64 [R1+0x1c8], R64 ;  /* 0x0001c84001007387 */ /* 0x0005e20000100a00 */
[----:B-----5:R-:W5:Y:S01]  /*1eb80*/  LDTM.x64 R68, tmem[UR12+0x80] ;  /* 0x0000800c004479ee */ /* 0x020f620008340000 */
[----:B-1----:R-:W-:-:S04]  /*1eb90*/  LEA R66, P5, R25, R2, 0x2 ;  /* 0x0000000219427211 */ /* 0x002fc800078a10ff */
[----:B------:R-:W-:Y:S02]  /*1eba0*/  LEA.HI.X.SX32 R67, R25, R0, 0x2, P5 ;  /* 0x0000000019437211 */ /* 0x000fe400028f16ff */
[-C--:B------:R-:W-:Y:S02]  /*1ebb0*/  LEA R22, P5, R29, R2.reuse, 0x2 ;  /* 0x000000021d167211 */ /* 0x080fe400078a10ff */
[----:B--2---:R-:W-:Y:S01]  /*1ebc0*/  LEA R64, P1, R27, R2, 0x2 ;  /* 0x000000021b407211 */ /* 0x004fe200078210ff */
[----:B------:R-:W-:Y:S01]  /*1ebd0*/  STL.64 [R1+0x1c0], R66 ;  /* 0x0001c04201007387 */ /* 0x000fe20000100a00 */
[-C--:B------:R-:W-:Y:S02]  /*1ebe0*/  LEA.HI.X.SX32 R23, R29, R0.reuse, 0x2, P5 ;  /* 0x000000001d177211 */ /* 0x080fe400028f16ff */
[----:B------:R-:W-:Y:S02]  /*1ebf0*/  LEA.HI.X.SX32 R65, R27, R0, 0x2, P1 ;  /* 0x000000001b417211 */ /* 0x000fe400008f16ff */
[C---:B------:R-:W-:Y:S01]  /*1ec00*/  LEA R24, P1, R31.reuse, R2, 0x2 ;  /* 0x000000021f187211 */ /* 0x040fe200078210ff */
[----:B------:R1:W-:Y:S03]  /*1ec10*/  STL.64 [R1+0x1b0], R22 ;  /* 0x0001b01601007387 */ /* 0x0003e60000100a00 */
[----:B------:R-:W-:Y:S01]  /*1ec20*/  LEA.HI.X.SX32 R25, R31, R0, 0x2, P1 ;  /* 0x000000001f197211 */ /* 0x000fe200008f16ff */
[----:B------:R2:W-:Y:S01]  /*1ec30*/  STL.64 [R1+0x1b8], R64 ;  /* 0x0001b84001007387 */ /* 0x0005e20000100a00 */
[----:B------:R-:W-:-:S03]  /*1ec40*/  LEA R26, P1, R35, R2, 0x2 ;  /* 0x00000002231a7211 */ /* 0x000fc600078210ff */
[----:B------:R3:W-:Y:S01]  /*1ec50*/  STL.64 [R1+0x1a8], R24 ;  /* 0x0001a81801007387 */ /* 0x0007e20000100a00 */
[----:B------:R-:W-:Y:S02]  /*1ec60*/  LEA.HI.X.SX32 R27, R35, R0, 0x2, P1 ;  /* 0x00000000231b7211 */ /* 0x000fe400008f16ff */
[-C--:B------:R-:W-:Y:S01]  /*1ec70*/  LEA R32, P1, R39, R2.reuse, 0x2 ;  /* 0x0000000227207211 */ /* 0x080fe200078210ff */
[----:B-1----:R-:W-:Y:S02]  /*1ec80*/  VIADD R23, R21, UR5 ;  /* 0x0000000515177c36 */ /* 0x002fe40008000000 */
[----:B------:R1:W-:Y:S01]  /*1ec90*/  STL.64 [R1+0x198], R26 ;  /* 0x0001981a01007387 */ /* 0x0003e20000100a00 */
[----:B--2---:R-:W-:-:S04]  /*1eca0*/  LEA R64, P5, R33, R2, 0x2 ;  /* 0x0000000221407211 */ /* 0x004fc800078a10ff */
[----:B------:R-:W-:Y:S01]  /*1ecb0*/  LEA.HI.X.SX32 R65, R33, R0, 0x2, P5 ;  /* 0x0000000021417211 */ /* 0x000fe200028f16ff */
[----:B---3--:R-:W-:Y:S01]  /*1ecc0*/  VIADD R25, R23, UR5 ;  /* 0x0000000517197c36 */ /* 0x008fe20008000000 */
[----:B------:R-:W-:Y:S02]  /*1ecd0*/  LEA R28, P5, R37, R2, 0x2 ;  /* 0x00000002251c7211 */ /* 0x000fe400078a10ff */
[-C--:B------:R-:W-:Y:S01]  /*1ece0*/  LEA.HI.X.SX32 R33, R39, R0.reuse, 0x2, P1 ;  /* 0x0000000027217211 */ /* 0x080fe200008f16ff */
[----:B------:R-:W-:Y:S01]  /*1ecf0*/  STL.64 [R1+0x1a0], R64 ;  /* 0x0001a04001007387 */ /* 0x000fe20000100a00 */
[----:B------:R-:W-:Y:S01]  /*1ed00*/  LEA.HI.X.SX32 R29, R37, R0, 0x2, P5 ;  /* 0x00000000251d7211 */ /* 0x000fe200028f16ff */
[----:B-1----:R-:W-:Y:S01]  /*1ed10*/  VIADD R27, R25, UR5 ;  /* 0x00000005191b7c36 */ /* 0x002fe20008000000 */
[----:B------:R-:W-:-:S03]  /*1ed20*/  LEA R30, P5, R41, R2, 0x2 ;  /* 0x00000002291e7211 */ /* 0x000fc600078a10ff */
[----:B------:R1:W-:Y:S01]  /*1ed30*/  STL.64 [R1+0x190], R28 ;  /* 0x0001901c01007387 */ /* 0x0003e20000100a00 */
[----:B------:R-:W-:Y:S02]  /*1ed40*/  LEA.HI.X.SX32 R31, R41, R0, 0x2, P5 ;  /* 0x00000000291f7211 */ /* 0x000fe400028f16ff */
[C---:B------:R-:W-:Y:S01]  /*1ed50*/  LEA R36, P5, R5.reuse, R2, 0x2 ;  /* 0x0000000205247211 */ /* 0x040fe200078a10ff */
[----:B------:R2:W-:Y:S03]  /*1ed60*/  STL.64 [R1+0x188], R32 ;  /* 0x0001882001007387 */ /* 0x0005e60000100a00 */
[----:B------:R-:W-:Y:S01]  /*1ed70*/  LEA.HI.X.SX32 R37, R5, R0, 0x2, P5 ;  /* 0x0000000005257211 */ /* 0x000fe200028f16ff */
[----:B------:R3:W-:Y:S01]  /*1ed80*/  STL.64 [R1+0x180], R30 ;  /* 0x0001801e01007387 */ /* 0x0007e20000100a00 */
[----:B-1----:R-:W-:Y:S01]  /*1ed90*/  VIADD R29, R27, UR5 ;  /* 0x000000051b1d7c36 */ /* 0x002fe20008000000 */
[----:B--2---:R-:W-:-:S04]  /*1eda0*/  LEA R32, P1, R43, R2, 0x2 ;  /* 0x000000022b207211 */ /* 0x004fc800078210ff */
[----:B------:R-:W-:Y:S01]  /*1edb0*/  LEA.HI.X.SX32 R33, R43, R0, 0x2, P1 ;  /* 0x000000002b217211 */ /* 0x000fe200008f16ff */
[----:B---3--:R-:W-:Y:S01]  /*1edc0*/  VIADD R31, R29, UR5 ;  /* 0x000000051d1f7c36 */ /* 0x008fe20008000000 */
[----:B------:R-:W-:-:S03]  /*1edd0*/  LEA R34, P1, R45, R2, 0x2 ;  /* 0x000000022d227211 */ /* 0x000fc600078210ff */
[----:B------:R1:W-:Y:S01]  /*1ede0*/  STL.64 [R1+0x178], R32 ;  /* 0x0001782001007387 */ /* 0x0003e20000100a00 */
[----:B------:R-:W-:-:S03]  /*1edf0*/  LEA.HI.X.SX32 R35, R45, R0, 0x2, P1 ;  /* 0x000000002d237211 */ /* 0x000fc600008f16ff */
[----:B------:R2:W-:Y:S04]  /*1ee00*/  STL.64 [R1+0x170], R36 ;  /* 0x0001702401007387 */ /* 0x0005e80000100a00 */
[----:B------:R3:W-:Y:S01]  /*1ee10*/  STL.64 [R1+0x168], R34 ;  /* 0x0001682201007387 */ /* 0x0007e20000100a00 */
[----:B-1----:R-:W-:Y:S01]  /*1ee20*/  VIADD R33, R31, UR5 ;  /* 0x000000051f217c36 */ /* 0x002fe20008000000 */
[----:B--2---:R-:W-:-:S03]  /*1ee30*/  LEA R36, P5, R7, R2, 0x2 ;  /* 0x0000000207247211 */ /* 0x004fc600078a10ff */
[----:B------:R-:W-:Y:S01]  /*1ee40*/  VIADD R5, R33, UR5 ;  /* 0x0000000521057c36 */ /* 0x000fe20008000000 */
[----:B---3--:R-:W-:Y:S02]  /*1ee50*/  LEA R34, P1, R9, R2, 0x2 ;  /* 0x0000000209227211 */ /* 0x008fe400078210ff */
[-C--:B------:R-:W-:Y:S01]  /*1ee60*/  LEA.HI.X.SX32 R37, R7, R0.reuse, 0x2, P5 ;  /* 0x0000000007257211 */ /* 0x080fe200028f16ff */
[----:B------:R-:W-:Y:S01]  /*1ee70*/  VIADD R7, R5, UR5 ;  /* 0x0000000505077c36 */ /* 0x000fe20008000000 */
[----:B------:R-:W-:-:S03]  /*1ee80*/  LEA.HI.X.SX32 R35, R9, R0, 0x2, P1 ;  /* 0x0000000009237211 */ /* 0x000fc600008f16ff */
[----:B------:R1:W-:Y:S01]  /*1ee90*/  STL.64 [R1+0x160], R36 ;  /* 0x0001602401007387 */ /* 0x0003e20000100a00 */
[----:B------:R-:W-:-:S03]  /*1eea0*/  VIADD R9, R7, UR5 ;  /* 0x0000000507097c36 */ /* 0x000fc60008000000 */
[----:B------:R2:W-:Y:S01]  /*1eeb0*/  STL.64 [R1+0x158], R34 ;  /* 0x0001582201007387 */ /* 0x0005e20000100a00 */
[-C--:B-1----:R-:W-:Y:S02]  /*1eec0*/  LEA R36, P5, R47, R2.reuse, 0x2 ;  /* 0x000000022f247211 */ /* 0x082fe400078a10ff */
[----:B--2---:R-:W-:Y:S02]  /*1eed0*/  LEA R34, P1, R11, R2, 0x2 ;  /* 0x000000020b227211 */ /* 0x004fe400078210ff */
[-C--:B------:R-:W-:Y:S02]  /*1eee0*/  LEA.HI.X.SX32 R37, R47, R0.reuse, 0x2, P5 ;  /* 0x000000002f257211 */ /* 0x080fe400028f16ff */
[----:B------:R-:W-:Y:S01]  /*1eef0*/  LEA.HI.X.SX32 R35, R11, R0, 0x2, P1 ;  /* 0x000000000b237211 */ /* 0x000fe200008f16ff */
[----:B------:R-:W-:Y:S02]  /*1ef00*/  VIADD R11, R9, UR5 ;  /* 0x00000005090b7c36 */ /* 0x000fe40008000000 */
[----:B------:R1:W-:Y:S04]  /*1ef10*/  STL.64 [R1+0x150], R36 ;  /* 0x0001502401007387 */ /* 0x0003e80000100a00 */
[----:B------:R2:W-:Y:S01]  /*1ef20*/  STL.64 [R1+0x148], R34 ;  /* 0x0001482201007387 */ /* 0x0005e20000100a00 */
[----:B-1----:R-:W-:-:S02]  /*1ef30*/  LEA R36, P5, R13, R2, 0x2 ;  /* 0x000000020d247211 */ /* 0x002fc400078a10ff */
[----:B--2---:R-:W-:Y:S02]  /*1ef40*/  LEA R34, P1, R15, R2, 0x2 ;  /* 0x000000020f227211 */ /* 0x004fe400078210ff */
        /* <DEDUP_REMOVED lines=19> */
[----:B------:R1:W-:Y:S04]  /*1f080*/  STL.64 [R1+0x120], R36 ;  /* 0x0001202401007387 */ /* 0x0003e80000100a00 */
[----:B------:R2:W-:Y:S01]  /*1f090*/  STL.64 [R1+0x118], R34 ;  /* 0x0001182201007387 */ /* 0x0005e20000100a00 */
[-C--:B-1----:R-:W-:Y:S02]  /*1f0a0*/  LEA R36, P5, R25, R2.reuse, 0x2 ;  /* 0x0000000219247211 */ /* 0x082fe400078a10ff */
[----:B--2---:R-:W-:Y:S02]  /*1f0b0*/  LEA R34, P1, R27, R2, 0x2 ;  /* 0x000000021b227211 */ /* 0x004fe400078210ff */
[----:B------:R-:W-:Y:S02]  /*1f0c0*/  LEA.HI.X.SX32 R37, R25, R0, 0x2, P5 ;  /* 0x0000000019257211 */ /* 0x000fe400028f16ff */
[----:B------:R-:W-:-:S02]  /*1f0d0*/  LEA R22, P5, R29, R2, 0x2 ;  /* 0x000000021d167211 */ /* 0x000fc400078a10ff */
[-C--:B------:R-:W-:Y:S01]  /*1f0e0*/  LEA.HI.X.SX32 R35, R27, R0.reuse, 0x2, P1 ;  /* 0x000000001b237211 */ /* 0x080fe200008f16ff */
[----:B------:R-:W-:Y:S01]  /*1f0f0*/  STL.64 [R1+0x110], R36 ;  /* 0x0001102401007387 */ /* 0x000fe20000100a00 */
[----:B------:R-:W-:Y:S02]  /*1f100*/  LEA.HI.X.SX32 R23, R29, R0, 0x2, P5 ;  /* 0x000000001d177211 */ /* 0x000fe400028f16ff */
[-C--:B------:R-:W-:Y:S01]  /*1f110*/  LEA R250, P1, R31, R2.reuse, 0x2 ;  /* 0x000000021ffa7211 */ /* 0x080fe200078210ff */
[----:B------:R-:W-:Y:S01]  /*1f120*/  STL.64 [R1+0x108], R34 ;  /* 0x0001082201007387 */ /* 0x000fe20000100a00 */
[----:B------:R-:W-:Y:S02]  /*1f130*/  LEA R248, P5, R33, R2, 0x2 ;  /* 0x0000000221f87211 */ /* 0x000fe400078a10ff */
[----:B------:R-:W-:Y:S01]  /*1f140*/  LEA.HI.X.SX32 R251, R31, R0, 0x2, P1 ;  /* 0x000000001ffb7211 */ /* 0x000fe200008f16ff */
[----:B------:R1:W-:Y:S01]  /*1f150*/  STL.64 [R1+0x100], R22 ;  /* 0x0001001601007387 */ /* 0x0003e20000100a00 */
[----:B------:R-:W-:-:S02]  /*1f160*/  LEA R246, P1, R5, R2, 0x2 ;  /* 0x0000000205f67211 */ /* 0x000fc400078210ff */
[----:B------:R-:W-:Y:S01]  /*1f170*/  LEA.HI.X.SX32 R249, R33, R0, 0x2, P5 ;  /* 0x0000000021f97211 */ /* 0x000fe200028f16ff */
[----:B------:R2:W-:Y:S01]  /*1f180*/  STL.64 [R1+0x630], R250 ;  /* 0x000630fa01007387 */ /* 0x0005e20000100a00 */
[----:B------:R-:W-:Y:S02]  /*1f190*/  LEA R244, P5, R7, R2, 0x2 ;  /* 0x0000000207f47211 */ /* 0x000fe400078a10ff */
[----:B------:R-:W-:Y:S01]  /*1f1a0*/  LEA.HI.X.SX32 R247, R5, R0, 0x2, P1 ;  /* 0x0000000005f77211 */ /* 0x000fe200008f16ff */
[----:B------:R-:W-:Y:S01]  /*1f1b0*/  STL.64 [R1+0x638], R248 ;  /* 0x000638f801007387 */ /* 0x000fe20000100a00 */
[----:B------:R-:W-:Y:S02]  /*1f1c0*/  LEA R242, P1, R9, R2, 0x2 ;  /* 0x0000000209f27211 */ /* 0x000fe400078210ff */
[----:B------:R-:W-:Y:S01]  /*1f1d0*/  LEA.HI.X.SX32 R245, R7, R0, 0x2, P5 ;  /* 0x0000000007f57211 */ /* 0x000fe200028f16ff */
[----:B-1----:R-:W-:Y:S01]  /*1f1e0*/  VIADD R23, R21, UR5 ;  /* 0x0000000515177c36 */ /* 0x002fe20008000000 */
[----:B------:R-:W-:Y:S01]  /*1f1f0*/  LEA R240, P5, R11, R2, 0x2 ;  /* 0x000000020bf07211 */ /* 0x000fe200078a10ff */
[----:B------:R-:W-:Y:S01]  /*1f200*/  STL [R1+0x658], R246 ;  /* 0x000658f601007387 */ /* 0x000fe20000100800 */
[----:B------:R-:W-:Y:S01]  /*1f210*/  LEA.HI.X.SX32 R243, R9, R0, 0x2, P1 ;  /* 0x0000000009f37211 */ /* 0x000fe200008f16ff */
[----:B------:R-:W-:Y:S01]  /*1f220*/  VIADD R25, R23, UR5 ;  /* 0x0000000517197c36 */ /* 0x000fe20008000000 */
        /* <DEDUP_REMOVED lines=13> */
[----:B------:R1:W-:Y:S01]  /*1f300*/  STL [R1+0x61c], R241 ;  /* 0x00061cf101007387 */ /* 0x0003e20000100800 */
[----:B------:R-:W-:Y:S01]  /*1f310*/  LEA.HI.X.SX32 R235, R17, R0, 0x2, P1 ;  /* 0x0000000011eb7211 */ /* 0x000fe200008f16ff */
[----:B------:R-:W-:Y:S01]  /*1f320*/  VIADD R11, R9, UR5 ;  /* 0x00000005090b7c36 */ /* 0x000fe20008000000 */
[----:B------:R-:W-:Y:S01]  /*1f330*/  LEA R230, P1, R21, R2, 0x2 ;  /* 0x0000000215e67211 */ /* 0x000fe200078210ff */
[----:B------:R3:W-:Y:S01]  /*1f340*/  STL [R1+0x670], R240 ;  /* 0x000670f001007387 */ /* 0x0007e20000100800 */
[----:B------:R-:W-:Y:S01]  /*1f350*/  LEA.HI.X.SX32 R233, R19, R0, 0x2, P5 ;  /* 0x0000000013e97211 */ /* 0x000fe200028f16ff */
[----:B------:R-:W-:Y:S01]  /*1f360*/  VIADD R13, R11, UR5 ;  /* 0x000000050b0d7c36 */ /* 0x000fe20008000000 */
[----:B------:R-:W-:Y:S01]  /*1f370*/  LEA R228, P5, R23, R2, 0x2 ;  /* 0x0000000217e47211 */ /* 0x000fe200078a10ff */
[----:B--2---:R-:W-:Y:S01]  /*1f380*/  IMAD.MOV.U32 R251, RZ, RZ, R20 ;  /* 0x000000fffffb7224 */ /* 0x004fe200078e0014 */
[----:B------:R-:W-:Y:S01]  /*1f390*/  LEA.HI.X.SX32 R231, R21, R0, 0x2, P1 ;  /* 0x0000000015e77211 */ /* 0x000fe200008f16ff */
[----:B------:R-:W-:Y:S01]  /*1f3a0*/  VIADD R15, R13, UR5 ;  /* 0x000000050d0f7c36 */ /* 0x000fe20008000000 */
[----:B------:R-:W-:Y:S01]  /*1f3b0*/  LEA R226, P1, R25, R2, 0x2 ;  /* 0x0000000219e27211 */ /* 0x000fe200078210ff */
[----:B-1----:R-:W-:Y:S01]  /*1f3c0*/  IMAD.MOV.U32 R241, RZ, RZ, R63 ;  /* 0x000000fffff17224 */ /* 0x002fe200078e003f */
[----:B------:R-:W-:Y:S01]  /*1f3d0*/  LEA.HI.X.SX32 R229, R23, R0, 0x2, P5 ;  /* 0x0000000017e57211 */ /* 0x000fe200028f16ff */
[----:B------:R-:W-:Y:S01]  /*1f3e0*/  VIADD R17, R15, UR5 ;  /* 0x000000050f117c36 */ /* 0x000fe20008000000 */
[----:B------:R-:W-:Y:S01]  /*1f3f0*/  LEA R224, P5, R5, R2, 0x2 ;  /* 0x0000000205e07211 */ /* 0x000fe200078a10ff */
[----:B---3--:R-:W-:Y:S01]  /*1f400*/  IMAD.MOV.U32 R240, RZ, RZ, R62 ;  /* 0x000000fffff07224 */ /* 0x008fe200078e003e */
[----:B------:R-:W-:Y:S01]  /*1f410*/  LEA.HI.X.SX32 R227, R25, R0, 0x2, P1 ;  /* 0x0000000019e37211 */ /* 0x000fe200008f16ff */
[----:B------:R-:W-:Y:S01]  /*1f420*/  IMAD.MOV.U32 R245, RZ, RZ, R18 ;  /* 0x000000fffff57224 */ /* 0x000fe200078e0012 */
[----:B------:R-:W-:Y:S01]  /*1f430*/  LEA R222, P1, R7, R2, 0x2 ;  /* 0x0000000207de7211 */ /* 0x000fe200078210ff */
[----:B------:R-:W-:Y:S01]  /*1f440*/  IMAD.MOV.U32 R243, RZ, RZ, R16 ;  /* 0x000000fffff37224 */ /* 0x000fe200078e0010 */
[----:B------:R-:W-:Y:S01]  /*1f450*/  LEA.HI.X.SX32 R225, R5, R0, 0x2, P5 ;  /* 0x0000000005e17211 */ /* 0x000fe200028f16ff */
[----:B------:R-:W-:Y:S01]  /*1f460*/  VIADD R5, R17, UR5 ;  /* 0x0000000511057c36 */ /* 0x000fe20008000000 */
[----:B------:R-:W-:Y:S01]  /*1f470*/  LEA R220, P5, R9, R2, 0x2 ;  /* 0x0000000209dc7211 */ /* 0x000fe200078a10ff */
[----:B------:R-:W-:Y:S01]  /*1f480*/  STL.64 [R1+0x678], R240 ;  /* 0x000678f001007387 */ /* 0x000fe20000100a00 */
        /* <DEDUP_REMOVED lines=17> */
[----:B-1----:R-:W-:Y:S01]  /*1f5a0*/  IMAD.MOV.U32 R237, RZ, RZ, R6 ;  /* 0x000000ffffed7224 */ /* 0x002fe200078e0006 */
[----:B------:R-:W-:Y:S01]  /*1f5b0*/  LEA R210, P1, R5, R2, 0x2 ;  /* 0x0000000205d27211 */ /* 0x000fe200078210ff */
[----:B------:R-:W-:Y:S01]  /*1f5c0*/  STL [R1+0x60c], R233 ;  /* 0x00060ce901007387 */ /* 0x000fe20000100800 */
[----:B------:R-:W-:Y:S01]  /*1f5d0*/  LEA.HI.X.SX32 R213, R17, R0, 0x2, P5 ;  /* 0x0000000011d57211 */ /* 0x000fe200028f16ff */
[----:B------:R-:W-:Y:S01]  /*1f5e0*/  IMAD.MOV.U32 R240, RZ, RZ, R48 ;  /* 0x000000fffff07224 */ /* 0x000fe200078e0030 */
[----:B------:R-:W-:Y:S01]  /*1f5f0*/  LEA R208, P5, R7, R2, 0x2 ;  /* 0x0000000207d07211 */ /* 0x000fe200078a10ff */
[----:B------:R-:W-:Y:S01]  /*1f600*/  STL.64 [R1+0x648], R230 ;  /* 0x000648e601007387 */ /* 0x000fe20000100a00 */
[-C--:B------:R-:W-:Y:S01]  /*1f610*/  LEA.HI.X.SX32 R211, R5, R0.reuse, 0x2, P1 ;  /* 0x0000000005d37211 */ /* 0x080fe200008f16ff */
[----:B------:R-:W-:Y:S01]  /*1f620*/  VIADD R5, R13, UR5 ;  /* 0x000000050d057c36 */ /* 0x000fe20008000000 */
[----:B------:R-:W-:Y:S01]  /*1f630*/  LEA.HI.X.SX32 R209, R7, R0, 0x2, P5 ;  /* 0x0000000007d17211 */ /* 0x000fe200028f16ff */
[----:B------:R1:W-:Y:S01]  /*1f640*/  STL.64 [R1+0x650], R228 ;  /* 0x000650e401007387 */ /* 0x0003e20000100a00 */
[-C--:B------:R-:W-:Y:S01]  /*1f650*/  LEA R206, P1, R9, R2.reuse, 0x2 ;  /* 0x0000000209ce7211 */ /* 0x080fe200078210ff */
[----:B------:R-:W-:Y:S01]  /*1f660*/  VIADD R7, R5, UR5 ;  /* 0x0000000505077c36 */ /* 0x000fe20008000000 */
[----:B------:R-:W-:Y:S01]  /*1f670*/  LEA R204, P5, R11, R2, 0x2 ;  /* 0x000000020bcc7211 */ /* 0x000fe200078a10ff */
[----:B------:R2:W-:Y:S01]  /*1f680*/  STL.64 [R1+0x660], R226 ;  /* 0x000660e201007387 */ /* 0x0005e20000100a00 */
[-C--:B------:R-:W-:Y:S01]  /*1f690*/  LEA.HI.X.SX32 R207, R9, R0.reuse, 0x2, P1 ;  /* 0x0000000009cf7211 */ /* 0x080fe200008f16ff */
[----:B------:R-:W-:Y:S01]  /*1f6a0*/  VIADD R252, R7, UR5 ;  /* 0x0000000507fc7c36 */ /* 0x000fe20008000000 */
[----:B------:R-:W-:Y:S01]  /*1f6b0*/  LEA.HI.X.SX32 R205, R11, R0, 0x2, P5 ;  /* 0x000000000bcd7211 */ /* 0x000fe200028f16ff */
[----:B------:R-:W-:Y:S01]  /*1f6c0*/  IMAD.MOV.U32 R241, RZ, RZ, R49 ;  /* 0x000000fffff17224 */ /* 0x000fe200078e0031 */
[-C--:B------:R-:W-:Y:S01]  /*1f6d0*/  LEA R202, P1, R13, R2.reuse, 0x2 ;  /* 0x000000020dca7211 */ /* 0x080fe200078210ff */
[----:B------:R3:W-:Y:S01]  /*1f6e0*/  STL.64 [R1+0x668], R224 ;  /* 0x000668e001007387 */ /* 0x0007e20000100a00 */
[----:B------:R-:W-:Y:S01]  /*1f6f0*/  LEA R200, P5, R5, R2, 0x2 ;  /* 0x0000000205c87211 */ /* 0x000fe200078a10ff */
[----:B-1----:R-:W-:Y:S01]  /*1f700*/  IMAD.MOV.U32 R228, RZ, RZ, R60 ;  /* 0x000000ffffe47224 */ /* 0x002fe200078e003c */
[-C--:B------:R-:W-:Y:S01]  /*1f710*/  LEA.HI.X.SX32 R203, R13, R0.reuse, 0x2, P1 ;  /* 0x000000000dcb7211 */ /* 0x080fe200008f16ff */
[----:B------:R-:W-:Y:S01]  /*1f720*/  IMAD.MOV.U32 R229, RZ, RZ, R61 ;  /* 0x000000ffffe57224 */ /* 0x000fe200078e003d */
[----:B------:R-:W-:Y:S01]  /*1f730*/  LEA.HI.X.SX32 R201, R5, R0, 0x2, P5 ;  /* 0x0000000005c97211 */ /* 0x000fe200028f16ff */
[----:B------:R-:W-:Y:S01]  /*1f740*/  VIADD R5, R3, 0x5 ;  /* 0x0000000503057836 */ /* 0x000fe20000000000 */
[CC--:B------:R-:W-:Y:S01]  /*1f750*/  LEA R198, P1, R7.reuse, R2.reuse, 0x2 ;  /* 0x0000000207c67211 */ /* 0x0c0fe200078210ff */
[----:B--2---:R-:W-:Y:S01]  /*1f760*/  IMAD.MOV.U32 R226, RZ, RZ, R58 ;  /* 0x000000ffffe27224 */ /* 0x004fe200078e003a */
[C---:B------:R-:W-:Y:S01]  /*1f770*/  LEA R196, P5, R252.reuse, R2, 0x2 ;  /* 0x00000002fcc47211 */ /* 0x040fe200078a10ff */
[----:B------:R-:W-:Y:S01]  /*1f780*/  IMAD.MOV.U32 R227, RZ, RZ, R59 ;  /* 0x000000ffffe37224 */ /* 0x000fe200078e003b */
[-C--:B------:R-:W-:Y:S01]  /*1f790*/  LEA.HI.X.SX32 R199, R7, R0.reuse, 0x2, P1 ;  /* 0x0000000007c77211 */ /* 0x080fe200008f16ff */
[----:B------:R-:W-:Y:S01]  /*1f7a0*/  IMAD.MOV.U32 R248, RZ, RZ, R56 ;  /* 0x000000fffff87224 */ /* 0x000fe200078e0038 */
[----:B------:R-:W-:Y:S01]  /*1f7b0*/  LEA.HI.X.SX32 R197, R252, R0, 0x2, P5 ;  /* 0x00000000fcc57211 */ /* 0x000fe200028f16ff */
[----:B------:R-:W-:Y:S01]  /*1f7c0*/  IMAD.MOV.U32 R249, RZ, RZ, R57 ;  /* 0x000000fffff97224 */ /* 0x000fe200078e0039 */
[----:B------:R-:W-:Y:S01]  /*1f7d0*/  ISETP.LT.AND P1, PT, R4, UR14, !P0 ;  /* 0x0000000e04007c0c */ /* 0x000fe2000c721270 */
[----:B------:R-:W-:Y:S01]  /*1f7e0*/  IMAD.MOV.U32 R234, RZ, RZ, R54 ;  /* 0x000000ffffea7224 */ /* 0x000fe200078e0036 */
[----:B------:R-:W-:Y:S01]  /*1f7f0*/  ISETP.LT.AND P5, PT, R5, UR15, !P0 ;  /* 0x0000000f05007c0c */ /* 0x000fe2000c7a1270 */
[----:B------:R-:W-:-:S02]  /*1f800*/  IMAD.MOV.U32 R235, RZ, RZ, R55 ;  /* 0x000000ffffeb7224 */ /* 0x000fc400078e0037 */
[----:B------:R-:W-:Y:S02]  /*1f810*/  IMAD.MOV.U32 R239, RZ, RZ, R14 ;  /* 0x000000ffffef7224 */ /* 0x000fe400078e000e */
[----:B------:R-:W-:Y:S02]  /*1f820*/  IMAD.MOV.U32 R246, RZ, RZ, R12 ;  /* 0x000000fffff67224 */ /* 0x000fe400078e000c */
[----:B------:R-:W-:Y:S02]  /*1f830*/  IMAD.MOV.U32 R250, RZ, RZ, R10 ;  /* 0x000000fffffa7224 */ /* 0x000fe400078e000a */
[----:B---3--:R-:W-:Y:S02]  /*1f840*/  IMAD.MOV.U32 R224, RZ, RZ, R52 ;  /* 0x000000ffffe07224 */ /* 0x008fe400078e0034 */
[----:B------:R-:W-:Y:S02]  /*1f850*/  IMAD.MOV.U32 R225, RZ, RZ, R53 ;  /* 0x000000ffffe17224 */ /* 0x000fe400078e0035 */
[----:B------:R-:W-:-:S02]  /*1f860*/  IMAD.MOV.U32 R230, RZ, RZ, R50 ;  /* 0x000000ffffe67224 */ /* 0x000fc400078e0032 */
[----:B------:R-:W-:Y:S02]  /*1f870*/  IMAD.MOV.U32 R231, RZ, RZ, R51 ;  /* 0x000000ffffe77224 */ /* 0x000fe400078e0033 */
[----:B------:R-:W-:Y:S02]  /*1f880*/  IMAD.MOV.U32 R247, RZ, RZ, R8 ;  /* 0x000000fffff77224 */ /* 0x000fe400078e0008 */
[----:B------:R-:W1:Y:S01]  /*1f890*/  LDTM.x64 R4, tmem[UR12+0xc0] ;  /* 0x0000c00c000479ee */ /* 0x000e620008340000 */
[----:B------:R-:W-:Y:S01]  /*1f8a0*/  NOP ;  /* 0x0000000000007918 */ /* 0x000fe20000000000 */
[----:B------:R2:W-:Y:S04]  /*1f8b0*/  @P4 STG.E desc[UR28][R240.64], R237 ;  /* 0x000000edf0004986 */ /* 0x0005e8000c10191c */
[----:B--2---:R-:W2:Y:S01]  /*1f8c0*/  LDL.LU.64 R240, [R1+0x678] ;  /* 0x0006780001f07983 */ /* 0x004ea20000300a00 */
[----:B------:R-:W-:-:S03]  /*1f8d0*/  VIADD R233, R3, 0x6 ;  /* 0x0000000603e97836 */ /* 0x000fc60000000000 */
[----:B------:R3:W-:Y:S02]  /*1f8e0*/  @P3 STG.E desc[UR28][R224.64], R239 ;  /* 0x000000efe0003986 */ /* 0x0007e4000c10191c */
[----:B------:R-:W-:Y:S01]  /*1f8f0*/  ISETP.LT.AND P4, PT, R233, UR4, !P0 ;  /* 0x00000004e9007c0c */ /* 0x000fe2000c781270 */
[----:B------:R-:W1:Y:S01]  /*1f900*/  LDCU UR4, c[0x0][0x39c] ;  /* 0x00007380ff0477ac */ /* 0x000e620008000800 */
[----:B------:R4:W-:Y:S04]  /*1f910*/  @P6 STG.E desc[UR28][R248.64], R250 ;  /* 0x000000faf8006986 */ /* 0x0009e8000c10191c */
[----:B------:R1:W-:Y:S04]  /*1f920*/  @P2 STG.E desc[UR28][R226.64], R243 ;  /* 0x000000f3e2002986 */ /* 0x0003e8000c10191c */
[----:B------:R-:W-:Y:S01]  /*1f930*/  @P1 STG.E desc[UR28][R228.64], R245 ;  /* 0x000000f5e4001986 */ /* 0x000fe2000c10191c */
[----:B---3--:R-:W-:-:S03]  /*1f940*/  VIADD R224, R3, 0x7 ;  /* 0x0000000703e07836 */ /* 0x008fc60000000000 */
[----:B----4-:R-:W3:Y:S04]  /*1f950*/  LDL.LU.64 R248, [R1+0x1d0] ;  /* 0x0001d00001f87983 */ /* 0x010ee80000300a00 */
[----:B------:R-:W3:Y:S01]  /*1f960*/  LDL.LU R250, [R1+0x20] ;  /* 0x0000200001fa7983 */ /* 0x000ee20000300800 */
[----:B-1----:R-:W-:Y:S01]  /*1f970*/  ISETP.LT.AND P3, PT, R224, UR4, !P0 ;  /* 0x00000004e0007c0c */ /* 0x002fe2000c761270 */
[----:B------:R-:W1:Y:S02]  /*1f980*/  LDCU UR4, c[0x0][0x39c] ;  /* 0x00007380ff0477ac */ /* 0x000e640008000800 */
[----:B------:R-:W4:Y:S04]  /*1f990*/  LDL.LU.64 R226, [R1+0x1c8] ;  /* 0x0001c80001e27983 */ /* 0x000f280000300a00 */
[----:B------:R-:W4:Y:S01]  /*1f9a0*/  LDL.LU R243, [R1+0x24] ;  /* 0x0000240001f37983 */ /* 0x000f220000300800 */
[----:B------:R-:W-:-:S05]  /*1f9b0*/  VIADD R224, R3, 0x8 ;  /* 0x0000000803e07836 */ /* 0x000fca0000000000 */
[----:B-1----:R-:W-:Y:S01]  /*1f9c0*/  ISETP.LT.AND P6, PT, R224, UR4, !P0 ;  /* 0x00000004e0007c0c */ /* 0x002fe2000c7c1270 */
[----:B------:R-:W1:Y:S01]  /*1f9d0*/  LDCU UR4, c[0x0][0x39c] ;  /* 0x00007380ff0477ac */ /* 0x000e620008000800 */
[----:B--2---:R2:W-:Y:S04]  /*1f9e0*/  @P5 STG.E desc[UR28][R240.64], R251 ;  /* 0x000000fbf0005986 */ /* 0x0045e8000c10191c */
[----:B--2---:R-:W2:Y:S04]  /*1f9f0*/  LDL.LU.64 R240, [R1+0x1c0] ;  /* 0x0001c00001f07983 */ /* 0x004ea80000300a00 */
[----:B------:R-:W2:Y:S04]  /*1fa00*/  LDL.LU R251, [R1+0x28] ;  /* 0x0000280001fb7983 */ /* 0x000ea80000300800 */
[----:B------:R1:W-:Y:S04]  /*1fa10*/  @P4 STG.E desc[UR28][R230.64], R247 ;  /* 0x000000f7e6004986 */ /* 0x0003e8000c10191c */
[----:B------:R-:W5:Y:S01]  /*1fa20*/  LDL.LU.64 R228, [R1+0x1b8] ;  /* 0x0001b80001e47983 */ /* 0x000f620000300a00 */
[----:B------:R-:W-:-:S03]  /*1fa30*/  VIADD R224, R3, 0x9 ;  /* 0x0000000903e07836 */ /* 0x000fc60000000000 */
[----:B-1----:R-:W5:Y:S02]  /*1fa40*/  LDL.LU R247, [R1+0x2c] ;  /* 0x00002c0001f77983 */ /* 0x002f640000300800 */
[----:B------:R-:W-:Y:S01]  /*1fa50*/  ISETP.LT.AND P2, PT, R224, UR4, !P0 ;  /* 0x00000004e0007c0c */ /* 0x000fe2000c741270 */
[----:B------:R-:W1:Y:S01]  /*1fa60*/  LDCU UR4, c[0x0][0x39c] ;  /* 0x00007380ff0477ac */ /* 0x000e620008000800 */
[----:B------:R3:W-:Y:S04]  /*1fa70*/  @P3 STG.E desc[UR28][R234.64], R246 ;  /* 0x000000f6ea003986 */ /* 0x0007e8000c10191c */
[----:B------:R-:W5:Y:S01]  /*1fa80*/  LDL.LU.64 R230, [R1+0x1b0] ;  /* 0x0001b00001e67983 */ /* 0x000f620000300a00 */
[----:B------:R-:W-:-:S03]  /*1fa90*/  VIADD R224, R3, 0xa ;  /* 0x0000000a03e07836 */ /* 0x000fc60000000000 */
[----:B---3--:R-:W3:Y:S02]  /*1faa0*/  LDL.LU R246, [R1+0x30] ;  /* 0x0000300001f67983 */ /* 0x008ee40000300800 */
[----:B-1----:R-:W-:Y:S02]  /*1fab0*/  ISETP.LT.AND P1, PT, R224, UR4, !P0 ;  /* 0x00000004e0007c0c */ /* 0x002fe4000c721270 */
[----:B------:R-:W3:Y:S01]  /*1fac0*/  LDL.LU.64 R234, [R1+0x1a8] ;  /* 0x0001a80001ea7983 */ /* 0x000ee20000300a00 */
[----:B------:R-:W1:Y:S03]  /*1fad0*/  LDCU UR4, c[0x0][0x39c] ;  /* 0x00007380ff0477ac */ /* 0x000e660008000800 */
[----:B------:R-:W3:Y:S04]  /*1fae0*/  LDL.LU R245, [R1+0x34] ;  /* 0x0000340001f57983 */ /* 0x000ee80000300800 */
[----:B------:R1:W-:Y:S04]  /*1faf0*/  @P6 STG.E desc[UR28][R248.64], R250 ;  /* 0x000000faf8006986 */ /* 0x0003e8000c10191c */
[----:B----4-:R4:W-:Y:S04]  /*1fb00*/  @P2 STG.E desc[UR28][R226.64], R243 ;  /* 0x000000f3e2002986 */ /* 0x0109e8000c10191c */
[----:B-1----:R-:W3:Y:S04]  /*1fb10*/  LDL.LU.64 R248, [R1+0x1a0] ;  /* 0x0001a00001f87983 */ /* 0x002ee80000300a00 */
[----:B------:R-:W3:Y:S04]  /*1fb20*/  LDL.LU R250, [R1+0x38] ;  /* 0x0000380001fa7983 */ /* 0x000ee80000300800 */
[----:B----4-:R-:W4:Y:S04]  /*1fb30*/  LDL.LU.64 R226, [R1+0x198] ;  /* 0x0001980001e27983 */ /* 0x010f280000300a00 */
[----:B------:R-:W4:Y:S01]  /*1fb40*/  LDL.LU R243, [R1+0x3c] ;  /* 0x00003c0001f37983 */ /* 0x000f220000300800 */
[----:B------:R-:W-:-:S05]  /*1fb50*/  VIADD R224, R3, 0xb ;  /* 0x0000000b03e07836 */ /* 0x000fca0000000000 */
[----:B------:R-:W-:Y:S01]  /*1fb60*/  ISETP.LT.AND P5, PT, R224, UR4, !P0 ;  /* 0x00000004e0007c0c */ /* 0x000fe2000c7a1270 */
[----:B------:R-:W1:Y:S01]  /*1fb70*/  LDCU UR4, c[0x0][0x39c] ;  /* 0x00007380ff0477ac */ /* 0x000e620008000800 */
[C---:B------:R-:W-:Y:S01]  /*1fb80*/  VIADD R224, R3.reuse, 0xc ;  /* 0x0000000c03e07836 */ /* 0x040fe20000000000 */
[----:B--2---:R2:W-:Y:S04]  /*1fb90*/  @P1 STG.E desc[UR28][R240.64], R251 ;  /* 0x000000fbf0001986 */ /* 0x0045e8000c10191c */
[----:B--2---:R-:W2:Y:S04]  /*1fba0*/  LDL.LU.64 R240, [R1+0x190] ;  /* 0x0001900001f07983 */ /* 0x004ea80000300a00 */
[----:B------:R-:W2:Y:S01]  /*1fbb0*/  LDL.LU R251, [R1+0x40] ;  /* 0x0000400001fb7983 */ /* 0x000ea20000300800 */
[----:B-1----:R-:W-:Y:S01]  /*1fbc0*/  ISETP.LT.AND P4, PT, R224, UR4, !P0 ;  /* 0x00000004e0007c0c */ /* 0x002fe2000c781270 */
[----:B------:R-:W1:Y:S01]  /*1fbd0*/  LDCU UR4, c[0x0][0x39c] ;  /* 0x00007380ff0477ac */ /* 0x000e620008000800 */
[----:B------:R-:W-:-:S05]  /*1fbe0*/  VIADD R224, R3, 0xd ;  /* 0x0000000d03e07836 */ /* 0x000fca0000000000 */
[----:B-1----:R-:W-:Y:S01]  /*1fbf0*/  ISETP.LT.AND P3, PT, R224, UR4, !P0 ;  /* 0x00000004e0007c0c */ /* 0x002fe2000c761270 */
[----:B------:R-:W1:Y:S01]  /*1fc00*/  LDCU UR4, c[0x0][0x39c] ;  /* 0x00007380ff0477ac */ /* 0x000e620008000800 */
[C---:B------:R-:W-:Y:S01]  /*1fc10*/  VIADD R224, R3.reuse, 0xe ;  /* 0x0000000e03e07836 */ /* 0x040fe20000000000 */
[----:B-----5:R5:W-:Y:S04]  /*1fc20*/  @P5 STG.E desc[UR28][R228.64], R247 ;  /* 0x000000f7e4005986 */ /* 0x020be8000c10191c */
[----:B-----5:R-:W5:Y:S01]  /*1fc30*/  LDL.LU.64 R228, [R1+0x188] ;  /* 0x0001880001e47983 */ /* 0x020f620000300a00 */
[----:B-1----:R-:W-:Y:S01]  /*1fc40*/  ISETP.LT.AND P6, PT, R224, UR4, !P0 ;  /* 0x00000004e0007c0c */ /* 0x002fe2000c7c1270 */
[----:B------:R-:W1:Y:S02]  /*1fc50*/  LDCU UR4, c[0x0][0x39c] ;  /* 0x00007380ff0477ac */ /* 0x000e640008000800 */
[----:B------:R-:W5:Y:S01]  /*1fc60*/  LDL.LU R247, [R1+0x44] ;  /* 0x0000440001f77983 */ /* 0x000f620000300800 */
[----:B------:R-:W-:-:S03]  /*1fc70*/  VIADD R224, R3, 0xf ;  /* 0x0000000f03e07836 */ /* 0x000fc60000000000 */
[----:B---3--:R3:W-:Y:S04]  /*1fc80*/  @P4 STG.E desc[UR28][R230.64], R246 ;  /* 0x000000f6e6004986 */ /* 0x0087e8000c10191c */
[----:B---3--:R-:W3:Y:S01]  /*1fc90*/  LDL.LU.64 R230, [R1+0x180] ;  /* 0x0001800001e67983 */ /* 0x008ee20000300a00 */
[----:B-1----:R-:W-:Y:S01]  /*1fca0*/  ISETP.LT.AND P2, PT, R224, UR4, !P0 ;  /* 0x00000004e0007c0c */ /* 0x002fe2000c741270 */
[----:B------:R-:W1:Y:S02]  /*1fcb0*/  LDCU UR4, c[0x0][0x39c] ;  /* 0x00007380ff0477ac */ /* 0x000e640008000800 */
[----:B------:R-:W3:Y:S01]  /*1fcc0*/  LDL.LU R246, [R1+0x48] ;  /* 0x0000480001f67983 */ /* 0x000ee20000300800 */
[----:B------:R-:W-:-:S03]  /*1fcd0*/  VIADD R224, R3, 0x10 ;  /* 0x0000001003e07836 */ /* 0x000fc60000000000 */
[----:B------:R1:W-:Y:S02]  /*1fce0*/  @P3 STG.E desc[UR28][R234.64], R245 ;  /* 0x000000f5ea003986 */ /* 0x0003e4000c10191c */
        /* <DEDUP_REMOVED lines=10> */
[----:B------:R-:W-:-:S03]  /*1fd90*/  VIADD R224, R3, 0x11 ;  /* 0x0000001103e07836 */ /* 0x000fc60000000000 */
[----:B--2---:R1:W-:Y:S04]  /*1fda0*/  @P1 STG.E desc[UR28][R240.64], R251 ;  /* 0x000000fbf0001986 */ /* 0x0043e8000c10191c */
[----:B-1----:R-:W2:Y:S04]  /*1fdb0*/  LDL.LU.64 R240, [R1+0x160] ;  /* 0x0001600001f07983 */ /* 0x002ea80000300a00 */
[----:B------:R-:W2:Y:S01]  /*1fdc0*/  LDL.LU R251, [R1+0x58] ;  /* 0x0000580001fb7983 */ /* 0x000ea20000300800 */
[----:B------:R-:W-:Y:S01]  /*1fdd0*/  ISETP.LT.AND P5, PT, R224, UR4, !P0 ;  /* 0x00000004e0007c0c */ /* 0x000fe2000c7a1270 */
[----:B------:R-:W1:Y:S01]  /*1fde0*/  LDCU UR4, c[0x0][0x39c] ;  /* 0x00007380ff0477ac */ /* 0x000e620008000800 */
[----:B------:R-:W-:-:S05]  /*1fdf0*/  VIADD R224, R3, 0x12 ;  /* 0x0000001203e07836 */ /* 0x000fca0000000000 */
        /* <DEDUP_REMOVED lines=24> */
[----:B----4-:R-:W-:Y:S04]  /*1ff80*/  @P2 STG.E desc[UR28][R226.64], R243 ;  /* 0x000000f3e2002986 */ /* 0x010fe8000c10191c */
[----:B-1----:R-:W4:Y:S04]  /*1ff90*/  LDL.LU.64 R248, [R1+0x140] ;  /* 0x0001400001f87983 */ /* 0x002f280000300a00 */
        /* <DEDUP_REMOVED lines=24> */
[----:B-1----:R-:W-:Y:S01]  /*20120*/  ISETP.LT.AND P5, PT, R224, UR4, !P0 ;  /* 0x00000004e0007c0c */ /* 0x002fe2000c7a1270 */
[----:B------:R-:W1:Y:S01]  /*20130*/  LDCU UR4, c[0x0][0x39c] ;  /* 0x00007380ff0477ac */ /* 0x000e620008000800 */
[C---:B-----5:R-:W-:Y:S01]  /*20140*/  VIADD R228, R3.reuse, 0x1e ;  /* 0x0000001e03e47836 */ /* 0x060fe20000000000 */
[----:B---3--:R3:W-:Y:S04]  /*20150*/  @P4 STG.E desc[UR28][R230.64], R246 ;  /* 0x000000f6e6004986 */ /* 0x0087e8000c10191c */
[----:B------:R-:W5:Y:S04]  /*20160*/  LDL.LU.64 R224, [R1+0x130] ;  /* 0x0001300001e07983 */ /* 0x000f680000300a00 */
[----:B------:R-:W5:Y:S01]  /*20170*/  LDL.LU R239, [R1+0x70] ;  /* 0x0000700001ef7983 */ /* 0x000f620000300800 */
[----:B---3--:R-:W-:-:S03]  /*20180*/  VIADD R230, R3, 0x1f ;  /* 0x0000001f03e67836 */ /* 0x008fc60000000000 */
[----:B------:R-:W3:Y:S01]  /*20190*/  LDL.LU.64 R226, [R1+0x128] ;  /* 0x0001280001e27983 */ /* 0x000ee20000300a00 */
[----:B-1----:R-:W-:Y:S01]  /*201a0*/  ISETP.LT.AND P4, PT, R228, UR4, !P0 ;  /* 0x00000004e4007c0c */ /* 0x002fe2000c781270 */
[----:B------:R-:W1:Y:S02]  /*201b0*/  LDCU UR4, c[0x0][0x39c] ;  /* 0x00007380ff0477ac */ /* 0x000e640008000800 */
[----:B------:R-:W3:Y:S04]  /*201c0*/  LDL.LU R246, [R1+0x74] ;  /* 0x0000740001f67983 */ /* 0x000ee80000300800 */
[----:B------:R-:W3:Y:S04]  /*201d0*/  LDL.LU.64 R228, [R1+0x120] ;  /* 0x0001200001e47983 */ /* 0x000ee80000300a00 */
[----:B------:R4:W-:Y:S04]  /*201e0*/  @P3 STG.E desc[UR28][R234.64], R245 ;  /* 0x000000f5ea003986 */ /* 0x0009e8000c10191c */
[----:B------:R-:W3:Y:S01]  /*201f0*/  LDL.LU R247, [R1+0x78] ;  /* 0x0000780001f77983 */ /* 0x000ee20000300800 */
[----:B-1----:R-:W-:-:S03]  /*20200*/  ISETP.LT.AND P3, PT, R230, UR4, !P0 ;  /* 0x00000004e6007c0c */ /* 0x002fc6000c761270 */
[----:B----4-:R1:W-:Y:S01]  /*20210*/  @P6 STG.E desc[UR28][R248.64], R250 ;  /* 0x000000faf8006986 */ /* 0x0103e2000c10191c */
[----:B------:R-:W4:Y:S03]  /*20220*/  LDCU UR4, c[0x0][0x39c] ;  /* 0x00007380ff0477ac */ /* 0x000f260008000800 */
[----:B------:R-:W3:Y:S04]  /*20230*/  LDL.LU.64 R230, [R1+0x118] ;  /* 0x0001180001e67983 */ /* 0x000ee80000300a00 */
[----:B------:R-:W3:Y:S04]  /*20240*/  LDL.LU R245, [R1+0x7c] ;  /* 0x00007c0001f57983 */ /* 0x000ee80000300800 */
[----:B------:R-:W3:Y:S04]  /*20250*/  LDL.LU.64 R234, [R1+0x110] ;  /* 0x0001100001ea7983 */ /* 0x000ee80000300a00 */
[----:B------:R-:W3:Y:S04]  /*20260*/  LDL.LU R243, [R1+0x80] ;  /* 0x0000800001f37983 */ /* 0x000ee80000300800 */
[----:B-1----:R-:W3:Y:S04]  /*20270*/  LDL.LU.64 R248, [R1+0x108] ;  /* 0x0001080001f87983 */ /* 0x002ee80000300a00 */
[----:B------:R-:W3:Y:S04]  /*20280*/  LDL.LU R237, [R1+0x84] ;  /* 0x0000840001ed7983 */ /* 0x000ee80000300800 */
[----:B--2---:R1:W-:Y:S04]  /*20290*/  @P2 STG.E desc[UR28][R240.64], R251 ;  /* 0x000000fbf0002986 */ /* 0x0043e8000c10191c */
[----:B-1----:R-:W2:Y:S04]  /*202a0*/  LDL.LU R240, [R1+0x670] ;  /* 0x0006700001f07983 */ /* 0x002ea80000300800 */
[----:B------:R-:W2:Y:S04]  /*202b0*/  LDL.LU.64 R250, [R1+0x100] ;  /* 0x0001000001fa7983 */ /* 0x000ea80000300a00 */
[----:B------:R-:W2:Y:S01]  /*202c0*/  LDL.LU R241, [R1+0x88] ;  /* 0x0000880001f17983 */ /* 0x000ea20000300800 */
[----:B------:R-:W-:-:S05]  /*202d0*/  VIADD R233, R3, 0x20 ;  /* 0x0000002003e97836 */ /* 0x000fca0000000000 */
[----:B----4-:R-:W-:Y:S01]  /*202e0*/  ISETP.LT.AND P6, PT, R233, UR4, !P0 ;  /* 0x00000004e9007c0c */ /* 0x010fe2000c7c1270 */
[----:B------:R-:W1:Y:S01]  /*202f0*/  LDCU UR4, c[0x0][0x39c] ;  /* 0x00007380ff0477ac */ /* 0x000e620008000800 */
[----:B------:R-:W-:-:S05]  /*20300*/  VIADD R233, R3, 0x21 ;  /* 0x0000002103e97836 */ /* 0x000fca0000000000 */
[----:B-1----:R-:W-:Y:S01]  /*20310*/  ISETP.LT.AND P2, PT, R233, UR4, !P0 ;  /* 0x00000004e9007c0c */ /* 0x002fe2000c741270 */
[----:B------:R-:W1:Y:S01]  /*20320*/  LDCU UR4, c[0x0][0x39c] ;  /* 0x00007380ff0477ac */ /* 0x000e620008000800 */
[----:B------:R-:W-:Y:S01]  /*20330*/  VIADD R233, R3, 0x22 ;  /* 0x0000002203e97836 */ /* 0x000fe20000000000 */
[----:B-----5:R4:W-:Y:S04]  /*20340*/  @P1 STG.E desc[UR28][R224.64], R239 ;  /* 0x000000efe0001986 */ /* 0x0209e8000c10191c */
[----:B-1----:R-:W-:Y:S01]  /*20350*/  ISETP.LT.AND P1, PT, R233, UR4, !P0 ;  /* 0x00000004e9007c0c */ /* 0x002fe2000c721270 */
[----:B------:R-:W1:Y:S01]  /*20360*/  LDCU UR4, c[0x0][0x39c] ;  /* 0x00007380ff0477ac */ /* 0x000e620008000800 */
[----:B---3--:R3:W-:Y:S04]  /*20370*/  @P5 STG.E desc[UR28][R226.64], R246 ;  /* 0x000000f6e2005986 */ /* 0x0087e8000c10191c */
[----:B----4-:R-:W4:Y:S04]  /*20380*/  LDL.LU.64 R224, [R1+0x668] ;  /* 0x0006680001e07983 */ /* 0x010f280000300a00 */
[----:B------:R-:W5:Y:S04]  /*20390*/  LDL.LU R239, [R1+0x8c] ;  /* 0x00008c0001ef7983 */ /* 0x000f680000300800 */
[----:B---3--:R-:W3:Y:S04]  /*203a0*/  LDL.LU.64 R226, [R1+0x660] ;  /* 0x0006600001e27983 */ /* 0x008ee80000300a00 */
[----:B------:R-:W3:Y:S04]  /*203b0*/  LDL.LU R246, [R1+0x658] ;  /* 0x0006580001f67983 */ /* 0x000ee80000300800 */
[----:B------:R1:W-:Y:S04]  /*203c0*/  @P4 STG.E desc[UR28][R228.64], R247 ;  /* 0x000000f7e4004986 */ /* 0x0003e8000c10191c */
[----:B------:R1:W-:Y:S04]  /*203d0*/  @P3 STG.E desc[UR28][R230.64], R245 ;  /* 0x000000f5e6003986 */ /* 0x0003e8000c10191c */
[----:B-1----:R-:W3:Y:S04]  /*203e0*/  LDL.LU.64 R228, [R1+0x650] ;  /* 0x0006500001e47983 */ /* 0x002ee80000300a00 */
[----:B------:R-:W3:Y:S04]  /*203f0*/  LDL.LU R247, [R1+0x90] ;  /* 0x0000900001f77983 */ /* 0x000ee80000300800 */
[----:B------:R-:W3:Y:S04]  /*20400*/  LDL.LU.64 R230, [R1+0x648] ;  /* 0x0006480001e67983 */ /* 0x000ee80000300a00 */
[----:B------:R-:W3:Y:S04]  /*20410*/  LDL.LU R245, [R1+0x94] ;  /* 0x0000940001f57983 */ /* 0x000ee80000300800 */
[----:B------:R1:W-:Y:S04]  /*20420*/  @P6 STG.E desc[UR28][R234.64], R243 ;  /* 0x000000f3ea006986 */ /* 0x0003e8000c10191c */
[----:B------:R1:W-:Y:S04]  /*20430*/  @P2 STG.E desc[UR28][R248.64], R237 ;  /* 0x000000edf8002986 */ /* 0x0003e8000c10191c */
[----:B-1----:R-:W3:Y:S04]  /*20440*/  LDL.LU R234, [R1+0x640] ;  /* 0x0006400001ea7983 */ /* 0x002ee80000300800 */
[----:B------:R-:W3:Y:S04]  /*20450*/  LDL.LU R243, [R1+0x98] ;  /* 0x0000980001f37983 */ /* 0x000ee80000300800 */
[----:B------:R-:W3:Y:S04]  /*20460*/  LDL.LU.64 R248, [R1+0x638] ;  /* 0x0006380001f87983 */ /* 0x000ee80000300a00 */
[----:B--2---:R1:W-:Y:S04]  /*20470*/  @P1 STG.E desc[UR28][R250.64], R241 ;  /* 0x000000f1fa001986 */ /* 0x0043e8000c10191c */
[----:B-1----:R-:W5:Y:S01]  /*20480*/  LDL.LU.64 R250, [R1+0x630] ;  /* 0x0006300001fa7983 */ /* 0x002f620000300a00 */
[----:B------:R-:W-:-:S03]  /*20490*/  VIADD R233, R3, 0x23 ;  /* 0x0000002303e97836 */ /* 0x000fc60000000000 */
[----:B------:R-:W2:Y:S02]  /*204a0*/  LDL.LU R241, [R1+0x9c] ;  /* 0x00009c0001f17983 */ /* 0x000ea40000300800 */
        /* <DEDUP_REMOVED lines=22> */
[----:B-----5:R-:W5:Y:S04]  /*20610*/  LDL.LU R239, [R1+0xa0] ;  /* 0x0000a00001ef7983 */ /* 0x020f680000300800 */
[----:B------:R-:W2:Y:S04]  /*20620*/  LDL.LU R237, [R1+0xa4] ;  /* 0x0000a40001ed7983 */ /* 0x000ea80000300800 */
[----:B------:R-:W2:Y:S04]  /*20630*/  LDL.LU R235, [R1+0xa8] ;  /* 0x0000a80001eb7983 */ /* 0x000ea80000300800 */
[----:B------:R-:W2:Y:S04]  /*20640*/  LDL.LU R233, [R1+0xac] ;  /* 0x0000ac0001e97983 */ /* 0x000ea80000300800 */
[----:B------:R-:W2:Y:S04]  /*20650*/  LDL.LU R251, [R1+0xfc] ;  /* 0x0000fc0001fb7983 */ /* 0x000ea80000300800 */
[----:B---3--:R-:W3:Y:S01]  /*20660*/  LDL.LU R247, [R1+0x628] ;  /* 0x0006280001f77983 */ /* 0x008ee20000300800 */
[----:B------:R-:W-:-:S03]  /*20670*/  VIADD R250, R3, 0x2a ;  /* 0x0000002a03fa7836 */ /* 0x000fc60000000000 */
[----:B------:R-:W2:Y:S02]  /*20680*/  LDL.LU R249, [R1+0xf8] ;  /* 0x0000f80001f97983 */ /* 0x000ea40000300800 */
[----:B-1----:R-:W-:Y:S01]  /*20690*/  ISETP.LT.AND P4, PT, R250, UR4, !P0 ;  /* 0x00000004fa007c0c */ /* 0x002fe2000c781270 */
[----:B------:R-:W1:Y:S01]  /*206a0*/  LDCU UR4, c[0x0][0x39c] ;  /* 0x00007380ff0477ac */ /* 0x000e620008000800 */
[----:B------:R-:W2:Y:S04]  /*206b0*/  LDL.LU R250, [R1+0xf4] ;  /* 0x0000f40001fa7983 */ /* 0x000ea80000300800 */
[----:B---3--:R3:W-:Y:S04]  /*206c0*/  @P3 STG.E desc[UR28][R246.64], R245 ;  /* 0x000000f5f6003986 */ /* 0x0087e8000c10191c */
[----:B---3--:R-:W3:Y:S01]  /*206d0*/  LDL.LU R245, [R1+0x624] ;  /* 0x0006240001f57983 */ /* 0x008ee20000300800 */
[----:B------:R-:W-:-:S03]  /*206e0*/  VIADD R248, R3, 0x2b ;  /* 0x0000002b03f87836 */ /* 0x000fc60000000000 */
[----:B------:R-:W2:Y:S02]  /*206f0*/  LDL.LU R247, [R1+0xf0] ;  /* 0x0000f00001f77983 */ /* 0x000ea40000300800 */
[----:B-1----:R-:W-:Y:S01]  /*20700*/  ISETP.LT.AND P3, PT, R248, UR4, !P0 ;  /* 0x00000004f8007c0c */ /* 0x002fe2000c761270 */
[----:B------:R-:W1:Y:S01]  /*20710*/  LDCU UR4, c[0x0][0x39c] ;  /* 0x00007380ff0477ac */ /* 0x000e620008000800 */
[----:B------:R-:W2:Y:S04]  /*20720*/  LDL.LU R248, [R1+0xec] ;  /* 0x0000ec0001f87983 */ /* 0x000ea80000300800 */
[----:B---3--:R3:W-:Y:S04]  /*20730*/  @P6 STG.E desc[UR28][R244.64], R243 ;  /* 0x000000f3f4006986 */ /* 0x0087e8000c10191c */
[----:B---3--:R-:W2:Y:S01]  /*20740*/  LDL.LU R243, [R1+0x620] ;  /* 0x0006200001f37983 */ /* 0x008ea20000300800 */
[----:B------:R-:W-:-:S03]  /*20750*/  VIADD R246, R3, 0x2c ;  /* 0x0000002c03f67836 */ /* 0x000fc60000000000 */
[----:B------:R-:W3:Y:S02]  /*20760*/  LDL.LU R245, [R1+0xe8] ;  /* 0x0000e80001f57983 */ /* 0x000ee40000300800 */
[----:B-1----:R-:W-:Y:S01]  /*20770*/  ISETP.LT.AND P6, PT, R246, UR4, !P0 ;  /* 0x00000004f6007c0c */ /* 0x002fe2000c7c1270 */
[----:B------:R-:W1:Y:S01]  /*20780*/  LDCU UR4, c[0x0][0x39c] ;  /* 0x00007380ff0477ac */ /* 0x000e620008000800 */
[----:B------:R-:W3:Y:S04]  /*20790*/  LDL.LU R246, [R1+0xe4] ;  /* 0x0000e40001f67983 */ /* 0x000ee80000300800 */
[----:B--2---:R2:W-:Y:S04]  /*207a0*/  @P2 STG.E desc[UR28][R242.64], R241 ;  /* 0x000000f1f2002986 */ /* 0x0045e8000c10191c */
[----:B--2---:R-:W5:Y:S01]  /*207b0*/  LDL.LU R241, [R1+0x61c] ;  /* 0x00061c0001f17983 */ /* 0x004f620000300800 */
[----:B------:R-:W-:-:S03]  /*207c0*/  VIADD R244, R3, 0x2d ;  /* 0x0000002d03f47836 */ /* 0x000fc60000000000 */
[----:B------:R-:W2:Y:S02]  /*207d0*/  LDL.LU R243, [R1+0xe0] ;  /* 0x0000e00001f37983 */ /* 0x000ea40000300800 */
[----:B-1----:R-:W-:Y:S01]  /*207e0*/  ISETP.LT.AND P2, PT, R244, UR4, !P0 ;  /* 0x00000004f4007c0c */ /* 0x002fe2000c741270 */
[----:B------:R-:W1:Y:S01]  /*207f0*/  LDCU UR4, c[0x0][0x39c] ;  /* 0x00007380ff0477ac */ /* 0x000e620008000800 */
[----:B------:R-:W2:Y:S04]  /*20800*/  LDL.LU R244, [R1+0xdc] ;  /* 0x0000dc0001f47983 */ /* 0x000ea80000300800 */
[----:B-----5:R5:W-:Y:S04]  /*20810*/  @P1 STG.E desc[UR28][R240.64], R239 ;  /* 0x000000eff0001986 */ /* 0x020be8000c10191c */
[----:B-----5:R-:W5:Y:S01]  /*20820*/  LDL.LU R239, [R1+0x618] ;  /* 0x0006180001ef7983 */ /* 0x020f620000300800 */
        /* <DEDUP_REMOVED lines=11> */
[----:B------:R-:W2:Y:S01]  /*208e0*/  LDL.LU R240, [R1+0xcc] ;  /* 0x0000cc0001f07983 */ /* 0x000ea20000300800 */
[----:B------:R-:W-:-:S03]  /*208f0*/  VIADD R238, R3, 0x30 ;  /* 0x0000003003ee7836 */ /* 0x000fc60000000000 */
[----:B-----5:R5:W-:Y:S04]  /*20900*/  @P4 STG.E desc[UR28][R236.64], R235 ;  /* 0x000000ebec004986 */ /* 0x020be8000c10191c */
[----:B-----5:R-:W5:Y:S01]  /*20910*/  LDL.LU R235, [R1+0x610] ;  /* 0x0006100001eb7983 */ /* 0x020f620000300800 */
[----:B-1----:R-:W-:Y:S01]  /*20920*/  ISETP.LT.AND P4, PT, R238, UR4, !P0 ;  /* 0x00000004ee007c0c */ /* 0x002fe2000c781270 */
[----:B------:R-:W1:Y:S01]  /*20930*/  LDCU UR4, c[0x0][0x39c] ;  /* 0x00007380ff0477ac */ /* 0x000e620008000800 */
[C---:B------:R-:W-:Y:S01]  /*20940*/  VIADD R236, R3.reuse, 0x31 ;  /* 0x0000003103ec7836 */ /* 0x040fe20000000000 */
[----:B------:R-:W2:Y:S04]  /*20950*/  LDL.LU R237, [R1+0xc8] ;  /* 0x0000c80001ed7983 */ /* 0x000ea80000300800 */
[----:B------:R-:W2:Y:S04]  /*20960*/  LDL.LU R238, [R1+0xc4] ;  /* 0x0000c40001ee7983 */ /* 0x000ea80000300800 */
[----:B-----5:R5:W-:Y:S01]  /*20970*/  @P3 STG.E desc[UR28][R234.64], R233 ;  /* 0x000000e9ea003986 */ /* 0x020be2000c10191c */
[----:B-1----:R-:W-:Y:S01]  /*20980*/  ISETP.LT.AND P3, PT, R236, UR4, !P0 ;  /* 0x00000004ec007c0c */ /* 0x002fe2000c761270 */
[----:B------:R-:W1:Y:S02]  /*20990*/  LDCU UR4, c[0x0][0x39c] ;  /* 0x00007380ff0477ac */ /* 0x000e640008000800 */
[----:B-----5:R-:W5:Y:S04]  /*209a0*/  LDL.LU R233, [R1+0x60c] ;  /* 0x00060c0001e97983 */ /* 0x020f680000300800 */
[----:B------:R-:W4:Y:S04]  /*209b0*/  LDL.LU R235, [R1+0xc0] ;  /* 0x0000c00001eb7983 */ /* 0x000f280000300800 */
[----:B------:R-:W5:Y:S01]  /*209c0*/  LDL.LU R236, [R1+0xb0] ;  /* 0x0000b00001ec7983 */ /* 0x000f620000300800 */
[----:B------:R-:W-:-:S03]  /*209d0*/  VIADD R234, R3, 0x32 ;  /* 0x0000003203ea7836 */ /* 0x000fc60000000000 */
[----:B-----5:R5:W-:Y:S02]  /*209e0*/  @P6 STG.E desc[UR28][R232.64], R236 ;  /* 0x000000ece8006986 */ /* 0x020be4000c10191c */
[----:B-1----:R-:W-:Y:S01]  /*209f0*/  ISETP.LT.AND P6, PT, R234, UR4, !P0 ;  /* 0x00000004ea007c0c */ /* 0x002fe2000c7c1270 */
[----:B------:R-:W1:Y:S01]  /*20a00*/  LDCU UR4, c[0x0][0x39c] ;  /* 0x00007380ff0477ac */ /* 0x000e620008000800 */
[----:B-----5:R-:W5:Y:S04]  /*20a10*/  LDL.LU R232, [R1+0xb8] ;  /* 0x0000b80001e87983 */ /* 0x020f680000300800 */
[----:B------:R-:W2:Y:S04]  /*20a20*/  LDL.LU R233, [R1+0xbc] ;  /* 0x0000bc0001e97983 */ /* 0x000ea80000300800 */
[----:B------:R-:W2:Y:S01]  /*20a30*/  LDL.LU R234, [R1+0xb4] ;  /* 0x0000b40001ea7983 */ /* 0x000ea20000300800 */
[----:B------:R-:W-:-:S03]  /*20a40*/  VIADD R236, R3, 0x33 ;  /* 0x0000003303ec7836 */ /* 0x000fc60000000000 */
[----:B--2---:R2:W-:Y:S02]  /*20a50*/  @P2 STG.E desc[UR28][R230.64], R234 ;  /* 0x000000eae6002986 */ /* 0x0045e4000c10191c */
[----:B-1----:R-:W-:Y:S01]  /*20a60*/  ISETP.LT.AND P2, PT, R236, UR4, !P0 ;  /* 0x00000004ec007c0c */ /* 0x002fe2000c741270 */
[----:B------:R-:W1:Y:S01]  /*20a70*/  LDCU UR4, c[0x0][0x39c] ;  /* 0x00007380ff0477ac */ /* 0x000e620008000800 */
[----:B-----5:R5:W-:Y:S01]  /*20a80*/  @P1 STG.E desc[UR28][R228.64], R232 ;  /* 0x000000e8e4001986 */ /* 0x020be2000c10191c */
[----:B--2---:R-:W-:-:S05]  /*20a90*/  VIADD R234, R3, 0x34 ;  /* 0x0000003403ea7836 */ /* 0x004fca0000000000 */
[----:B-1----:R-:W-:Y:S01]  /*20aa0*/  ISETP.LT.AND P1, PT, R234, UR4, !P0 ;  /* 0x00000004ea007c0c */ /* 0x002fe2000c721270 */
[----:B------:R-:W1:Y:S01]  /*20ab0*/  LDCU UR4, c[0x0][0x39c] ;  /* 0x00007380ff0477ac */ /* 0x000e620008000800 */
[C---:B-----5:R-:W-:Y:S01]  /*20ac0*/  VIADD R232, R3.reuse, 0x35 ;  /* 0x0000003503e87836 */ /* 0x060fe20000000000 */
[----:B------:R2:W-:Y:S01]  /*20ad0*/  @P5 STG.E desc[UR28][R226.64], R233 ;  /* 0x000000e9e2005986 */ /* 0x0005e2000c10191c */
[----:B------:R-:W-:-:S03]  /*20ae0*/  VIADD R230, R3, 0x36 ;  /* 0x0000003603e67836 */ /* 0x000fc60000000000 */
[----:B-1----:R-:W-:Y:S01]  /*20af0*/  ISETP.LT.AND P5, PT, R232, UR4, !P0 ;  /* 0x00000004e8007c0c */ /* 0x002fe2000c7a1270 */
[----:B------:R-:W1:Y:S01]  /*20b00*/  LDCU UR4, c[0x0][0x39c] ;  /* 0x00007380ff0477ac */ /* 0x000e620008000800 */
[----:B----4-:R4:W-:Y:S01]  /*20b10*/  @P4 STG.E desc[UR28][R224.64], R235 ;  /* 0x000000ebe0004986 */ /* 0x0109e2000c10191c */
[C---:B------:R-:W-:Y:S01]  /*20b20*/  VIADD R228, R3.reuse, 0x37 ;  /* 0x0000003703e47836 */ /* 0x040fe20000000000 */
[----:B-1----:R-:W-:Y:S01]  /*20b30*/  ISETP.LT.AND P4, PT, R230, UR4, !P0 ;  /* 0x00000004e6007c0c */ /* 0x002fe2000c781270 */
[----:B------:R-:W1:Y:S01]  /*20b40*/  LDCU UR4, c[0x0][0x39c] ;  /* 0x00007380ff0477ac */ /* 0x000e620008000800 */
[----:B------:R5:W-:Y:S01]  /*20b50*/  @P3 STG.E desc[UR28][R222.64], R238 ;  /* 0x000000eede003986 */ /* 0x000be2000c10191c */
[C---:B--2---:R-:W-:Y:S01]  /*20b60*/  VIADD R226, R3.reuse, 0x38 ;  /* 0x0000003803e27836 */ /* 0x044fe20000000000 */
[----:B-1----:R-:W-:Y:S01]  /*20b70*/  ISETP.LT.AND P3, PT, R228, UR4, !P0 ;  /* 0x00000004e4007c0c */ /* 0x002fe2000c761270 */
[----:B------:R-:W1:Y:S01]  /*20b80*/  LDCU UR4, c[0x0][0x39c] ;  /* 0x00007380ff0477ac */ /* 0x000e620008000800 */
[----:B------:R2:W-:Y:S01]  /*20b90*/  @P6 STG.E desc[UR28][R220.64], R237 ;  /* 0x000000eddc006986 */ /* 0x0005e2000c10191c */
[C---:B----4-:R-:W-:Y:S01]  /*20ba0*/  VIADD R224, R3.reuse, 0x39 ;  /* 0x0000003903e07836 */ /* 0x050fe20000000000 */
[----:B-1----:R-:W-:Y:S01]  /*20bb0*/  ISETP.LT.AND P6, PT, R226, UR4, !P0 ;  /* 0x00000004e2007c0c */ /* 0x002fe2000c7c1270 */
[----:B------:R-:W1:Y:S01]  /*20bc0*/  LDCU UR4, c[0x0][0x39c] ;  /* 0x00007380ff0477ac */ /* 0x000e620008000800 */
[----:B------:R4:W-:Y:S01]  /*20bd0*/  @P2 STG.E desc[UR28][R218.64], R240 ;  /* 0x000000f0da002986 */ /* 0x0009e2000c10191c */
[C---:B-----5:R-:W-:Y:S01]  /*20be0*/  VIADD R222, R3.reuse, 0x3a ;  /* 0x0000003a03de7836 */ /* 0x060fe20000000000 */
        /* <DEDUP_REMOVED lines=18> */
[----:B------:R-:W-:Y:S01]  /*20d10*/  @P6 STG.E desc[UR28][R208.64], R243 ;  /* 0x000000f3d0006986 */ /* 0x000fe2000c10191c */
[C---:B----4-:R-:W-:Y:S01]  /*20d20*/  VIADD R212, R3.reuse, 0x3f ;  /* 0x0000003f03d47836 */ /* 0x050fe20000000000 */
[----:B-1----:R-:W-:Y:S01]  /*20d30*/  ISETP.LT.AND P6, PT, R214, UR4, !P0 ;  /* 0x00000004d6007c0c */ /* 0x002fe2000c7c1270 */
[----:B------:R-:W1:Y:S01]  /*20d40*/  LDCU UR4, c[0x0][0x39c] ;  /* 0x00007380ff0477ac */ /* 0x000e620008000800 */
[----:B---3--:R2:W-:Y:S01]  /*20d50*/  @P2 STG.E desc[UR28][R206.64], R246 ;  /* 0x000000f6ce002986 */ /* 0x0085e2000c10191c */
[----:B-----5:R-:W-:-:S03]  /*20d60*/  VIADD R210, R3, 0x40 ;  /* 0x0000004003d27836 */ /* 0x020fc60000000000 */
[----:B------:R3:W-:Y:S02]  /*20d70*/  @P1 STG.E desc[UR28][R204.64], R245 ;  /* 0x000000f5cc001986 */ /* 0x0007e4000c10191c */
[----:B------:R-:W-:Y:S01]  /*20d80*/  ISETP.LT.AND P1, PT, R210, UR6, !P0 ;  /* 0x00000006d2007c0c */ /* 0x000fe2000c721270 */
[----:B------:R-:W4:Y:S01]  /*20d90*/  LDCU UR6, c[0x0][0x39c] ;  /* 0x00007380ff0677ac */ /* 0x000f220008000800 */
[----:B-1----:R-:W-:Y:S01]  /*20da0*/  ISETP.LT.AND P2, PT, R212, UR4, !P0 ;  /* 0x00000004d4007c0c */ /* 0x002fe2000c741270 */
[----:B------:R-:W1:Y:S01]  /*20db0*/  LDCU UR4, c[0x0][0x39c] ;  /* 0x00007380ff0477ac */ /* 0x000e620008000800 */
[----:B--2---:R-:W-:Y:S01]  /*20dc0*/  VIADD R207, R252, UR5 ;  /* 0x00000005fccf7c36 */ /* 0x004fe20008000000 */
[----:B------:R2:W-:Y:S01]  /*20dd0*/  @P5 STG.E desc[UR28][R202.64], R248 ;  /* 0x000000f8ca005986 */ /* 0x0005e2000c10191c */
[----:B------:R-:W-:-:S03]  /*20de0*/  VIADD R206, R3, 0x43 ;  /* 0x0000004303ce7836 */ /* 0x000fc60000000000 */
[----:B------:R5:W-:Y:S01]  /*20df0*/  @P4 STG.E desc[UR28][R200.64], R247 ;  /* 0x000000f7c8004986 */ /* 0x000be2000c10191c */
[----:B------:R-:W-:-:S03]  /*20e00*/  VIADD R209, R3, 0x41 ;  /* 0x0000004103d17836 */ /* 0x000fc60000000000 */
[----:B------:R4:W-:Y:S01]  /*20e10*/  @P3 STG.E desc[UR28][R198.64], R250 ;  /* 0x000000fac6003986 */ /* 0x0009e2000c10191c */
[C---:B---3--:R-:W-:Y:S01]  /*20e20*/  LEA R204, P3, R207.reuse, R2, 0x2 ;  /* 0x00000002cfcc7211 */ /* 0x048fe200078610ff */
[----:B--2---:R-:W-:-:S03]  /*20e30*/  VIADD R203, R207, UR5 ;  /* 0x00000005cfcb7c36 */ /* 0x004fc60008000000 */
[----:B------:R-:W-:Y:S02]  /*20e40*/  LEA.HI.X.SX32 R205, R207, R0, 0x2, P3 ;  /* 0x00000000cfcd7211 */ /* 0x000fe400018f16ff */
[----:B------:R-:W-:Y:S01]  /*20e50*/  ISETP.LT.AND P5, PT, R209, UR7, !P0 ;  /* 0x00000007d1007c0c */ /* 0x000fe2000c7a1270 */
[----:B------:R-:W2:Y:S01]  /*20e60*/  LDCU UR7, c[0x0][0x39c] ;  /* 0x00007380ff0777ac */ /* 0x000ea20008000800 */
[----:B-1----:R-:W-:Y:S01]  /*20e70*/  ISETP.LT.AND P3, PT, R206, UR4, !P0 ;  /* 0x00000004ce007c0c */ /* 0x002fe2000c761270 */
[----:B-----5:R-:W-:Y:S01]  /*20e80*/  VIADD R201, R3, 0x44 ;  /* 0x0000004403c97836 */ /* 0x020fe20000000000 */
[----:B------:R-:W1:Y:S01]  /*20e90*/  LDCU UR4, c[0x0][0x39c] ;  /* 0x00007380ff0477ac */ /* 0x000e620008000800 */
[----:B------:R3:W-:Y:S01]  /*20ea0*/  @P6 STG.E desc[UR28][R196.64], R249 ;  /* 0x000000f9c4006986 */ /* 0x0007e2000c10191c */
[----:B------:R-:W-:-:S03]  /*20eb0*/  LEA R200, P6, R203, R2, 0x2 ;  /* 0x00000002cbc87211 */ /* 0x000fc600078c10ff */
[----:B------:R5:W-:Y:S01]  /*20ec0*/  @P2 STG.E desc[UR28][R204.64], R251 ;  /* 0x000000fbcc002986 */ /* 0x000be2000c10191c */
[----:B----4-:R-:W-:Y:S01]  /*20ed0*/  ISETP.LT.AND P2, PT, R201, UR6, !P0 ;  /* 0x00000006c9007c0c */ /* 0x010fe2000c741270 */
[----:B------:R-:W-:Y:S01]  /*20ee0*/  VIADD R202, R3, 0x46 ;  /* 0x0000004603ca7836 */ /* 0x000fe20000000000 */
[----:B------:R-:W-:Y:S01]  /*20ef0*/  LEA.HI.X.SX32 R201, R203, R0, 0x2, P6 ;  /* 0x00000000cbc97211 */ /* 0x000fe200030f16ff */
[----:B------:R-:W-:Y:S01]  /*20f00*/  VIADD R199, R3, 0x45 ;  /* 0x0000004503c77836 */ /* 0x000fe20000000000 */
[----:B------:R-:W4:Y:S01]  /*20f10*/  LDCU UR6, c[0x0][0x39c] ;  /* 0x00007380ff0677ac */ /* 0x000f220008000800 */
[----:B---3--:R-:W-:-:S05]  /*20f20*/  VIADD R197, R203, UR5 ;  /* 0x00000005cbc57c36 */ /* 0x008fca0008000000 */
[C---:B------:R-:W-:Y:S01]  /*20f30*/  LEA R196, P6, R197.reuse, R2, 0x2 ;  /* 0x00000002c5c47211 */ /* 0x040fe200078c10ff */
[----:B------:R-:W-:-:S03]  /*20f40*/  VIADD R203, R197, UR5 ;  /* 0x00000005c5cb7c36 */ /* 0x000fc60008000000 */
[----:B------:R-:W-:Y:S01]  /*20f50*/  LEA.HI.X.SX32 R197, R197, R0, 0x2, P6 ;  /* 0x00000000c5c57211 */ /* 0x000fe200030f16ff */
[----:B------:R-:W-:Y:S01]  /*20f60*/  VIADD R208, R3, 0x42 ;  /* 0x0000004203d07836 */ /* 0x000fe20000000000 */
[----:B------:R3:W-:Y:S01]  /*20f70*/  @P1 STG.E desc[UR28][R200.64], R132 ;  /* 0x00000084c8001986 */ /* 0x0007e2000c10191c */
[----:B------:R-:W-:-:S03]  /*20f80*/  LEA R198, P6, R203, R2, 0x2 ;  /* 0x00000002cbc67211 */ /* 0x000fc600078c10ff */
[----:B------:R3:W-:Y:S01]  /*20f90*/  @P5 STG.E desc[UR28][R196.64], R133 ;  /* 0x00000085c4005986 */ /* 0x0007e2000c10191c */
[----:B-1----:R-:W-:Y:S01]  /*20fa0*/  ISETP.LT.AND P5, PT, R202, UR4, !P0 ;  /* 0x00000004ca007c0c */ /* 0x002fe2000c7a1270 */
[----:B------:R-:W1:Y:S01]  /*20fb0*/  LDCU UR4, c[0x0][0x39c] ;  /* 0x00007380ff0477ac */ /* 0x000e620008000800 */
[----:B--2---:R-:W-:Y:S02]  /*20fc0*/  ISETP.LT.AND P1, PT, R199, UR7, !P0 ;  /* 0x00000007c7007c0c */ /* 0x004fe4000c721270 */
[----:B------:R-:W-:Y:S01]  /*20fd0*/  ISETP.LT.AND P4, PT, R208, UR8, !P0 ;  /* 0x00000008d0007c0c */ /* 0x000fe2000c781270 */
[----:B------:R-:W2:Y:S01]  /*20fe0*/  LDCU UR7, c[0x0][0x39c] ;  /* 0x00007380ff0777ac */ /* 0x000ea20008000800 */
[C---:B------:R-:W-:Y:S01]  /*20ff0*/  LEA.HI.X.SX32 R199, R203.reuse, R0, 0x2, P6 ;  /* 0x00000000cbc77211 */ /* 0x040fe200030f16ff */
[----:B------:R-:W-:-:S04]  /*21000*/  VIADD R203, R203, UR5 ;  /* 0x00000005cbcb7c36 */ /* 0x000fc80008000000 */
[C---:B-----5:R-:W-:Y:S01]  /*21010*/  VIADD R205, R203.reuse, UR5 ;  /* 0x00000005cbcd7c36 */ /* 0x060fe20008000000 */
[----:B---3--:R-:W-:Y:S01]  /*21020*/  LEA R200, P6, R203, R2, 0x2 ;  /* 0x00000002cbc87211 */ /* 0x008fe200078c10ff */
[----:B------:R-:W-:-:S03]  /*21030*/  VIADD R202, R3, 0x47 ;  /* 0x0000004703ca7836 */ /* 0x000fc60000000000 */
[----:B------:R-:W-:Y:S01]  /*21040*/  LEA.HI.X.SX32 R201, R203, R0, 0x2, P6 ;  /* 0x00000000cbc97211 */ /* 0x000fe200030f16ff */
[C---:B------:R-:W-:Y:S01]  /*21050*/  VIADD R203, R205.reuse, UR5 ;  /* 0x00000005cdcb7c36 */ /* 0x040fe20008000000 */
[----:B------:R-:W-:Y:S01]  /*21060*/  LEA R132, P6, R205, R2, 0x2 ;  /* 0x00000002cd847211 */ /* 0x000fe200078c10ff */
[----:B------:R-:W-:Y:S01]  /*21070*/  VIADD R197, R3, 0x48 ;  /* 0x0000004803c57836 */ /* 0x000fe20000000000 */
[----:B------:R3:W-:Y:S01]  /*21080*/  @P4 STG.E desc[UR28][R198.64], R134 ;  /* 0x00000086c6004986 */ /* 0x0007e2000c10191c */
[----:B----4-:R-:W-:Y:S01]  /*21090*/  ISETP.LT.AND P4, PT, R202, UR6, !P0 ;  /* 0x00000006ca007c0c */ /* 0x010fe2000c781270 */
[----:B------:R-:W4:Y:S01]  /*210a0*/  LDCU UR6, c[0x0][0x39c] ;  /* 0x00007380ff0677ac */ /* 0x000f220008000800 */
[----:B------:R-:W-:Y:S01]  /*210b0*/  LEA.HI.X.SX32 R133, R205, R0, 0x2, P6 ;  /* 0x00000000cd857211 */ /* 0x000fe200030f16ff */
[----:B------:R5:W-:Y:S01]  /*210c0*/  @P3 STG.E desc[UR28][R200.64], R135 ;  /* 0x00000087c8003986 */ /* 0x000be2000c10191c */
[----:B------:R-:W-:Y:S02]  /*210d0*/  LEA R196, P6, R203, R2, 0x2 ;  /* 0x00000002cbc47211 */ /* 0x000fe400078c10ff */
[----:B-1----:R-:W-:Y:S01]  /*210e0*/  ISETP.LT.AND P3, PT, R197, UR4, !P0 ;  /* 0x00000004c5007c0c */ /* 0x002fe2000c761270 */
[----:B------:R-:W1:Y:S01]  /*210f0*/  LDCU UR4, c[0x0][0x39c] ;  /* 0x00007380ff0477ac */ /* 0x000e620008000800 */
[C---:B------:R-:W-:Y:S01]  /*21100*/  LEA.HI.X.SX32 R197, R203.reuse, R0, 0x2, P6 ;  /* 0x00000000cbc57211 */ /* 0x040fe200030f16ff */
[----:B------:R-:W-:-:S02]  /*21110*/  VIADD R203, R203, UR5 ;  /* 0x00000005cbcb7c36 */ /* 0x000fc40008000000 */
[----:B---3--:R-:W-:Y:S01]  /*21120*/  VIADD R134, R3, 0x49 ;  /* 0x0000004903867836 */ /* 0x008fe20000000000 */
[----:B------:R3:W-:Y:S01]  /*21130*/  @P2 STG.E desc[UR28][R132.64], R136 ;  /* 0x0000008884002986 */ /* 0x0007e2000c10191c */
[----:B------:R-:W-:-:S03]  /*21140*/  VIADD R199, R203, UR5 ;  /* 0x00000005cbc77c36 */ /* 0x000fc60008000000 */
[----:B--2---:R-:W-:Y:S01]  /*21150*/  ISETP.LT.AND P2, PT, R134, UR7, !P0 ;  /* 0x0000000786007c0c */ /* 0x004fe2000c741270 */
[----:B------:R-:W2:Y:S01]  /*21160*/  LDCU UR7, c[0x0][0x39c] ;  /* 0x00007380ff0777ac */ /* 0x000ea20008000800 */
[----:B------:R-:W-:Y:S01]  /*21170*/  LEA R134, P6, R203, R2, 0x2 ;  /* 0x00000002cb867211 */ /* 0x000fe200078c10ff */
[----:B------:R-:W-:Y:S01]  /*21180*/  VIADD R198, R3, 0x4a ;  /* 0x0000004a03c67836 */ /* 0x000fe20000000000 */
[----:B------:R1:W-:Y:S02]  /*21190*/  @P1 STG.E desc[UR28][R196.64], R137 ;  /* 0x00000089c4001986 */ /* 0x0003e4000c10191c */
[----:B-----5:R-:W-:Y:S01]  /*211a0*/  LEA.HI.X.SX32 R135, R203, R0, 0x2, P6 ;  /* 0x00000000cb877211 */ /* 0x020fe200030f16ff */
[C---:B------:R-:W-:Y:S01]  /*211b0*/  VIADD R201, R199.reuse, UR5 ;  /* 0x00000005c7c97c36 */ /* 0x040fe20008000000 */
[----:B---3--:R-:W-:Y:S01]  /*211c0*/  LEA R132, P6, R199, R2, 0x2 ;  /* 0x00000002c7847211 */ /* 0x008fe200078c10ff */
[----:B------:R-:W-:Y:S01]  /*211d0*/  VIADD R136, R3, 0x4b ;  /* 0x0000004b03887836 */ /* 0x000fe20000000000 */
[----:B----4-:R-:W-:Y:S01]  /*211e0*/  ISETP.LT.AND P1, PT, R198, UR6, !P0 ;  /* 0x00000006c6007c0c */ /* 0x010fe2000c721270 */
[----:B------:R-:W3:Y:S01]  /*211f0*/  LDCU UR6, c[0x0][0x39c] ;  /* 0x00007380ff0677ac */ /* 0x000ee20008000800 */
[----:B------:R4:W-:Y:S01]  /*21200*/  @P5 STG.E desc[UR28][R134.64], R138 ;  /* 0x0000008a86005986 */ /* 0x0009e2000c10191c */
[----:B------:R-:W-:Y:S01]  /*21210*/  LEA.HI.X.SX32 R133, R199, R0, 0x2, P6 ;  /* 0x00000000c7857211 */ /* 0x000fe200030f16ff */
[----:B------:R-:W-:Y:S01]  /*21220*/  VIADD R199, R201, UR5 ;  /* 0x00000005c9c77c36 */ /* 0x000fe20008000000 */
[----:B-1----:R-:W-:Y:S01]  /*21230*/  ISETP.LT.AND P5, PT, R136, UR4, !P0 ;  /* 0x0000000488007c0c */ /* 0x002fe2000c7a1270 */
[----:B------:R-:W-:Y:S01]  /*21240*/  VIADD R197, R3, 0x4c ;  /* 0x0000004c03c57836 */ /* 0x000fe20000000000 */
[C---:B------:R-:W-:Y:S01]  /*21250*/  LEA R136, P6, R201.reuse, R2, 0x2 ;  /* 0x00000002c9887211 */ /* 0x040fe200078c10ff */
[----:B------:R-:W1:Y:S03]  /*21260*/  LDCU UR4, c[0x0][0x39c] ;  /* 0x00007380ff0477ac */ /* 0x000e660008000800 */
[----:B------:R-:W-:-:S02]  /*21270*/  LEA.HI.X.SX32 R137, R201, R0, 0x2, P6 ;  /* 0x00000000c9897211 */ /* 0x000fc400030f16ff */
[----:B------:R-:W-:Y:S01]  /*21280*/  LEA R196, P6, R199, R2, 0x2 ;  /* 0x00000002c7c47211 */ /* 0x000fe200078c10ff */
[----:B------:R5:W-:Y:S01]  /*21290*/  @P4 STG.E desc[UR28][R132.64], R139 ;  /* 0x0000008b84004986 */ /* 0x000be2000c10191c */
[----:B--2---:R-:W-:Y:S01]  /*212a0*/  ISETP.LT.AND P4, PT, R197, UR7, !P0 ;  /* 0x00000007c5007c0c */ /* 0x004fe2000c781270 */
[----:B------:R-:W-:Y:S01]  /*212b0*/  VIADD R198, R3, 0x4d ;  /* 0x0000004d03c67836 */ /* 0x000fe20000000000 */
[C---:B------:R-:W-:Y:S01]  /*212c0*/  LEA.HI.X.SX32 R197, R199.reuse, R0, 0x2, P6 ;  /* 0x00000000c7c57211 */ /* 0x040fe200030f16ff */
[----:B------:R-:W2:Y:S01]  /*212d0*/  LDCU UR7, c[0x0][0x39c] ;  /* 0x00007380ff0777ac */ /* 0x000ea20008000800 */
[----:B------:R-:W-:Y:S01]  /*212e0*/  VIADD R199, R199, UR5 ;  /* 0x00000005c7c77c36 */ /* 0x000fe20008000000 */
[----:B------:R1:W-:Y:S01]  /*212f0*/  @P3 STG.E desc[UR28][R136.64], R140 ;  /* 0x0000008c88003986 */ /* 0x0003e2000c10191c */
[----:B---3--:R-:W-:Y:S01]  /*21300*/  ISETP.LT.AND P3, PT, R198, UR6, !P0 ;  /* 0x00000006c6007c0c */ /* 0x008fe2000c761270 */
[----:B------:R-:W3:Y:S01]  /*21310*/  LDCU UR6, c[0x0][0x39c] ;  /* 0x00007380ff0677ac */ /* 0x000ee20008000800 */
[----:B----4-:R-:W-:Y:S01]  /*21320*/  VIADD R135, R3, 0x4e ;  /* 0x0000004e03877836 */ /* 0x010fe20000000000 */
[----:B------:R4:W-:Y:S01]  /*21330*/  @P2 STG.E desc[UR28][R196.64], R141 ;  /* 0x0000008dc4002986 */ /* 0x0009e2000c10191c */
[C---:B-----5:R-:W-:Y:S01]  /*21340*/  VIADD R139, R199.reuse, UR5 ;  /* 0x00000005c78b7c36 */ /* 0x060fe20008000000 */
[----:B------:R-:W-:-:S04]  /*21350*/  LEA R132, P2, R199, R2, 0x2 ;  /* 0x00000002c7847211 */ /* 0x000fc800078410ff */
[----:B------:R-:W-:Y:S02]  /*21360*/  LEA R134, P6, R139, R2, 0x2 ;  /* 0x000000028b867211 */ /* 0x000fe400078c10ff */
[-C--:B------:R-:W-:Y:S01]  /*21370*/  LEA.HI.X.SX32 R133, R199, R0.reuse, 0x2, P2 ;  /* 0x00000000c7857211 */ /* 0x080fe200010f16ff */
[----:B-1----:R-:W-:Y:S01]  /*21380*/  VIADD R136, R3, 0x4f ;  /* 0x0000004f03887836 */ /* 0x002fe20000000000 */
[----:B------:R-:W-:Y:S01]  /*21390*/  ISETP.LT.AND P2, PT, R135, UR4, !P0 ;  /* 0x0000000487007c0c */ /* 0x000fe2000c741270 */
[----:B------:R-:W1:Y:S01]  /*213a0*/  LDCU UR4, c[0x0][0x39c] ;  /* 0x00007380ff0477ac */ /* 0x000e620008000800 */
[C---:B------:R-:W-:Y:S01]  /*213b0*/  LEA.HI.X.SX32 R135, R139.reuse, R0, 0x2, P6 ;  /* 0x000000008b877211 */ /* 0x040fe200030f16ff */
[----:B------:R-:W-:Y:S01]  /*213c0*/  VIADD R139, R139, UR5 ;  /* 0x000000058b8b7c36 */ /* 0x000fe20008000000 */
[----:B------:R5:W-:Y:S01]  /*213d0*/  @P1 STG.E desc[UR28][R132.64], R142 ;  /* 0x0000008e84001986 */ /* 0x000be2000c10191c */
[----:B--2---:R-:W-:Y:S01]  /*213e0*/  ISETP.LT.AND P1, PT, R136, UR7, !P0 ;  /* 0x0000000788007c0c */ /* 0x004fe2000c721270 */
[----:B------:R-:W-:Y:S01]  /*213f0*/  VIADD R138, R3, 0x50 ;  /* 0x00000050038a7836 */ /* 0x000fe20000000000 */
[----:B------:R-:W2:Y:S01]  /*21400*/  LDCU UR7, c[0x0][0x39c] ;  /* 0x00007380ff0777ac */ /* 0x000ea20008000800 */
[----:B------:R1:W-:Y:S01]  /*21410*/  @P5 STG.E desc[UR28][R134.64], R143 ;  /* 0x0000008f86005986 */ /* 0x0003e2000c10191c */
[C---:B------:R-:W-:Y:S01]  /*21420*/  LEA R136, P5, R139.reuse, R2, 0x2 ;  /* 0x000000028b887211 */ /* 0x040fe200078a10ff */
[----:B----4-:R-:W-:-:S03]  /*21430*/  VIADD R141, R139, UR5 ;  /* 0x000000058b8d7c36 */ /* 0x010fc60008000000 */
[----:B------:R-:W-:Y:S02]  /*21440*/  LEA.HI.X.SX32 R137, R139, R0, 0x2, P5 ;  /* 0x000000008b897211 */ /* 0x000fe400028f16ff */
[----:B---3--:R-:W-:Y:S01]  /*21450*/  ISETP.LT.AND P5, PT, R138, UR6, !P0 ;  /* 0x000000068a007c0c */ /* 0x008fe2000c7a1270 */
[----:B------:R-:W3:Y:S01]  /*21460*/  LDCU UR6, c[0x0][0x39c] ;  /* 0x00007380ff0677ac */ /* 0x000ee20008000800 */
[----:B-----5:R-:W-:Y:S01]  /*21470*/  VIADD R133, R3, 0x51 ;  /* 0x0000005103857836 */ /* 0x020fe20000000000 */
[C---:B------:R-:W-:Y:S01]  /*21480*/  LEA R132, P6, R141.reuse, R2, 0x2 ;  /* 0x000000028d847211 */ /* 0x040fe200078c10ff */
[----:B-1----:R-:W-:Y:S01]  /*21490*/  VIADD R135, R141, UR5 ;  /* 0x000000058d877c36 */ /* 0x002fe20008000000 */
[----:B------:R1:W-:Y:S02]  /*214a0*/  @P4 STG.E desc[UR28][R136.64], R144 ;  /* 0x0000009088004986 */ /* 0x0003e4000c10191c */
[----:B------:R-:W-:Y:S01]  /*214b0*/  ISETP.LT.AND P4, PT, R133, UR4, !P0 ;  /* 0x0000000485007c0c */ /* 0x000fe2000c781270 */
[----:B------:R-:W-:Y:S01]  /*214c0*/  VIADD R139, R3, 0x52 ;  /* 0x00000052038b7836 */ /* 0x000fe20000000000 */
[----:B------:R-:W-:Y:S01]  /*214d0*/  LEA.HI.X.SX32 R133, R141, R0, 0x2, P6 ;  /* 0x000000008d857211 */ /* 0x000fe200030f16ff */
[C---:B------:R-:W-:Y:S01]  /*214e0*/  VIADD R141, R135.reuse, UR5 ;  /* 0x00000005878d7c36 */ /* 0x040fe20008000000 */
[C---:B------:R-:W-:Y:S01]  /*214f0*/  LEA R134, P6, R135.reuse, R2, 0x2 ;  /* 0x0000000287867211 */ /* 0x040fe200078c10ff */
[----:B------:R-:W4:Y:S03]  /*21500*/  LDCU UR4, c[0x0][0x39c] ;  /* 0x00007380ff0477ac */ /* 0x000f260008000800 */
[----:B------:R-:W-:-:S02]  /*21510*/  LEA.HI.X.SX32 R135, R135, R0, 0x2, P6 ;  /* 0x0000000087877211 */ /* 0x000fc400030f16ff */
[----:B------:R-:W-:Y:S01]  /*21520*/  LEA R138, P6, R141, R2, 0x2 ;  /* 0x000000028d8a7211 */ /* 0x000fe200078c10ff */
[----:B-1----:R-:W-:Y:S01]  /*21530*/  VIADD R136, R3, 0x53 ;  /* 0x0000005303887836 */ /* 0x002fe20000000000 */
[----:B------:R1:W-:Y:S01]  /*21540*/  @P3 STG.E desc[UR28][R132.64], R145 ;  /* 0x0000009184003986 */ /* 0x0003e2000c10191c */
[----:B--2---:R-:W-:Y:S01]  /*21550*/  ISETP.LT.AND P3, PT, R139, UR7, !P0 ;  /* 0x000000078b007c0c */ /* 0x004fe2000c761270 */
[----:B------:R-:W2:Y:S01]  /*21560*/  LDCU UR7, c[0x0][0x39c] ;  /* 0x00007380ff0777ac */ /* 0x000ea20008000800 */
[C---:B------:R-:W-:Y:S01]  /*21570*/  LEA.HI.X.SX32 R139, R141.reuse, R0, 0x2, P6 ;  /* 0x000000008d8b7211 */ /* 0x040fe200030f16ff */
[----:B------:R5:W-:Y:S01]  /*21580*/  @P2 STG.E desc[UR28][R134.64], R146 ;  /* 0x0000009286002986 */ /* 0x000be2000c10191c */
[----:B---3--:R-:W-:Y:S01]  /*21590*/  ISETP.LT.AND P2, PT, R136, UR6, !P0 ;  /* 0x0000000688007c0c */ /* 0x008fe2000c741270 */
[----:B------:R-:W-:Y:S01]  /*215a0*/  VIADD R141, R141, UR5 ;  /* 0x000000058d8d7c36 */ /* 0x000fe20008000000 */
[----:B------:R-:W3:Y:S01]  /*215b0*/  LDCU UR6, c[0x0][0x39c] ;  /* 0x00007380ff0677ac */ /* 0x000ee20008000800 */
[----:B------:R-:W-:-:S02]  /*215c0*/  VIADD R136, R3, 0x54 ;  /* 0x0000005403887836 */ /* 0x000fc40000000000 */
[C---:B------:R-:W-:Y:S01]  /*215d0*/  VIADD R137, R141.reuse, UR5 ;  /* 0x000000058d897c36 */ /* 0x040fe20008000000 */
[C---:B-1----:R-:W-:Y:S01]  /*215e0*/  LEA R132, P6, R141.reuse, R2, 0x2 ;  /* 0x000000028d847211 */ /* 0x042fe200078c10ff */
[----:B------:R1:W-:Y:S03]  /*215f0*/  @P1 STG.E desc[UR28][R138.64], R147 ;  /* 0x000000938a001986 */ /* 0x0003e6000c10191c */
[----:B------:R-:W-:Y:S01]  /*21600*/  LEA.HI.X.SX32 R133, R141, R0, 0x2, P6 ;  /* 0x000000008d857211 */ /* 0x000fe200030f16ff */
[C---:B------:R-:W-:Y:S01]  /*21610*/  VIADD R141, R137.reuse, UR5 ;  /* 0x00000005898d7c36 */ /* 0x040fe20008000000 */
[----:B-----5:R-:W-:Y:S02]  /*21620*/  LEA R134, P6, R137, R2, 0x2 ;  /* 0x0000000289867211 */ /* 0x020fe400078c10ff */
[----:B----4-:R-:W-:Y:S01]  /*21630*/  ISETP.LT.AND P1, PT, R136, UR4, !P0 ;  /* 0x0000000488007c0c */ /* 0x010fe2000c721270 */
[----:B------:R-:W4:Y:S01]  /*21640*/  LDCU UR4, c[0x0][0x39c] ;  /* 0x00007380ff0477ac */ /* 0x000f220008000800 */
[----:B------:R-:W-:Y:S01]  /*21650*/  VIADD R140, R3, 0x55 ;  /* 0x00000055038c7836 */ /* 0x000fe20000000000 */
[----:B------:R-:W-:-:S02]  /*21660*/  LEA.HI.X.SX32 R135, R137, R0, 0x2, P6 ;  /* 0x0000000089877211 */ /* 0x000fc400030f16ff */
[----:B------:R-:W-:Y:S01]  /*21670*/  LEA R136, P6, R141, R2, 0x2 ;  /* 0x000000028d887211 */ /* 0x000fe200078c10ff */
[----:B------:R5:W-:Y:S01]  /*21680*/  @P5 STG.E desc[UR28][R132.64], R148 ;  /* 0x0000009484005986 */ /* 0x000be2000c10191c */
[----:B---3--:R-:W-:Y:S01]  /*21690*/  ISETP.LT.AND P5, PT, R140, UR6, !P0 ;  /* 0x000000068c007c0c */ /* 0x008fe2000c7a1270 */
[----:B-1----:R-:W-:Y:S01]  /*216a0*/  VIADD R138, R3, 0x56 ;  /* 0x00000056038a7836 */ /* 0x002fe20000000000 */
[C---:B------:R-:W-:Y:S01]  /*216b0*/  LEA.HI.X.SX32 R137, R141.reuse, R0, 0x2, P6 ;  /* 0x000000008d897211 */ /* 0x040fe200030f16ff */
[----:B------:R-:W1:Y:S01]  /*216c0*/  LDCU UR6, c[0x0][0x39c] ;  /* 0x00007380ff0677ac */ /* 0x000e620008000800 */
[----:B------:R-:W-:Y:S01]  /*216d0*/  VIADD R141, R141, UR5 ;  /* 0x000000058d8d7c36 */ /* 0x000fe20008000000 */
[----:B------:R3:W-:Y:S01]  /*216e0*/  @P4 STG.E desc[UR28][R134.64], R149 ;  /* 0x0000009586004986 */ /* 0x0007e2000c10191c */
[----:B--2---:R-:W-:Y:S01]  /*216f0*/  ISETP.LT.AND P4, PT, R138, UR7, !P0 ;  /* 0x000000078a007c0c */ /* 0x004fe2000c781270 */
[----:B------:R-:W2:Y:S01]  /*21700*/  LDCU UR7, c[0x0][0x39c] ;  /* 0x00007380ff0777ac */ /* 0x000ea20008000800 */
[----:B------:R-:W-:-:S02]  /*21710*/  VIADD R139, R141, UR5 ;  /* 0x000000058d8b7c36 */ /* 0x000fc40008000000 */
[----:B------:R-:W-:Y:S01]  /*21720*/  VIADD R138, R3, 0x57 ;  /* 0x00000057038a7836 */ /* 0x000fe20000000000 */
[C---:B-----5:R-:W-:Y:S01]  /*21730*/  LEA R132, P6, R141.reuse, R2, 0x2 ;  /* 0x000000028d847211 */ /* 0x060fe200078c10ff */
[----:B------:R5:W-:Y:S03]  /*21740*/  @P3 STG.E desc[UR28][R136.64], R150 ;  /* 0x0000009688003986 */ /* 0x000be6000c10191c */
[----:B------:R-:W-:Y:S01]  /*21750*/  LEA.HI.X.SX32 R133, R141, R0, 0x2, P6 ;  /* 0x000000008d857211 */ /* 0x000fe200030f16ff */
[C---:B------:R-:W-:Y:S01]  /*21760*/  VIADD R141, R139.reuse, UR5 ;  /* 0x000000058b8d7c36 */ /* 0x040fe20008000000 */
[----:B---3--:R-:W-:Y:S02]  /*21770*/  LEA R134, P6, R139, R2, 0x2 ;  /* 0x000000028b867211 */ /* 0x008fe400078c10ff */
[----:B----4-:R-:W-:Y:S01]  /*21780*/  ISETP.LT.AND P3, PT, R138, UR4, !P0 ;  /* 0x000000048a007c0c */ /* 0x010fe2000c761270 */
[----:B------:R-:W3:Y:S01]  /*21790*/  LDCU UR4, c[0x0][0x39c] ;  /* 0x00007380ff0477ac */ /* 0x000ee20008000800 */
[----:B------:R-:W-:Y:S01]  /*217a0*/  VIADD R138, R3, 0x58 ;  /* 0x00000058038a7836 */ /* 0x000fe20000000000 */
[----:B------:R-:W-:Y:S01]  /*217b0*/  LEA.HI.X.SX32 R135, R139, R0, 0x2, P6 ;  /* 0x000000008b877211 */ /* 0x000fe200030f16ff */
[C---:B------:R-:W-:Y:S01]  /*217c0*/  VIADD R143, R141.reuse, UR5 ;  /* 0x000000058d8f7c36 */ /* 0x040fe20008000000 */
[----:B-----5:R-:W-:Y:S01]  /*217d0*/  LEA R136, P6, R141, R2, 0x2 ;  /* 0x000000028d887211 */ /* 0x020fe200078c10ff */
[----:B------:R4:W-:Y:S01]  /*217e0*/  @P2 STG.E desc[UR28][R132.64], R151 ;  /* 0x0000009784002986 */ /* 0x0009e2000c10191c */
[----:B-1----:R-:W-:Y:S01]  /*217f0*/  ISETP.LT.AND P2, PT, R138, UR6, !P0 ;  /* 0x000000068a007c0c */ /* 0x002fe2000c741270 */
[----:B------:R-:W-:Y:S01]  /*21800*/  VIADD R139, R3, 0x59 ;  /* 0x00000059038b7836 */ /* 0x000fe20000000000 */
[----:B------:R-:W-:Y:S01]  /*21810*/  LEA.HI.X.SX32 R137, R141, R0, 0x2, P6 ;  /* 0x000000008d897211 */ /* 0x000fe200030f16ff */
[----:B------:R-:W1:Y:S01]  /*21820*/  LDCU UR6, c[0x0][0x39c] ;  /* 0x00007380ff0677ac */ /* 0x000e620008000800 */
        /* <DEDUP_REMOVED lines=10> */
[C---:B------:R-:W-:Y:S01]  /*218d0*/  VIADD R141, R143.reuse, UR5 ;  /* 0x000000058f8d7c36 */ /* 0x040fe20008000000 */
[----:B------:R2:W-:Y:S01]  /*218e0*/  @P4 STG.E desc[UR28][R138.64], R154 ;  /* 0x0000009a8a004986 */ /* 0x0005e2000c10191c */
[----:B----4-:R-:W-:Y:S01]  /*218f0*/  LEA R132, P4, R143, R2, 0x2 ;  /* 0x000000028f847211 */ /* 0x010fe200078810ff */
[----:B-----5:R-:W-:-:S02]  /*21900*/  VIADD R135, R3, 0x5b ;  /* 0x0000005b03877836 */ /* 0x020fc40000000000 */
[----:B------:R-:W-:Y:S02]  /*21910*/  LEA R134, P6, R141, R2, 0x2 ;  /* 0x000000028d867211 */ /* 0x000fe400078c10ff */
[-C--:B------:R-:W-:Y:S02]  /*21920*/  LEA.HI.X.SX32 R133, R143, R0.reuse, 0x2, P4 ;  /* 0x000000008f857211 */ /* 0x080fe400020f16ff */
[----:B-1----:R-:W-:Y:S01]  /*21930*/  ISETP.LT.AND P4, PT, R135, UR6, !P0 ;  /* 0x0000000687007c0c */ /* 0x002fe2000c781270 */
[----:B------:R-:W1:Y:S01]  /*21940*/  LDCU UR6, c[0x0][0x39c] ;  /* 0x00007380ff0677ac */ /* 0x000e620008000800 */
[----:B------:R-:W-:Y:S01]  /*21950*/  VIADD R136, R3, 0x5c ;  /* 0x0000005c03887836 */ /* 0x000fe20000000000 */
[C---:B------:R-:W-:Y:S01]  /*21960*/  LEA.HI.X.SX32 R135, R141.reuse, R0, 0x2, P6 ;  /* 0x000000008d877211 */ /* 0x040fe200030f16ff */
[----:B------:R-:W-:Y:S01]  /*21970*/  VIADD R141, R141, UR5 ;  /* 0x000000058d8d7c36 */ /* 0x000fe20008000000 */
[----:B------:R4:W-:Y:S01]  /*21980*/  @P3 STG.E desc[UR28][R132.64], R155 ;  /* 0x0000009b84003986 */ /* 0x0009e2000c10191c */
[----:B--2---:R-:W-:Y:S01]  /*21990*/  VIADD R138, R3, 0x5d ;  /* 0x0000005d038a7836 */ /* 0x004fe20000000000 */
[----:B------:R-:W-:Y:S01]  /*219a0*/  ISETP.LT.AND P3, PT, R136, UR7, !P0 ;  /* 0x0000000788007c0c */ /* 0x000fe2000c761270 */
[----:B------:R-:W2:Y:S01]  /*219b0*/  LDCU UR7, c[0x0][0x39c] ;  /* 0x00007380ff0777ac */ /* 0x000ea20008000800 */
[----:B------:R5:W-:Y:S01]  /*219c0*/  @P2 STG.E desc[UR28][R134.64], R156 ;  /* 0x0000009c86002986 */ /* 0x000be2000c10191c */
[C---:B------:R-:W-:Y:S01]  /*219d0*/  LEA R136, P2, R141.reuse, R2, 0x2 ;  /* 0x000000028d887211 */ /* 0x040fe200078410ff */
[----:B------:R-:W-:-:S03]  /*219e0*/  VIADD R139, R141, UR5 ;  /* 0x000000058d8b7c36 */ /* 0x000fc60008000000 */
[----:B------:R-:W-:Y:S02]  /*219f0*/  LEA.HI.X.SX32 R137, R141, R0, 0x2, P2 ;  /* 0x000000008d897211 */ /* 0x000fe400010f16ff */
[----:B---3--:R-:W-:Y:S01]  /*21a00*/  ISETP.LT.AND P2, PT, R138, UR4, !P0 ;  /* 0x000000048a007c0c */ /* 0x008fe2000c741270 */
[----:B------:R-:W3:Y:S01]  /*21a10*/  LDCU UR4, c[0x0][0x39c] ;  /* 0x00007380ff0477ac */ /* 0x000ee20008000800 */
[----:B----4-:R-:W-:Y:S01]  /*21a20*/  VIADD R133, R3, 0x5e ;  /* 0x0000005e03857836 */ /* 0x010fe20000000000 */
[C---:B------:R-:W-:Y:S01]  /*21a30*/  LEA R132, P6, R139.reuse, R2, 0x2 ;  /* 0x000000028b847211 */ /* 0x040fe200078c10ff */
[----:B-----5:R-:W-:Y:S01]  /*21a40*/  VIADD R135, R139, UR5 ;  /* 0x000000058b877c36 */ /* 0x020fe20008000000 */
[----:B------:R4:W-:Y:S02]  /*21a50*/  @P1 STG.E desc[UR28][R136.64], R157 ;  /* 0x0000009d88001986 */ /* 0x0009e4000c10191c */
[----:B-1----:R-:W-:Y:S01]  /*21a60*/  ISETP.LT.AND P1, PT, R133, UR6, !P0 ;  /* 0x0000000685007c0c */ /* 0x002fe2000c721270 */
[----:B------:R-:W1:Y:S01]  /*21a70*/  LDCU UR6, c[0x0][0x39c] ;  /* 0x00007380ff0677ac */ /* 0x000e620008000800 */
[----:B------:R-:W-:Y:S01]  /*21a80*/  LEA.HI.X.SX32 R133, R139, R0, 0x2, P6 ;  /* 0x000000008b857211 */ /* 0x000fe200030f16ff */
[C---:B------:R-:W-:Y:S01]  /*21a90*/  VIADD R141, R135.reuse, UR5 ;  /* 0x00000005878d7c36 */ /* 0x040fe20008000000 */
[----:B------:R-:W-:Y:S01]  /*21aa0*/  LEA R134, P6, R135, R2, 0x2 ;  /* 0x0000000287867211 */ /* 0x000fe200078c10ff */
[----:B------:R-:W-:-:S03]  /*21ab0*/  VIADD R139, R3, 0x5f ;  /* 0x0000005f038b7836 */ /* 0x000fc60000000000 */
[----:B------:R-:W-:Y:S02]  /*21ac0*/  LEA.HI.X.SX32 R135, R135, R0, 0x2, P6 ;  /* 0x0000000087877211 */ /* 0x000fe400030f16ff */
[----:B------:R-:W-:Y:S01]  /*21ad0*/  LEA R138, P6, R141, R2, 0x2 ;  /* 0x000000028d8a7211 */ /* 0x000fe200078c10ff */
[----:B----4-:R-:W-:Y:S01]  /*21ae0*/  VIADD R136, R3, 0x60 ;  /* 0x0000006003887836 */ /* 0x010fe20000000000 */
        /* <DEDUP_REMOVED lines=10> */
[C---:B----4-:R-:W-:Y:S01]  /*21b90*/  LEA R132, P6, R141.reuse, R2, 0x2 ;  /* 0x000000028d847211 */ /* 0x050fe200078c10ff */
[----:B------:R4:W-:Y:S03]  /*21ba0*/  @P3 STG.E desc[UR28][R138.64], R160 ;  /* 0x000000a08a003986 */ /* 0x0009e6000c10191c */
[----:B------:R-:W-:Y:S01]  /*21bb0*/  LEA.HI.X.SX32 R133, R141, R0, 0x2, P6 ;  /* 0x000000008d857211 */ /* 0x000fe200030f16ff */
[C---:B------:R-:W-:Y:S01]  /*21bc0*/  VIADD R141, R137.reuse, UR5 ;  /* 0x00000005898d7c36 */ /* 0x040fe20008000000 */
[----:B-----5:R-:W-:Y:S02]  /*21bd0*/  LEA R134, P6, R137, R2, 0x2 ;  /* 0x0000000289867211 */ /* 0x020fe400078c10ff */
[----:B-1----:R-:W-:Y:S01]  /*21be0*/  ISETP.LT.AND P3, PT, R136, UR6, !P0 ;  /* 0x0000000688007c0c */ /* 0x002fe2000c761270 */
[----:B------:R-:W1:Y:S01]  /*21bf0*/  LDCU UR6, c[0x0][0x39c] ;  /* 0x00007380ff0677ac */ /* 0x000e620008000800 */
[----:B------:R-:W-:Y:S01]  /*21c00*/  VIADD R140, R3, 0x62 ;  /* 0x00000062038c7836 */ /* 0x000fe20000000000 */
[----:B------:R-:W-:-:S02]  /*21c10*/  LEA.HI.X.SX32 R135, R137, R0, 0x2, P6 ;  /* 0x0000000089877211 */ /* 0x000fc400030f16ff */
[----:B------:R-:W-:Y:S01]  /*21c20*/  LEA R136, P6, R141, R2, 0x2 ;  /* 0x000000028d887211 */ /* 0x000fe200078c10ff */
[----:B------:R5:W-:Y:S01]  /*21c30*/  @P2 STG.E desc[UR28][R132.64], R161 ;  /* 0x000000a184002986 */ /* 0x000be2000c10191c */
[----:B---3--:R-:W-:Y:S01]  /*21c40*/  ISETP.LT.AND P2, PT, R140, UR4, !P0 ;  /* 0x000000048c007c0c */ /* 0x008fe2000c741270 */
[----:B----4-:R-:W-:Y:S01]  /*21c50*/  VIADD R138, R3, 0x63 ;  /* 0x00000063038a7836 */ /* 0x010fe20000000000 */
[C---:B------:R-:W-:Y:S01]  /*21c60*/  LEA.HI.X.SX32 R137, R141.reuse, R0, 0x2, P6 ;  /* 0x000000008d897211 */ /* 0x040fe200030f16ff */
[----:B------:R-:W3:Y:S01]  /*21c70*/  LDCU UR4, c[0x0][0x39c] ;  /* 0x00007380ff0477ac */ /* 0x000ee20008000800 */
        /* <DEDUP_REMOVED lines=10> */
[----:B----4-:R-:W-:Y:S02]  /*21d20*/  LEA R134, P6, R139, R2, 0x2 ;  /* 0x000000028b867211 */ /* 0x010fe400078c10ff */
[----:B-1----:R-:W-:Y:S01]  /*21d30*/  ISETP.LT.AND P5, PT, R138, UR6, !P0 ;  /* 0x000000068a007c0c */ /* 0x002fe2000c7a1270 */
[----:B------:R-:W1:Y:S01]  /*21d40*/  LDCU UR6, c[0x0][0x39c] ;  /* 0x00007380ff0677ac */ /* 0x000e620008000800 */
[----:B------:R-:W-:Y:S01]  /*21d50*/  VIADD R138, R3, 0x65 ;  /* 0x00000065038a7836 */ /* 0x000fe20000000000 */
[----:B------:R-:W-:Y:S01]  /*21d60*/  LEA.HI.X.SX32 R135, R139, R0, 0x2, P6 ;  /* 0x000000008b877211 */ /* 0x000fe200030f16ff */
[C---:B------:R-:W-:Y:S01]  /*21d70*/  VIADD R143, R141.reuse, UR5 ;  /* 0x000000058d8f7c36 */ /* 0x040fe20008000000 */
[----:B-----5:R-:W-:Y:S01]  /*21d80*/  LEA R136, P6, R141, R2, 0x2 ;  /* 0x000000028d887211 */ /* 0x020fe200078c10ff */
[----:B------:R4:W-:Y:S01]  /*21d90*/  @P4 STG.E desc[UR28][R132.64], R164 ;  /* 0x000000a484004986 */ /* 0x0009e2000c10191c */
[----:B---3--:R-:W-:Y:S01]  /*21da0*/  ISETP.LT.AND P4, PT, R138, UR4, !P0 ;  /* 0x000000048a007c0c */ /* 0x008fe2000c781270 */
[----:B------:R-:W-:Y:S01]  /*21db0*/  VIADD R139, R3, 0x66 ;  /* 0x00000066038b7836 */ /* 0x000fe20000000000 */
[----:B------:R-:W-:Y:S01]  /*21dc0*/  LEA.HI.X.SX32 R137, R141, R0, 0x2, P6 ;  /* 0x000000008d897211 */ /* 0x000fe200030f16ff */
[----:B------:R-:W3:Y:S01]  /*21dd0*/  LDCU UR4, c[0x0][0x39c] ;  /* 0x00007380ff0477ac */ /* 0x000ee20008000800 */
        /* <DEDUP_REMOVED lines=8> */
[----:B-1----:R-:W-:Y:S01]  /*21e60*/  ISETP.LT.AND P2, PT, R140, UR6, !P0 ;  /* 0x000000068c007c0c */ /* 0x002fe2000c741270 */
[----:B------:R-:W1:Y:S01]  /*21e70*/  LDCU UR6, c[0x0][0x39c] ;  /* 0x00007380ff0677ac */ /* 0x000e620008000800 */
[C---:B------:R-:W-:Y:S01]  /*21e80*/  VIADD R141, R143.reuse, UR5 ;  /* 0x000000058f8d7c36 */ /* 0x040fe20008000000 */
[----:B------:R2:W-:Y:S01]  /*21e90*/  @P1 STG.E desc[UR28][R138.64], R167 ;  /* 0x000000a78a001986 */ /* 0x0005e2000c10191c */
[----:B----4-:R-:W-:Y:S01]  /*21ea0*/  LEA R132, P1, R143, R2, 0x2 ;  /* 0x000000028f847211 */ /* 0x010fe200078210ff */
[----:B-----5:R-:W-:-:S02]  /*21eb0*/  VIADD R135, R3, 0x68 ;  /* 0x0000006803877836 */ /* 0x020fc40000000000 */
[----:B------:R-:W-:Y:S02]  /*21ec0*/  LEA R134, P6, R141, R2, 0x2 ;  /* 0x000000028d867211 */ /* 0x000fe400078c10ff */
[-C--:B------:R-:W-:Y:S02]  /*21ed0*/  LEA.HI.X.SX32 R133, R143, R0.reuse, 0x2, P1 ;  /* 0x000000008f857211 */ /* 0x080fe400008f16ff */
[----:B---3--:R-:W-:Y:S01]  /*21ee0*/  ISETP.LT.AND P1, PT, R135, UR4, !P0 ;  /* 0x0000000487007c0c */ /* 0x008fe2000c721270 */
[----:B------:R-:W3:Y:S01]  /*21ef0*/  LDCU UR4, c[0x0][0x39c] ;  /* 0x00007380ff0477ac */ /* 0x000ee20008000800 */
        /* <DEDUP_REMOVED lines=11> */
[----:B-1----:R-:W-:Y:S01]  /*21fb0*/  ISETP.LT.AND P4, PT, R138, UR6, !P0 ;  /* 0x000000068a007c0c */ /* 0x002fe2000c781270 */
[----:B------:R-:W1:Y:S01]  /*21fc0*/  LDCU UR6, c[0x0][0x39c] ;  /* 0x00007380ff0677ac */ /* 0x000e620008000800 */
[----:B----4-:R-:W-:Y:S01]  /*21fd0*/  VIADD R133, R3, 0x6b ;  /* 0x0000006b03857836 */ /* 0x010fe20000000000 */
[C---:B------:R-:W-:Y:S01]  /*21fe0*/  LEA R132, P6, R139.reuse, R2, 0x2 ;  /* 0x000000028b847211 */ /* 0x040fe200078c10ff */
[----:B-----5:R-:W-:Y:S01]  /*21ff0*/  VIADD R135, R139, UR5 ;  /* 0x000000058b877c36 */ /* 0x020fe20008000000 */
[----:B------:R4:W-:Y:S02]  /*22000*/  @P3 STG.E desc[UR28][R136.64], R170 ;  /* 0x000000aa88003986 */ /* 0x0009e4000c10191c */
[----:B---3--:R-:W-:Y:S01]  /*22010*/  ISETP.LT.AND P3, PT, R133, UR4, !P0 ;  /* 0x0000000485007c0c */ /* 0x008fe2000c761270 */
[----:B------:R-:W3:Y:S01]  /*22020*/  LDCU UR4, c[0x0][0x39c] ;  /* 0x00007380ff0477ac */ /* 0x000ee20008000800 */
        /* <DEDUP_REMOVED lines=12> */
[----:B-1----:R-:W-:Y:S01]  /*220f0*/  ISETP.LT.AND P1, PT, R136, UR6, !P0 ;  /* 0x0000000688007c0c */ /* 0x002fe2000c721270 */
[----:B------:R-:W-:Y:S01]  /*22100*/  VIADD R141, R141, UR5 ;  /* 0x000000058d8d7c36 */ /* 0x000fe20008000000 */
[----:B------:R-:W1:Y:S01]  /*22110*/  LDCU UR6, c[0x0][0x39c] ;  /* 0x00007380ff0677ac */ /* 0x000e620008000800 */
[----:B------:R-:W-:-:S02]  /*22120*/  VIADD R136, R3, 0x6e ;  /* 0x0000006e03887836 */ /* 0x000fc40000000000 */
[C---:B------:R-:W-:Y:S01]  /*22130*/  VIADD R137, R141.reuse, UR5 ;  /* 0x000000058d897c36 */ /* 0x040fe20008000000 */
[C---:B----4-:R-:W-:Y:S01]  /*22140*/  LEA R132, P6, R141.reuse, R2, 0x2 ;  /* 0x000000028d847211 */ /* 0x050fe200078c10ff */
[----:B------:R4:W-:Y:S03]  /*22150*/  @P5 STG.E desc[UR28][R138.64], R173 ;  /* 0x000000ad8a005986 */ /* 0x0009e6000c10191c */
[----:B------:R-:W-:Y:S01]  /*22160*/  LEA.HI.X.SX32 R133, R141, R0, 0x2, P6 ;  /* 0x000000008d857211 */ /* 0x000fe200030f16ff */
[C---:B------:R-:W-:Y:S01]  /*22170*/  VIADD R141, R137.reuse, UR5 ;  /* 0x00000005898d7c36 */ /* 0x040fe20008000000 */
[----:B-----5:R-:W-:Y:S02]  /*22180*/  LEA R134, P6, R137, R2, 0x2 ;  /* 0x0000000289867211 */ /* 0x020fe400078c10ff */
[----:B---3--:R-:W-:Y:S01]  /*22190*/  ISETP.LT.AND P5, PT, R136, UR4, !P0 ;  /* 0x0000000488007c0c */ /* 0x008fe2000c7a1270 */
[----:B------:R-:W3:Y:S01]  /*221a0*/  LDCU UR4, c[0x0][0x39c] ;  /* 0x00007380ff0477ac */ /* 0x000ee20008000800 */
[----:B------:R-:W-:Y:S01]  /*221b0*/  VIADD R140, R3, 0x6f ;  /* 0x0000006f038c7836 */ /* 0x000fe20000000000 */
[----:B------:R-:W-:-:S02]  /*221c0*/  LEA.HI.X.SX32 R135, R137, R0, 0x2, P6 ;  /* 0x0000000089877211 */ /* 0x000fc400030f16ff */
[----:B------:R-:W-:Y:S01]  /*221d0*/  LEA R136, P6, R141, R2, 0x2 ;  /* 0x000000028d887211 */ /* 0x000fe200078c10ff */
[----:B------:R5:W-:Y:S01]  /*221e0*/  @P4 STG.E desc[UR28][R132.64], R174 ;  /* 0x000000ae84004986 */ /* 0x000be2000c10191c */
[----:B-1----:R-:W-:Y:S01]  /*221f0*/  ISETP.LT.AND P4, PT, R140, UR6, !P0 ;  /* 0x000000068c007c0c */ /* 0x002fe2000c781270 */
[----:B----4-:R-:W-:Y:S01]  /*22200*/  VIADD R138, R3, 0x70 ;  /* 0x00000070038a7836 */ /* 0x010fe20000000000 */
        /* <DEDUP_REMOVED lines=13> */
[----:B---3--:R-:W-:Y:S01]  /*222e0*/  ISETP.LT.AND P2, PT, R138, UR4, !P0 ;  /* 0x000000048a007c0c */ /* 0x008fe2000c741270 */
        /* <DEDUP_REMOVED lines=147> */
[----:B------:R-:W-:Y:S01]  /*22c20*/  VIADD R136, R3, 0x88 ;  /* 0x0000008803887836 */ /* 0x000fe20000000000 */
[C---:B------:R-:W-:Y:S01]  /*22c30*/  LEA.HI.X.SX32 R139, R141.reuse, R0, 0x2, P6 ;  /* 0x000000008d8b7211 */ /* 0x040fe200030f16ff */
[----:B------:R2:W-:Y:S01]  /*22c40*/  @P5 STG.E desc[UR28][R134.64], R70 ;  /* 0x0000004686005986 */ /* 0x0005e2000c10191c */
[----:B-1----:R-:W-:Y:S01]  /*22c50*/  ISETP.LT.AND P5, PT, R68, UR6, !P0 ;  /* 0x0000000644007c0c */ /* 0x002fe2000c7a1270 */
[----:B------:R-:W-:Y:S01]  /*22c60*/  VIADD R141, R141, UR5 ;  /* 0x000000058d8d7c36 */ /* 0x000fe20008000000 */
[----:B------:R-:W1:Y:S04]  /*22c70*/  LDCU UR6, c[0x0][0x39c] ;  /* 0x00007380ff0677ac */ /* 0x000e680008000800 */
[C---:B------:R-:W-:Y:S01]  /*22c80*/  LEA R68, P6, R141.reuse, R2, 0x2 ;  /* 0x000000028d447211 */ /* 0x040fe200078c10ff */
[C---:B----4-:R-:W-:Y:S01]  /*22c90*/  VIADD R133, R141.reuse, UR5 ;  /* 0x000000058d857c36 */ /* 0x050fe20008000000 */
[----:B------:R-:W4:Y:S02]  /*22ca0*/  LDCU UR7, c[0x0][0x39c] ;  /* 0x00007380ff0777ac */ /* 0x000f240008000800 */
[----:B------:R-:W-:Y:S01]  /*22cb0*/  LEA.HI.X.SX32 R69, R141, R0, 0x2, P6 ;  /* 0x000000008d457211 */ /* 0x000fe200030f16ff */
[C---:B--2---:R-:W-:Y:S01]  /*22cc0*/  VIADD R135, R133.reuse, UR5 ;  /* 0x0000000585877c36 */ /* 0x044fe20008000000 */
[----:B------:R-:W-:Y:S01]  /*22cd0*/  LEA R132, P6, R133, R2, 0x2 ;  /* 0x0000000285847211 */ /* 0x000fe200078c10ff */
[----:B------:R2:W-:Y:S01]  /*22ce0*/  @P4 STG.E desc[UR28][R138.64], R71 ;  /* 0x000000478a004986 */ /* 0x0005e2000c10191c */
[----:B---3--:R-:W-:Y:S01]  /*22cf0*/  ISETP.LT.AND P4, PT, R136, UR4, !P0 ;  /* 0x0000000488007c0c */ /* 0x008fe2000c781270 */
[----:B------:R-:W3:Y:S01]  /*22d00*/  LDCU UR4, c[0x0][0x39c] ;  /* 0x00007380ff0477ac */ /* 0x000ee20008000800 */
[----:B------:R-:W-:Y:S01]  /*22d10*/  VIADD R134, R3, 0x89 ;  /* 0x0000008903867836 */ /* 0x000fe20000000000 */
[----:B------:R-:W-:-:S02]  /*22d20*/  LEA.HI.X.SX32 R133, R133, R0, 0x2, P6 ;  /* 0x0000000085857211 */ /* 0x000fc400030f16ff */
[----:B------:R-:W-:Y:S01]  /*22d30*/  LEA R70, P6, R135, R2, 0x2 ;  /* 0x0000000287467211 */ /* 0x000fe200078c10ff */
[----:B------:R5:W-:Y:S01]  /*22d40*/  @P3 STG.E desc[UR28][R68.64], R72 ;  /* 0x0000004844003986 */ /* 0x000be2000c10191c */
[----:B-1----:R-:W-:Y:S01]  /*22d50*/  ISETP.LT.AND P3, PT, R134, UR6, !P0 ;  /* 0x0000000686007c0c */ /* 0x002fe2000c761270 */
[----:B------:R-:W-:Y:S01]  /*22d60*/  VIADD R134, R3, 0x8a ;  /* 0x0000008a03867836 */ /* 0x000fe20000000000 */
[----:B------:R-:W1:Y:S01]  /*22d70*/  LDCU UR6, c[0x0][0x39c] ;  /* 0x00007380ff0677ac */ /* 0x000e620008000800 */
[C---:B--2---:R-:W-:Y:S01]  /*22d80*/  LEA.HI.X.SX32 R71, R135.reuse, R0, 0x2, P6 ;  /* 0x0000000087477211 */ /* 0x044fe200030f16ff */
[----:B------:R-:W-:Y:S01]  /*22d90*/  VIADD R135, R135, UR5 ;  /* 0x0000000587877c36 */ /* 0x000fe20008000000 */
[----:B------:R2:W-:Y:S01]  /*22da0*/  @P2 STG.E desc[UR28][R132.64], R73 ;  /* 0x0000004984002986 */ /* 0x0005e2000c10191c */
[----:B----4-:R-:W-:Y:S01]  /*22db0*/  ISETP.LT.AND P2, PT, R134, UR7, !P0 ;  /* 0x0000000786007c0c */ /* 0x010fe2000c741270 */
[----:B------:R-:W-:Y:S01]  /*22dc0*/  VIADD R134, R3, 0x8b ;  /* 0x0000008b03867836 */ /* 0x000fe20000000000 */
[----:B------:R-:W4:Y:S01]  /*22dd0*/  LDCU UR7, c[0x0][0x39c] ;  /* 0x00007380ff0777ac */ /* 0x000f220008000800 */
[C---:B------:R-:W-:Y:S01]  /*22de0*/  VIADD R137, R135.reuse, UR5 ;  /* 0x0000000587897c36 */ /* 0x040fe20008000000 */
[C---:B-----5:R-:W-:Y:S01]  /*22df0*/  LEA R68, P6, R135.reuse, R2, 0x2 ;  /* 0x0000000287447211 */ /* 0x060fe200078c10ff */
[----:B------:R5:W-:Y:S01]  /*22e00*/  @P1 STG.E desc[UR28][R70.64], R74 ;  /* 0x0000004a46001986 */ /* 0x000be2000c10191c */
[----:B---3--:R-:W-:Y:S01]  /*22e10*/  ISETP.LT.AND P1, PT, R134, UR4, !P0 ;  /* 0x0000000486007c0c */ /* 0x008fe2000c721270 */
[----:B------:R-:W3:Y:S01]  /*22e20*/  LDCU UR4, c[0x0][0x39c] ;  /* 0x00007380ff0477ac */ /* 0x000ee20008000800 */
[----:B------:R-:W-:-:S02]  /*22e30*/  LEA.HI.X.SX32 R69, R135, R0, 0x2, P6 ;  /* 0x0000000087457211 */ /* 0x000fc400030f16ff */
[C---:B------:R-:W-:Y:S01]  /*22e40*/  LEA R72, P6, R137.reuse, R2, 0x2 ;  /* 0x0000000289487211 */ /* 0x040fe200078c10ff */
[----:B--2---:R-:W-:Y:S02]  /*22e50*/  VIADD R133, R137, UR5 ;  /* 0x0000000589857c36 */ /* 0x004fe40008000000 */
        /* <DEDUP_REMOVED lines=11> */
[----:B----4-:R-:W-:Y:S01]  /*22f10*/  ISETP.LT.AND P4, PT, R74, UR7, !P0 ;  /* 0x000000074a007c0c */ /* 0x010fe2000c781270 */
[----:B------:R-:W-:Y:S01]  /*22f20*/  VIADD R74, R3, 0x8e ;  /* 0x0000008e034a7836 */ /* 0x000fe20000000000 */
[C---:B------:R-:W-:Y:S01]  /*22f30*/  LEA.HI.X.SX32 R133, R135.reuse, R0, 0x2, P6 ;  /* 0x0000000087857211 */ /* 0x040fe200030f16ff */
[----:B------:R-:W4:Y:S01]  /*22f40*/  LDCU UR7, c[0x0][0x39c] ;  /* 0x00007380ff0777ac */ /* 0x000f220008000800 */
[----:B------:R-:W-:Y:S01]  /*22f50*/  VIADD R135, R135, UR5 ;  /* 0x0000000587877c36 */ /* 0x000fe20008000000 */
[----:B------:R1:W-:Y:S01]  /*22f60*/  @P3 STG.E desc[UR28][R70.64], R77 ;  /* 0x0000004d46003986 */ /* 0x0003e2000c10191c */
[----:B---3--:R-:W-:Y:S01]  /*22f70*/  ISETP.LT.AND P3, PT, R74, UR4, !P0 ;  /* 0x000000044a007c0c */ /* 0x008fe2000c761270 */
[----:B------:R-:W3:Y:S01]  /*22f80*/  LDCU UR4, c[0x0][0x39c] ;  /* 0x00007380ff0477ac */ /* 0x000ee20008000800 */
[C---:B--2---:R-:W-:Y:S01]  /*22f90*/  VIADD R75, R135.reuse, UR5 ;  /* 0x00000005874b7c36 */ /* 0x044fe20008000000 */
[----:B------:R-:W-:Y:S01]  /*22fa0*/  @P2 STG.E desc[UR28][R132.64], R78 ;  /* 0x0000004e84002986 */ /* 0x000fe2000c10191c */
[----:B------:R-:W-:Y:S01]  /*22fb0*/  LEA R68, P2, R135, R2, 0x2 ;  /* 0x0000000287447211 */ /* 0x000fe200078410ff */
        /* <DEDUP_REMOVED lines=9> */
[----:B------:R-:W-:Y:S01]  /*23050*/  VIADD R74, R3, 0x91 ;  /* 0x00000091034a7836 */ /* 0x000fe20000000000 */
[----:B----4-:R-:W-:Y:S01]  /*23060*/  ISETP.LT.AND P1, PT, R70, UR7, !P0 ;  /* 0x0000000746007c0c */ /* 0x010fe2000c721270 */
[C---:B------:R-:W-:Y:S01]  /*23070*/  VIADD R77, R75.reuse, UR5 ;  /* 0x000000054b4d7c36 */ /* 0x040fe20008000000 */
[----:B------:R4:W-:Y:S01]  /*23080*/  @P5 STG.E desc[UR28][R72.64], R80 ;  /* 0x0000005048005986 */ /* 0x0009e2000c10191c */
[C---:B------:R-:W-:Y:S01]  /*23090*/  LEA R70, P5, R75.reuse, R2, 0x2 ;  /* 0x000000024b467211 */ /* 0x040fe200078a10ff */
[----:B------:R-:W5:Y:S03]  /*230a0*/  LDCU UR7, c[0x0][0x39c] ;  /* 0x00007380ff0777ac */ /* 0x000f660008000800 */
[----:B------:R-:W-:-:S02]  /*230b0*/  LEA.HI.X.SX32 R71, R75, R0, 0x2, P5 ;  /* 0x000000004b477211 */ /* 0x000fc400028f16ff */
[----:B---3--:R-:W-:Y:S01]  /*230c0*/  ISETP.LT.AND P5, PT, R74, UR4, !P0 ;  /* 0x000000044a007c0c */ /* 0x008fe2000c7a1270 */
[----:B------:R-:W3:Y:S01]  /*230d0*/  LDCU UR4, c[0x0][0x39c] ;  /* 0x00007380ff0477ac */ /* 0x000ee20008000800 */
[----:B--2---:R-:W-:Y:S01]  /*230e0*/  VIADD R69, R3, 0x92 ;  /* 0x0000009203457836 */ /* 0x004fe20000000000 */
[C---:B------:R-:W-:Y:S01]  /*230f0*/  LEA R68, P6, R77.reuse, R2, 0x2 ;  /* 0x000000024d447211 */ /* 0x040fe200078c10ff */
[----:B----4-:R-:W-:Y:S01]  /*23100*/  VIADD R73, R77, UR5 ;  /* 0x000000054d497c36 */ /* 0x010fe20008000000 */
        /* <DEDUP_REMOVED lines=9> */
[----:B--2---:R-:W-:Y:S01]  /*231a0*/  VIADD R70, R3, 0x94 ;  /* 0x0000009403467836 */ /* 0x004fe20000000000 */
[----:B------:R2:W-:Y:S01]  /*231b0*/  @P3 STG.E desc[UR28][R68.64], R82 ;  /* 0x0000005244003986 */ /* 0x0005e2000c10191c */
[----:B-----5:R-:W-:Y:S01]  /*231c0*/  ISETP.LT.AND P3, PT, R75, UR7, !P0 ;  /* 0x000000074b007c0c */ /* 0x020fe2000c761270 */
[----:B------:R-:W4:Y:S01]  /*231d0*/  LDCU UR7, c[0x0][0x39c] ;  /* 0x00007380ff0777ac */ /* 0x000f220008000800 */
[C---:B------:R-:W-:Y:S01]  /*231e0*/  LEA.HI.X.SX32 R75, R77.reuse, R0, 0x2, P6 ;  /* 0x000000004d4b7211 */ /* 0x040fe200030f16ff */
[----:B------:R5:W-:Y:S01]  /*231f0*/  @P2 STG.E desc[UR28][R72.64], R83 ;  /* 0x0000005348002986 */ /* 0x000be2000c10191c */
[----:B---3--:R-:W-:Y:S01]  /*23200*/  ISETP.LT.AND P2, PT, R70, UR4, !P0 ;  /* 0x0000000446007c0c */ /* 0x008fe2000c741270 */
[----:B------:R-:W3:Y:S01]  /*23210*/  LDCU UR4, c[0x0][0x39c] ;  /* 0x00007380ff0477ac */ /* 0x000ee20008000800 */
[----:B------:R-:W-:-:S02]  /*23220*/  VIADD R77, R77, UR5 ;  /* 0x000000054d4d7c36 */ /* 0x000fc40008000000 */
[----:B------:R-:W-:Y:S02]  /*23230*/  VIADD R70, R3, 0x95 ;  /* 0x0000009503467836 */ /* 0x000fe40000000000 */
[C---:B------:R-:W-:Y:S01]  /*23240*/  VIADD R71, R77.reuse, UR5 ;  /* 0x000000054d477c36 */ /* 0x040fe20008000000 */
[C---:B--2---:R-:W-:Y:S01]  /*23250*/  LEA R68, P6, R77.reuse, R2, 0x2 ;  /* 0x000000024d447211 */ /* 0x044fe200078c10ff */
[----:B------:R2:W-:Y:S01]  /*23260*/  @P1 STG.E desc[UR28][R74.64], R84 ;  /* 0x000000544a001986 */ /* 0x0005e2000c10191c */
[----:B-1----:R-:W-:Y:S01]  /*23270*/  ISETP.LT.AND P1, PT, R70, UR6, !P0 ;  /* 0x0000000646007c0c */ /* 0x002fe2000c721270 */
[----:B------:R-:W1:Y:S01]  /*23280*/  LDCU UR6, c[0x0][0x39c] ;  /* 0x00007380ff0677ac */ /* 0x000e620008000800 */
[----:B------:R-:W-:Y:S01]  /*23290*/  LEA.HI.X.SX32 R69, R77, R0, 0x2, P6 ;  /* 0x000000004d457211 */ /* 0x000fe200030f16ff */
[C---:B------:R-:W-:Y:S01]  /*232a0*/  VIADD R77, R71.reuse, UR5 ;  /* 0x00000005474d7c36 */ /* 0x040fe20008000000 */
[----:B------:R-:W-:Y:S01]  /*232b0*/  LEA R70, P6, R71, R2, 0x2 ;  /* 0x0000000247467211 */ /* 0x000fe200078c10ff */
[----:B-----5:R-:W-:-:S03]  /*232c0*/  VIADD R73, R3, 0x96 ;  /* 0x0000009603497836 */ /* 0x020fc60000000000 */
[----:B------:R-:W-:Y:S02]  /*232d0*/  LEA.HI.X.SX32 R71, R71, R0, 0x2, P6 ;  /* 0x0000000047477211 */ /* 0x000fe400030f16ff */
[----:B------:R-:W-:Y:S01]  /*232e0*/  LEA R72, P6, R77, R2, 0x2 ;  /* 0x000000024d487211 */ /* 0x000fe200078c10ff */
[----:B------:R5:W-:Y:S01]  /*232f0*/  @P5 STG.E desc[UR28][R68.64], R85 ;  /* 0x0000005544005986 */ /* 0x000be2000c10191c */
[----:B---3--:R-:W-:Y:S01]  /*23300*/  ISETP.LT.AND P5, PT, R73, UR4, !P0 ;  /* 0x0000000449007c0c */ /* 0x008fe2000c7a1270 */
[----:B--2---:R-:W-:Y:S01]  /*23310*/  VIADD R74, R3, 0x97 ;  /* 0x00000097034a7836 */ /* 0x004fe20000000000 */
[C---:B------:R-:W-:Y:S01]  /*23320*/  LEA.HI.X.SX32 R73, R77.reuse, R0, 0x2, P6 ;  /* 0x000000004d497211 */ /* 0x040fe200030f16ff */
[----:B------:R-:W2:Y:S01]  /*23330*/  LDCU UR4, c[0x0][0x39c] ;  /* 0x00007380ff0477ac */ /* 0x000ea20008000800 */
[----:B------:R-:W-:Y:S01]  /*23340*/  VIADD R77, R77, UR5 ;  /* 0x000000054d4d7c36 */ /* 0x000fe20008000000 */
[----:B------:R3:W-:Y:S01]  /*23350*/  @P4 STG.E desc[UR28][R70.64], R86 ;  /* 0x0000005646004986 */ /* 0x0007e2000c10191c */
[----:B----4-:R-:W-:Y:S01]  /*23360*/  ISETP.LT.AND P4, PT, R74, UR7, !P0 ;  /* 0x000000074a007c0c */ /* 0x010fe2000c781270 */
[----:B------:R-:W4:Y:S01]  /*23370*/  LDCU UR7, c[0x0][0x39c] ;  /* 0x00007380ff0777ac */ /* 0x000f220008000800 */
[----:B------:R-:W-:-:S02]  /*23380*/  VIADD R75, R77, UR5 ;  /* 0x000000054d4b7c36 */ /* 0x000fc40008000000 */
[----:B------:R-:W-:Y:S01]  /*23390*/  VIADD R74, R3, 0x98 ;  /* 0x00000098034a7836 */ /* 0x000fe20000000000 */
[C---:B-----5:R-:W-:Y:S01]  /*233a0*/  LEA R68, P6, R77.reuse, R2, 0x2 ;  /* 0x000000024d447211 */ /* 0x060fe200078c10ff */
[----:B------:R5:W-:Y:S03]  /*233b0*/  @P3 STG.E desc[UR28][R72.64], R87 ;  /* 0x0000005748003986 */ /* 0x000be6000c10191c */
[----:B------:R-:W-:Y:S01]  /*233c0*/  LEA.HI.X.SX32 R69, R77, R0, 0x2, P6 ;  /* 0x000000004d457211 */ /* 0x000fe200030f16ff */
[C---:B------:R-:W-:Y:S01]  /*233d0*/  VIADD R77, R75.reuse, UR5 ;  /* 0x000000054b4d7c36 */ /* 0x040fe20008000000 */
[----:B---3--:R-:W-:Y:S02]  /*233e0*/  LEA R70, P6, R75, R2, 0x2 ;  /* 0x000000024b467211 */ /* 0x008fe400078c10ff */
[----:B-1----:R-:W-:Y:S01]  /*233f0*/  ISETP.LT.AND P3, PT, R74, UR6, !P0 ;  /* 0x000000064a007c0c */ /* 0x002fe2000c761270 */
[----:B------:R-:W1:Y:S01]  /*23400*/  LDCU UR6, c[0x0][0x39c] ;  /* 0x00007380ff0677ac */ /* 0x000e620008000800 */
[----:B------:R-:W-:Y:S01]  /*23410*/  VIADD R74, R3, 0x99 ;  /* 0x00000099034a7836 */ /* 0x000fe20000000000 */
[----:B------:R-:W-:Y:S01]  /*23420*/  LEA.HI.X.SX32 R71, R75, R0, 0x2, P6 ;  /* 0x000000004b477211 */ /* 0x000fe200030f16ff */
[C---:B------:R-:W-:Y:S01]  /*23430*/  VIADD R79, R77.reuse, UR5 ;  /* 0x000000054d4f7c36 */ /* 0x040fe20008000000 */
[----:B-----5:R-:W-:Y:S01]  /*23440*/  LEA R72, P6, R77, R2, 0x2 ;  /* 0x000000024d487211 */ /* 0x020fe200078c10ff */
[----:B------:R3:W-:Y:S01]  /*23450*/  @P2 STG.E desc[UR28][R68.64], R88 ;  /* 0x0000005844002986 */ /* 0x0007e2000c10191c */
[----:B--2---:R-:W-:Y:S01]  /*23460*/  ISETP.LT.AND P2, PT, R74, UR4, !P0 ;  /* 0x000000044a007c0c */ /* 0x004fe2000c741270 */
[----:B------:R-:W-:Y:S01]  /*23470*/  VIADD R75, R3, 0x9a ;  /* 0x0000009a034b7836 */ /* 0x000fe20000000000 */
[----:B------:R-:W-:Y:S01]  /*23480*/  LEA.HI.X.SX32 R73, R77, R0, 0x2, P6 ;  /* 0x000000004d497211 */ /* 0x000fe200030f16ff */
[----:B------:R-:W2:Y:S01]  /*23490*/  LDCU UR4, c[0x0][0x39c] ;  /* 0x00007380ff0477ac */ /* 0x000ea20008000800 */
        /* <DEDUP_REMOVED lines=8> */
[----:B-1----:R-:W-:Y:S01]  /*23520*/  ISETP.LT.AND P5, PT, R76, UR6, !P0 ;  /* 0x000000064c007c0c */ /* 0x002fe2000c7a1270 */
[----:B------:R-:W1:Y:S01]  /*23530*/  LDCU UR6, c[0x0][0x39c] ;  /* 0x00007380ff0677ac */ /* 0x000e620008000800 */
[C---:B------:R-:W-:Y:S01]  /*23540*/  VIADD R77, R79.reuse, UR5 ;  /* 0x000000054f4d7c36 */ /* 0x040fe20008000000 */
[----:B------:R4:W-:Y:S01]  /*23550*/  @P4 STG.E desc[UR28][R74.64], R91 ;  /* 0x0000005b4a004986 */ /* 0x0009e2000c10191c */
[----:B---3--:R-:W-:Y:S01]  /*23560*/  LEA R68, P4, R79, R2, 0x2 ;  /* 0x000000024f447211 */ /* 0x008fe200078810ff */
[----:B-----5:R-:W-:-:S02]  /*23570*/  VIADD R71, R3, 0x9c ;  /* 0x0000009c03477836 */ /* 0x020fc40000000000 */
[----:B------:R-:W-:Y:S02]  /*23580*/  LEA R70, P6, R77, R2, 0x2 ;  /* 0x000000024d467211 */ /* 0x000fe400078c10ff */
[-C--:B------:R-:W-:Y:S02]  /*23590*/  LEA.HI.X.SX32 R69, R79, R0.reuse, 0x2, P4 ;  /* 0x000000004f457211 */ /* 0x080fe400020f16ff */
[----:B--2---:R-:W-:Y:S01]  /*235a0*/  ISETP.LT.AND P4, PT, R71, UR4, !P0 ;  /* 0x0000000447007c0c */ /* 0x004fe2000c781270 */
[----:B------:R-:W2:Y:S01]  /*235b0*/  LDCU UR4, c[0x0][0x39c] ;  /* 0x00007380ff0477ac */ /* 0x000ea20008000800 */
[----:B------:R-:W-:Y:S01]  /*235c0*/  VIADD R72, R3, 0x9d ;  /* 0x0000009d03487836 */ /* 0x000fe20000000000 */
[C---:B------:R-:W-:Y:S01]  /*235d0*/  LEA.HI.X.SX32 R71, R77.reuse, R0, 0x2, P6 ;  /* 0x000000004d477211 */ /* 0x040fe200030f16ff */
[----:B------:R-:W-:Y:S01]  /*235e0*/  VIADD R77, R77, UR5 ;  /* 0x000000054d4d7c36 */ /* 0x000fe20008000000 */
[----:B------:R3:W-:Y:S01]  /*235f0*/  @P3 STG.E desc[UR28][R68.64], R92 ;  /* 0x0000005c44003986 */ /* 0x0007e2000c10191c */
[----:B----4-:R-:W-:Y:S01]  /*23600*/  VIADD R74, R3, 0x9e ;  /* 0x0000009e034a7836 */ /* 0x010fe20000000000 */
[----:B------:R-:W-:Y:S01]  /*23610*/  ISETP.LT.AND P3, PT, R72, UR7, !P0 ;  /* 0x0000000748007c0c */ /* 0x000fe2000c761270 */
[----:B------:R-:W4:Y:S01]  /*23620*/  LDCU UR7, c[0x0][0x39c] ;  /* 0x00007380ff0777ac */ /* 0x000f220008000800 */
[----:B------:R5:W-:Y:S01]  /*23630*/  @P2 STG.E desc[UR28][R70.64], R93 ;  /* 0x0000005d46002986 */ /* 0x000be2000c10191c */
[C---:B------:R-:W-:Y:S01]  /*23640*/  LEA R72, P2, R77.reuse, R2, 0x2 ;  /* 0x000000024d487211 */ /* 0x040fe200078410ff */
[----:B------:R-:W-:-:S03]  /*23650*/  VIADD R75, R77, UR5 ;  /* 0x000000054d4b7c36 */ /* 0x000fc60008000000 */
[----:B------:R-:W-:Y:S02]  /*23660*/  LEA.HI.X.SX32 R73, R77, R0, 0x2, P2 ;  /* 0x000000004d497211 */ /* 0x000fe400010f16ff */
[----:B-1----:R-:W-:Y:S01]  /*23670*/  ISETP.LT.AND P2, PT, R74, UR6, !P0 ;  /* 0x000000064a007c0c */ /* 0x002fe2000c741270 */
[----:B------:R-:W1:Y:S01]  /*23680*/  LDCU UR6, c[0x0][0x39c] ;  /* 0x00007380ff0677ac */ /* 0x000e620008000800 */
[----:B---3--:R-:W-:Y:S01]  /*23690*/  VIADD R69, R3, 0x9f ;  /* 0x0000009f03457836 */ /* 0x008fe20000000000 */
[C---:B------:R-:W-:Y:S01]  /*236a0*/  LEA R68, P6, R75.reuse, R2, 0x2 ;  /* 0x000000024b447211 */ /* 0x040fe200078c10ff */
[----:B-----5:R-:W-:Y:S01]  /*236b0*/  VIADD R71, R75, UR5 ;  /* 0x000000054b477c36 */ /* 0x020fe20008000000 */
[----:B------:R3:W-:Y:S02]  /*236c0*/  @P1 STG.E desc[UR28][R72.64], R94 ;  /* 0x0000005e48001986 */ /* 0x0007e4000c10191c */
[----:B--2---:R-:W-:Y:S01]  /*236d0*/  ISETP.LT.AND P1, PT, R69, UR4, !P0 ;  /* 0x0000000445007c0c */ /* 0x004fe2000c721270 */
[----:B------:R-:W2:Y:S01]  /*236e0*/  LDCU UR4, c[0x0][0x39c] ;  /* 0x00007380ff0477ac */ /* 0x000ea20008000800 */
[----:B------:R-:W-:Y:S01]  /*236f0*/  LEA.HI.X.SX32 R69, R75, R0, 0x2, P6 ;  /* 0x000000004b457211 */ /* 0x000fe200030f16ff */
[C---:B------:R-:W-:Y:S01]  /*23700*/  VIADD R77, R71.reuse, UR5 ;  /* 0x00000005474d7c36 */ /* 0x040fe20008000000 */
[----:B------:R-:W-:Y:S01]  /*23710*/  LEA R70, P6, R71, R2, 0x2 ;  /* 0x0000000247467211 */ /* 0x000fe200078c10ff */
[----:B------:R-:W-:-:S03]  /*23720*/  VIADD R75, R3, 0xa0 ;  /* 0x000000a0034b7836 */ /* 0x000fc60000000000 */
[----:B------:R-:W-:Y:S02]  /*23730*/  LEA.HI.X.SX32 R71, R71, R0, 0x2, P6 ;  /* 0x0000000047477211 */ /* 0x000fe400030f16ff */
[----:B------:R-:W-:Y:S01]  /*23740*/  LEA R74, P6, R77, R2, 0x2 ;  /* 0x000000024d4a7211 */ /* 0x000fe200078c10ff */
[----:B---3--:R-:W-:Y:S01]  /*23750*/  VIADD R72, R3, 0xa1 ;  /* 0x000000a103487836 */ /* 0x008fe20000000000 */
[----:B------:R3:W-:Y:S01]  /*23760*/  @P5 STG.E desc[UR28][R68.64], R95 ;  /* 0x0000005f44005986 */ /* 0x0007e2000c10191c */
[----:B----4-:R-:W-:Y:S01]  /*23770*/  ISETP.LT.AND P5, PT, R75, UR7, !P0 ;  /* 0x000000074b007c0c */ /* 0x010fe2000c7a1270 */
[----:B------:R-:W4:Y:S01]  /*23780*/  LDCU UR7, c[0x0][0x39c] ;  /* 0x00007380ff0777ac */ /* 0x000f220008000800 */
[C---:B------:R-:W-:Y:S01]  /*23790*/  LEA.HI.X.SX32 R75, R77.reuse, R0, 0x2, P6 ;  /* 0x000000004d4b7211 */ /* 0x040fe200030f16ff */
[----:B------:R5:W-:Y:S01]  /*237a0*/  @P4 STG.E desc[UR28][R70.64], R96 ;  /* 0x0000006046004986 */ /* 0x000be2000c10191c */
[----:B-1----:R-:W-:Y:S01]  /*237b0*/  ISETP.LT.AND P4, PT, R72, UR6, !P0 ;  /* 0x0000000648007c0c */ /* 0x002fe2000c781270 */
[----:B------:R-:W-:Y:S01]  /*237c0*/  VIADD R77, R77, UR5 ;  /* 0x000000054d4d7c36 */ /* 0x000fe20008000000 */
[----:B------:R-:W1:Y:S01]  /*237d0*/  LDCU UR6, c[0x0][0x39c] ;  /* 0x00007380ff0677ac */ /* 0x000e620008000800 */
[----:B------:R-:W-:-:S02]  /*237e0*/  VIADD R72, R3, 0xa2 ;  /* 0x000000a203487836 */ /* 0x000fc40000000000 */
[C---:B------:R-:W-:Y:S01]  /*237f0*/  VIADD R73, R77.reuse, UR5 ;  /* 0x000000054d497c36 */ /* 0x040fe20008000000 */
[C---:B---3--:R-:W-:Y:S01]  /*23800*/  LEA R68, P6, R77.reuse, R2, 0x2 ;  /* 0x000000024d447211 */ /* 0x048fe200078c10ff */
[----:B------:R3:W-:Y:S03]  /*23810*/  @P3 STG.E desc[UR28][R74.64], R97 ;  /* 0x000000614a003986 */ /* 0x0007e6000c10191c */
[----:B------:R-:W-:Y:S01]  /*23820*/  LEA.HI.X.SX32 R69, R77, R0, 0x2, P6 ;  /* 0x000000004d457211 */ /* 0x000fe200030f16ff */
[C---:B------:R-:W-:Y:S01]  /*23830*/  VIADD R77, R73.reuse, UR5 ;  /* 0x00000005494d7c36 */ /* 0x040fe20008000000 */
[----:B-----5:R-:W-:Y:S02]  /*23840*/  LEA R70, P6, R73, R2, 0x2 ;  /* 0x0000000249467211 */ /* 0x020fe400078c10ff */
[----:B--2---:R-:W-:Y:S01]  /*23850*/  ISETP.LT.AND P3, PT, R72, UR4, !P0 ;  /* 0x0000000448007c0c */ /* 0x004fe2000c761270 */
[----:B------:R-:W2:Y:S01]  /*23860*/  LDCU UR4, c[0x0][0x39c] ;  /* 0x00007380ff0477ac */ /* 0x000ea20008000800 */
[----:B------:R-:W-:Y:S01]  /*23870*/  VIADD R76, R3, 0xa3 ;  /* 0x000000a3034c7836 */ /* 0x000fe20000000000 */
[----:B------:R-:W-:-:S02]  /*23880*/  LEA.HI.X.SX32 R71, R73, R0, 0x2, P6 ;  /* 0x0000000049477211 */ /* 0x000fc400030f16ff */
[----:B------:R-:W-:Y:S01]  /*23890*/  LEA R72, P6, R77, R2, 0x2 ;  /* 0x000000024d487211 */ /* 0x000fe200078c10ff */
[----:B------:R5:W-:Y:S01]  /*238a0*/  @P2 STG.E desc[UR28][R68.64], R98 ;  /* 0x0000006244002986 */ /* 0x000be2000c10191c */
[----:B-1----:R-:W-:Y:S01]  /*238b0*/  ISETP.LT.AND P2, PT, R76, UR6, !P0 ;  /* 0x000000064c007c0c */ /* 0x002fe2000c741270 */
[----:B---3--:R-:W-:Y:S01]  /*238c0*/  VIADD R74, R3, 0xa4 ;  /* 0x000000a4034a7836 */ /* 0x008fe20000000000 */
[C---:B------:R-:W-:Y:S01]  /*238d0*/  LEA.HI.X.SX32 R73, R77.reuse, R0, 0x2, P6 ;  /* 0x000000004d497211 */ /* 0x040fe200030f16ff */
[----:B------:R-:W1:Y:S01]  /*238e0*/  LDCU UR6, c[0x0][0x39c] ;  /* 0x00007380ff0677ac */ /* 0x000e620008000800 */
        /* <DEDUP_REMOVED lines=11> */
[----:B--2---:R-:W-:Y:S01]  /*239a0*/  ISETP.LT.AND P5, PT, R74, UR4, !P0 ;  /* 0x000000044a007c0c */ /* 0x004fe2000c7a1270 */
[----:B------:R-:W2:Y:S01]  /*239b0*/  LDCU UR4, c[0x0][0x39c] ;  /* 0x00007380ff0477ac */ /* 0x000ea20008000800 */
        /* <DEDUP_REMOVED lines=17> */
[----:B--2---:R-:W-:Y:S01]  /*23ad0*/  ISETP.LT.AND P2, PT, R76, UR4, !P0 ;  /* 0x000000044c007c0c */ /* 0x004fe2000c741270 */
[----:B------:R-:W2:Y:S01]  /*23ae0*/  LDCU UR4, c[0x0][0x39c] ;  /* 0x00007380ff0477ac */ /* 0x000ea20008000800 */
[C---:B------:R-:W-:Y:S01]  /*23af0*/  VIADD R77, R79.reuse, UR5 ;  /* 0x000000054f4d7c36 */ /* 0x040fe20008000000 */
[----:B------:R4:W-:Y:S01]  /*23b00*/  @P1 STG.E desc[UR28][R74.64], R104 ;  /* 0x000000684a001986 */ /* 0x0009e2000c10191c */
[----:B---3--:R-:W-:Y:S01]  /*23b10*/  LEA R68, P1, R79, R2, 0x2 ;  /* 0x000000024f447211 */ /* 0x008fe200078210ff */
        /* <DEDUP_REMOVED lines=16> */
[----:B--2---:R-:W-:Y:S01]  /*23c20*/  ISETP.LT.AND P4, PT, R74, UR4, !P0 ;  /* 0x000000044a007c0c */ /* 0x004fe2000c781270 */
[----:B------:R-:W2:Y:S01]  /*23c30*/  LDCU UR4, c[0x0][0x39c] ;  /* 0x00007380ff0477ac */ /* 0x000ea20008000800 */
[----:B---3--:R-:W-:Y:S01]  /*23c40*/  VIADD R69, R3, 0xac ;  /* 0x000000ac03457836 */ /* 0x008fe20000000000 */
        /* <DEDUP_REMOVED lines=17> */
[----:B--2---:R-:W-:Y:S01]  /*23d60*/  ISETP.LT.AND P1, PT, R72, UR4, !P0 ;  /* 0x0000000448007c0c */ /* 0x004fe2000c721270 */
[----:B------:R-:W-:Y:S01]  /*23d70*/  VIADD R77, R77, UR5 ;  /* 0x000000054d4d7c36 */ /* 0x000fe20008000000 */
[----:B------:R-:W2:Y:S01]  /*23d80*/  LDCU UR4, c[0x0][0x39c] ;  /* 0x00007380ff0477ac */ /* 0x000ea20008000800 */
[----:B------:R-:W-:-:S02]  /*23d90*/  VIADD R72, R3, 0xaf ;  /* 0x000000af03487836 */ /* 0x000fc40000000000 */
[C---:B------:R-:W-:Y:S01]  /*23da0*/  VIADD R73, R77.reuse, UR5 ;  /* 0x000000054d497c36 */ /* 0x040fe20008000000 */
[C---:B---3--:R-:W-:Y:S01]  /*23db0*/  LEA R68, P6, R77.reuse, R2, 0x2 ;  /* 0x000000024d447211 */ /* 0x048fe200078c10ff */
        /* <DEDUP_REMOVED lines=10> */
[----:B--2---:R-:W-:Y:S01]  /*23e60*/  ISETP.LT.AND P4, PT, R76, UR4, !P0 ;  /* 0x000000044c007c0c */ /* 0x004fe2000c781270 */
[----:B---3--:R-:W-:Y:S01]  /*23e70*/  VIADD R74, R3, 0xb1 ;  /* 0x000000b1034a7836 */ /* 0x008fe20000000000 */
        /* <DEDUP_REMOVED lines=48> */
[C---:B------:R-:W-:Y:S01]  /*24180*/  VIADD R75, R77.reuse, UR5 ;  /* 0x000000054d4b7c36 */ /* 0x040fe20008000000 */
[----:B------:R4:W-:Y:S01]  /*24190*/  @P1 STG.E desc[UR28][R70.64], R119 ;  /* 0x0000007746001986 */ /* 0x0009e2000c10191c */
[C---:B------:R-:W-:Y:S01]  /*241a0*/  LEA R72, P1, R77.reuse, R2, 0x2 ;  /* 0x000000024d487211 */ /* 0x040fe200078210ff */
[----:B------:R-:W5:Y:S03]  /*241b0*/  LDCU UR7, c[0x0][0x39c] ;  /* 0x00007380ff0777ac */ /* 0x000f660008000800 */
[----:B------:R-:W-:-:S02]  /*241c0*/  LEA.HI.X.SX32 R73, R77, R0, 0x2, P1 ;  /* 0x000000004d497211 */ /* 0x000fc400008f16ff */
[----:B-1----:R-:W-:Y:S01]  /*241d0*/  ISETP.LT.AND P1, PT, R74, UR6, !P0 ;  /* 0x000000064a007c0c */ /* 0x002fe2000c721270 */
[----:B------:R-:W1:Y:S01]  /*241e0*/  LDCU UR6, c[0x0][0x39c] ;  /* 0x00007380ff0677ac */ /* 0x000e620008000800 */
[----:B---3--:R-:W-:Y:S01]  /*241f0*/  VIADD R69, R3, 0xb9 ;  /* 0x000000b903457836 */ /* 0x008fe20000000000 */
[C---:B------:R-:W-:Y:S01]  /*24200*/  LEA R68, P6, R75.reuse, R2, 0x2 ;  /* 0x000000024b447211 */ /* 0x040fe200078c10ff */
[----:B----4-:R-:W-:Y:S01]  /*24210*/  VIADD R71, R75, UR5 ;  /* 0x000000054b477c36 */ /* 0x010fe20008000000 */
        /* <DEDUP_REMOVED lines=11> */
[----:B-----5:R-:W-:Y:S01]  /*242d0*/  ISETP.LT.AND P4, PT, R75, UR7, !P0 ;  /* 0x000000074b007c0c */ /* 0x020fe2000c781270 */
[----:B------:R-:W4:Y:S01]  /*242e0*/  LDCU UR7, c[0x0][0x39c] ;  /* 0x00007380ff0777ac */ /* 0x000f220008000800 */
[C---:B------:R-:W-:Y:S01]  /*242f0*/  LEA.HI.X.SX32 R75, R77.reuse, R0, 0x2, P6 ;  /* 0x000000004d4b7211 */ /* 0x040fe200030f16ff */
[----:B------:R5:W-:Y:S01]  /*24300*/  @P3 STG.E desc[UR28][R70.64], R122 ;  /* 0x0000007a46003986 */ /* 0x000be2000c10191c */
[----:B-1----:R-:W-:Y:S01]  /*24310*/  ISETP.LT.AND P3, PT, R72, UR6, !P0 ;  /* 0x0000000648007c0c */ /* 0x002fe2000c761270 */
[----:B------:R-:W1:Y:S01]  /*24320*/  LDCU UR6, c[0x0][0x39c] ;  /* 0x00007380ff0677ac */ /* 0x000e620008000800 */
[----:B------:R-:W-:-:S02]  /*24330*/  VIADD R77, R77, UR5 ;  /* 0x000000054d4d7c36 */ /* 0x000fc40008000000 */
[----:B------:R-:W-:Y:S02]  /*24340*/  VIADD R72, R3, 0xbc ;  /* 0x000000bc03487836 */ /* 0x000fe40000000000 */
[C---:B------:R-:W-:Y:S01]  /*24350*/  VIADD R73, R77.reuse, UR5 ;  /* 0x000000054d497c36 */ /* 0x040fe20008000000 */
[C---:B---3--:R-:W-:Y:S01]  /*24360*/  LEA R68, P6, R77.reuse, R2, 0x2 ;  /* 0x000000024d447211 */ /* 0x048fe200078c10ff */
[----:B------:R3:W-:Y:S03]  /*24370*/  @P2 STG.E desc[UR28][R74.64], R123 ;  /* 0x0000007b4a002986 */ /* 0x0007e6000c10191c */
[----:B------:R-:W-:Y:S01]  /*24380*/  LEA.HI.X.SX32 R69, R77, R0, 0x2, P6 ;  /* 0x000000004d457211 */ /* 0x000fe200030f16ff */
[C---:B------:R-:W-:Y:S01]  /*24390*/  VIADD R77, R73.reuse, UR5 ;  /* 0x00000005494d7c36 */ /* 0x040fe20008000000 */
[----:B-----5:R-:W-:Y:S01]  /*243a0*/  LEA R70, P6, R73, R2, 0x2 ;  /* 0x0000000249467211 */ /* 0x020fe200078c10ff */
[----:B------:R-:W-:Y:S01]  /*243b0*/  VIADD R76, R3, 0xbd ;  /* 0x000000bd034c7836 */ /* 0x000fe20000000000 */
[----:B--2---:R-:W-:Y:S01]  /*243c0*/  ISETP.LT.AND P2, PT, R72, UR4, !P0 ;  /* 0x0000000448007c0c */ /* 0x004fe2000c741270 */
[----:B------:R-:W2:Y:S01]  /*243d0*/  LDCU UR4, c[0x0][0x39c] ;  /* 0x00007380ff0477ac */ /* 0x000ea20008000800 */
        /* <DEDUP_REMOVED lines=27> */
[----:B------:R-:W1:Y:S01]  /*24590*/  LDCU UR6, c[0x0][0x39c] ;  /* 0x00007380ff0677ac */ /* 0x000e620008000800 */
[----:B------:R-:W-:-:S02]  /*245a0*/  LEA.HI.X.SX32 R73, R77, R0, 0x2, P6 ;  /* 0x000000004d497211 */ /* 0x000fc400030f16ff */
        /* <DEDUP_REMOVED lines=33> */
[----:B------:R3:W-:Y:S01]  /*247c0*/  @P2 STG.E desc[UR28][R72.64], R5 ;  /* 0x0000000548002986 */ /* 0x0007e2000c10191c */
[----:B-----5:R-:W-:Y:S02]  /*247d0*/  VIADD R71, R75, UR5 ;  /* 0x000000054b477c36 */ /* 0x020fe40008000000 */
[----:B-1----:R-:W-:Y:S01]  /*247e0*/  ISETP.LT.AND P2, PT, R69, UR6, !P0 ;  /* 0x0000000645007c0c */ /* 0x002fe2000c741270 */
[----:B------:R-:W-:Y:S01]  /*247f0*/  VIADD R4, R3, 0xc7 ;  /* 0x000000c703047836 */ /* 0x000fe20000000000 */
[----:B------:R-:W-:Y:S01]  /*24800*/  LEA.HI.X.SX32 R69, R75, R0, 0x2, P6 ;  /* 0x000000004b457211 */ /* 0x000fe200030f16ff */
[----:B------:R-:W1:Y:S01]  /*24810*/  LDCU UR6, c[0x0][0x39c] ;  /* 0x00007380ff0677ac */ /* 0x000e620008000800 */
[C---:B------:R-:W-:Y:S01]  /*24820*/  LEA R70, P6, R71.reuse, R2, 0x2 ;  /* 0x0000000247467211 */ /* 0x040fe200078c10ff */
[----:B------:R-:W-:-:S02]  /*24830*/  VIADD R77, R71, UR5 ;  /* 0x00000005474d7c36 */ /* 0x000fc40008000000 */
[----:B------:R5:W-:Y:S01]  /*24840*/  @P1 STG.E desc[UR28][R68.64], R6 ;  /* 0x0000000644001986 */ /* 0x000be2000c10191c */
[----:B------:R-:W-:Y:S02]  /*24850*/  LEA.HI.X.SX32 R71, R71, R0, 0x2, P6 ;  /* 0x0000000047477211 */ /* 0x000fe400030f16ff */
[----:B----4-:R-:W-:Y:S01]  /*24860*/  ISETP.LT.AND P1, PT, R4, UR7, !P0 ;  /* 0x0000000704007c0c */ /* 0x010fe2000c721270 */
[----:B------:R-:W-:Y:S01]  /*24870*/  VIADD R4, R3, 0xc8 ;  /* 0x000000c803047836 */ /* 0x000fe20000000000 */
[----:B------:R-:W-:Y:S01]  /*24880*/  LEA R74, P6, R77, R2, 0x2 ;  /* 0x000000024d4a7211 */ /* 0x000fe200078c10ff */
[----:B------:R4:W-:Y:S01]  /*24890*/  @P5 STG.E desc[UR28][R70.64], R7 ;  /* 0x0000000746005986 */ /* 0x0009e2000c10191c */
[----:B---3--:R-:W-:Y:S01]  /*248a0*/  VIADD R5, R3, 0xc9 ;  /* 0x000000c903057836 */ /* 0x008fe20000000000 */
[----:B------:R-:W3:Y:S01]  /*248b0*/  LDCU UR7, c[0x0][0x39c] ;  /* 0x00007380ff0777ac */ /* 0x000ee20008000800 */
[----:B--2---:R-:W-:Y:S02]  /*248c0*/  ISETP.LT.AND P5, PT, R4, UR4, !P0 ;  /* 0x0000000404007c0c */ /* 0x004fe4000c7a1270 */
[C---:B------:R-:W-:Y:S01]  /*248d0*/  LEA.HI.X.SX32 R75, R77.reuse, R0, 0x2, P6 ;  /* 0x000000004d4b7211 */ /* 0x040fe200030f16ff */
[----:B------:R-:W2:Y:S01]  /*248e0*/  LDCU UR4, c[0x0][0x39c] ;  /* 0x00007380ff0477ac */ /* 0x000ea20008000800 */
[----:B------:R-:W-:-:S04]  /*248f0*/  VIADD R77, R77, UR5 ;  /* 0x000000054d4d7c36 */ /* 0x000fc80008000000 */
[C---:B-----5:R-:W-:Y:S01]  /*24900*/  VIADD R69, R77.reuse, UR5 ;  /* 0x000000054d457c36 */ /* 0x060fe20008000000 */
[----:B------:R-:W-:Y:S01]  /*24910*/  LEA R4, P6, R77, R2, 0x2 ;  /* 0x000000024d047211 */ /* 0x000fe200078c10ff */
[----:B------:R5:W-:Y:S01]  /*24920*/  @P4 STG.E desc[UR28][R74.64], R8 ;  /* 0x000000084a004986 */ /* 0x000be2000c10191c */
[----:B-1----:R-:W-:Y:S01]  /*24930*/  ISETP.LT.AND P4, PT, R5, UR6, !P0 ;  /* 0x0000000605007c0c */ /* 0x002fe2000c781270 */
[----:B----4-:R-:W-:Y:S01]  /*24940*/  VIADD R71, R69, UR5 ;  /* 0x0000000545477c36 */ /* 0x010fe20008000000 */
[----:B------:R-:W-:Y:S01]  /*24950*/  LEA.HI.X.SX32 R5, R77, R0, 0x2, P6 ;  /* 0x000000004d057211 */ /* 0x000fe200030f16ff */
[----:B------:R-:W1:Y:S01]  /*24960*/  LDCU UR6, c[0x0][0x39c] ;  /* 0x00007380ff0677ac */ /* 0x000e620008000800 */
[----:B------:R-:W-:Y:S01]  /*24970*/  LEA R6, P6, R69, R2, 0x2 ;  /* 0x0000000245067211 */ /* 0x000fe200078c10ff */
[----:B------:R-:W-:Y:S02]  /*24980*/  VIADD R70, R3, 0xca ;  /* 0x000000ca03467836 */ /* 0x000fe40000000000 */
[----:B------:R4:W-:Y:S01]  /*24990*/  @P3 STG.E desc[UR28][R4.64], R9 ;  /* 0x0000000904003986 */ /* 0x0009e2000c10191c */
[----:B------:R-:W-:-:S02]  /*249a0*/  LEA.HI.X.SX32 R7, R69, R0, 0x2, P6 ;  /* 0x0000000045077211 */ /* 0x000fc400030f16ff */
[----:B------:R-:W-:Y:S02]  /*249b0*/  LEA R68, P6, R71, R2, 0x2 ;  /* 0x0000000247447211 */ /* 0x000fe400078c10ff */
[----:B--2---:R-:W-:Y:S01]  /*249c0*/  ISETP.LT.AND P3, PT, R70, UR4, !P0 ;  /* 0x0000000446007c0c */ /* 0x004fe2000c761270 */
[----:B------:R-:W2:Y:S01]  /*249d0*/  LDCU UR4, c[0x0][0x39c] ;  /* 0x00007380ff0477ac */ /* 0x000ea20008000800 */
[----:B-----5:R-:W-:Y:S01]  /*249e0*/  VIADD R8, R3, 0xcb ;  /* 0x000000cb03087836 */ /* 0x020fe20000000000 */
[C---:B------:R-:W-:Y:S01]  /*249f0*/  LEA.HI.X.SX32 R69, R71.reuse, R0, 0x2, P6 ;  /* 0x0000000047457211 */ /* 0x040fe200030f16ff */
[----:B------:R-:W-:Y:S01]  /*24a00*/  VIADD R71, R71, UR5 ;  /* 0x0000000547477c36 */ /* 0x000fe20008000000 */
[----:B------:R5:W-:Y:S02]  /*24a10*/  @P2 STG.E desc[UR28][R6.64], R10 ;  /* 0x0000000a06002986 */ /* 0x000be4000c10191c */
[----:B---3--:R-:W-:Y:S01]  /*24a20*/  ISETP.LT.AND P2, PT, R8, UR7, !P0 ;  /* 0x0000000708007c0c */ /* 0x008fe2000c741270 */
[----:B------:R-:W-:Y:S01]  /*24a30*/  VIADD R8, R3, 0xcc ;  /* 0x000000cc03087836 */ /* 0x000fe20000000000 */
[C---:B----4-:R-:W-:Y:S01]  /*24a40*/  LEA R4, P6, R71.reuse, R2, 0x2 ;  /* 0x0000000247047211 */ /* 0x050fe200078c10ff */
[----:B------:R-:W-:Y:S01]  /*24a50*/  VIADD R9, R71, UR5 ;  /* 0x0000000547097c36 */ /* 0x000fe20008000000 */
[----:B------:R-:W3:Y:S01]  /*24a60*/  LDCU UR7, c[0x0][0x39c] ;  /* 0x00007380ff0777ac */ /* 0x000ee20008000800 */
[----:B------:R4:W-:Y:S01]  /*24a70*/  @P1 STG.E desc[UR28][R68.64], R11 ;  /* 0x0000000b44001986 */ /* 0x0009e2000c10191c */
[----:B-1----:R-:W-:Y:S01]  /*24a80*/  ISETP.LT.AND P1, PT, R8, UR6, !P0 ;  /* 0x0000000608007c0c */ /* 0x002fe2000c721270 */
[----:B------:R-:W-:Y:S01]  /*24a90*/  VIADD R8, R3, 0xcd ;  /* 0x000000cd03087836 */ /* 0x000fe20000000000 */
[----:B------:R-:W-:Y:S01]  /*24aa0*/  LEA.HI.X.SX32 R5, R71, R0, 0x2, P6 ;  /* 0x0000000047057211 */ /* 0x000fe200030f16ff */
[C---:B------:R-:W-:Y:S01]  /*24ab0*/  VIADD R71, R9.reuse, UR5 ;  /* 0x0000000509477c36 */ /* 0x040fe20008000000 */
[C---:B-----5:R-:W-:Y:S01]  /*24ac0*/  LEA R6, P6, R9.reuse, R2, 0x2 ;  /* 0x0000000209067211 */ /* 0x060fe200078c10ff */
[----:B------:R-:W1:Y:S02]  /*24ad0*/  LDCU UR6, c[0x0][0x39c] ;  /* 0x00007380ff0677ac */ /* 0x000e640008000800 */
[----:B------:R-:W-:Y:S01]  /*24ae0*/  @P5 STG.E desc[UR28][R4.64], R12 ;  /* 0x0000000c04005986 */ /* 0x000fe2000c10191c */
[----:B------:R-:W-:-:S02]  /*24af0*/  LEA.HI.X.SX32 R7, R9, R0, 0x2, P6 ;  /* 0x0000000009077211 */ /* 0x000fc400030f16ff */
[----:B--2---:R-:W-:Y:S01]  /*24b00*/  ISETP.LT.AND P5, PT, R8, UR4, !P0 ;  /* 0x0000000408007c0c */ /* 0x004fe2000c7a1270 */
[C---:B----4-:R-:W-:Y:S01]  /*24b10*/  VIADD R69, R71.reuse, UR5 ;  /* 0x0000000547457c36 */ /* 0x050fe20008000000 */
[----:B------:R-:W-:Y:S01]  /*24b20*/  LEA R8, P6, R71, R2, 0x2 ;  /* 0x0000000247087211 */ /* 0x000fe200078c10ff */
[----:B------:R-:W-:Y:S01]  /*24b30*/  VIADD R11, R3, 0xce ;  /* 0x000000ce030b7836 */ /* 0x000fe20000000000 */
[----:B------:R-:W2:Y:S02]  /*24b40*/  LDCU UR4, c[0x0][0x39c] ;  /* 0x00007380ff0477ac */ /* 0x000ea40008000800 */
[----:B------:R-:W-:Y:S02]  /*24b50*/  LEA.HI.X.SX32 R9, R71, R0, 0x2, P6 ;  /* 0x0000000047097211 */ /* 0x000fe400030f16ff */
[----:B------:R-:W-:Y:S01]  /*24b60*/  LEA R10, P6, R69, R2, 0x2 ;  /* 0x00000002450a7211 */ /* 0x000fe200078c10ff */
[----:B------:R4:W-:Y:S01]  /*24b70*/  @P4 STG.E desc[UR28][R6.64], R13 ;  /* 0x0000000d06004986 */ /* 0x0009e2000c10191c */
[----:B---3--:R-:W-:Y:S01]  /*24b80*/  ISETP.LT.AND P4, PT, R11, UR7, !P0 ;  /* 0x000000070b007c0c */ /* 0x008fe2000c781270 */
[----:B------:R-:W-:Y:S01]  /*24b90*/  VIADD R68, R3, 0xcf ;  /* 0x000000cf03447836 */ /* 0x000fe20000000000 */
[C---:B------:R-:W-:Y:S01]  /*24ba0*/  LEA.HI.X.SX32 R11, R69.reuse, R0, 0x2, P6 ;  /* 0x00000000450b7211 */ /* 0x040fe200030f16ff */
[----:B------:R-:W3:Y:S01]  /*24bb0*/  LDCU UR7, c[0x0][0x39c] ;  /* 0x00007380ff0777ac */ /* 0x000ee20008000800 */
[----:B------:R-:W-:Y:S01]  /*24bc0*/  VIADD R69, R69, UR5 ;  /* 0x0000000545457c36 */ /* 0x000fe20008000000 */
[----:B------:R5:W-:Y:S01]  /*24bd0*/  @P3 STG.E desc[UR28][R8.64], R14 ;  /* 0x0000000e08003986 */ /* 0x000be2000c10191c */
[----:B-1----:R-:W-:Y:S01]  /*24be0*/  ISETP.LT.AND P3, PT, R68, UR6, !P0 ;  /* 0x0000000644007c0c */ /* 0x002fe2000c761270 */
[----:B------:R-:W1:Y:S02]  /*24bf0*/  LDCU UR6, c[0x0][0x39c] ;  /* 0x00007380ff0677ac */ /* 0x000e640008000800 */
[----:B------:R1:W-:Y:S01]  /*24c00*/  @P2 STG.E desc[UR28][R10.64], R15 ;  /* 0x0000000f0a002986 */ /* 0x0003e2000c10191c */
[C---:B----4-:R-:W-:Y:S01]  /*24c10*/  VIADD R13, R69.reuse, UR5 ;  /* 0x00000005450d7c36 */ /* 0x050fe20008000000 */
[----:B------:R-:W-:Y:S01]  /*24c20*/  LEA R4, P2, R69, R2, 0x2 ;  /* 0x0000000245047211 */ /* 0x000fe200078410ff */
[----:B------:R-:W-:-:S03]  /*24c30*/  VIADD R7, R3, 0xd0 ;  /* 0x000000d003077836 */ /* 0x000fc60000000000 */
[----:B------:R-:W-:Y:S02]  /*24c40*/  LEA R6, P6, R13, R2, 0x2 ;  /* 0x000000020d067211 */ /* 0x000fe400078c10ff */
[-C--:B------:R-:W-:Y:S01]  /*24c50*/  LEA.HI.X.SX32 R5, R69, R0.reuse, 0x2, P2 ;  /* 0x0000000045057211 */ /* 0x080fe200010f16ff */
[----:B-----5:R-:W-:Y:S01]  /*24c60*/  VIADD R8, R3, 0xd1 ;  /* 0x000000d103087836 */ /* 0x020fe20000000000 */
[----:B--2---:R-:W-:Y:S01]  /*24c70*/  ISETP.LT.AND P2, PT, R7, UR4, !P0 ;  /* 0x0000000407007c0c */ /* 0x004fe2000c741270 */
[----:B------:R-:W2:Y:S01]  /*24c80*/  LDCU UR4, c[0x0][0x39c] ;  /* 0x00007380ff0477ac */ /* 0x000ea20008000800 */
[C---:B------:R-:W-:Y:S01]  /*24c90*/  LEA.HI.X.SX32 R7, R13.reuse, R0, 0x2, P6 ;  /* 0x000000000d077211 */ /* 0x040fe200030f16ff */
[----:B------:R-:W-:Y:S01]  /*24ca0*/  VIADD R13, R13, UR5 ;  /* 0x000000050d0d7c36 */ /* 0x000fe20008000000 */
[----:B------:R4:W-:Y:S01]  /*24cb0*/  @P1 STG.E desc[UR28][R4.64], R16 ;  /* 0x0000001004001986 */ /* 0x0009e2000c10191c */
[----:B---3--:R-:W-:Y:S01]  /*24cc0*/  ISETP.LT.AND P1, PT, R8, UR7, !P0 ;  /* 0x0000000708007c0c */ /* 0x008fe2000c721270 */
[----:B-1----:R-:W-:Y:S01]  /*24cd0*/  VIADD R10, R3, 0xd2 ;  /* 0x000000d2030a7836 */ /* 0x002fe20000000000 */
[----:B------:R-:W1:Y:S01]  /*24ce0*/  LDCU UR7, c[0x0][0x39c] ;  /* 0x00007380ff0777ac */ /* 0x000e620008000800 */
[----:B------:R3:W-:Y:S01]  /*24cf0*/  @P5 STG.E desc[UR28][R6.64], R17 ;  /* 0x0000001106005986 */ /* 0x0007e2000c10191c */
[C---:B------:R-:W-:Y:S01]  /*24d00*/  LEA R8, P5, R13.reuse, R2, 0x2 ;  /* 0x000000020d087211 */ /* 0x040fe200078a10ff */
[----:B------:R-:W-:-:S03]  /*24d10*/  VIADD R11, R13, UR5 ;  /* 0x000000050d0b7c36 */ /* 0x000fc60008000000 */
[----:B------:R-:W-:Y:S02]  /*24d20*/  LEA.HI.X.SX32 R9, R13, R0, 0x2, P5 ;  /* 0x000000000d097211 */ /* 0x000fe400028f16ff */
[----:B------:R-:W-:Y:S01]  /*24d30*/  ISETP.LT.AND P5, PT, R10, UR6, !P0 ;  /* 0x000000060a007c0c */ /* 0x000fe2000c7a1270 */
[----:B------:R-:W5:Y:S01]  /*24d40*/  LDCU UR6, c[0x0][0x39c] ;  /* 0x00007380ff0677ac */ /* 0x000f620008000800 */
[----:B----4-:R-:W-:Y:S01]  /*24d50*/  VIADD R5, R3, 0xd3 ;  /* 0x000000d303057836 */ /* 0x010fe20000000000 */
[C---:B------:R-:W-:Y:S01]  /*24d60*/  LEA R4, P6, R11.reuse, R2, 0x2 ;  /* 0x000000020b047211 */ /* 0x040fe200078c10ff */
[----:B---3--:R-:W-:Y:S01]  /*24d70*/  VIADD R7, R11, UR5 ;  /* 0x000000050b077c36 */ /* 0x008fe20008000000 */
        /* <DEDUP_REMOVED lines=11> */
[----:B-1----:R-:W-:Y:S01]  /*24e30*/  ISETP.LT.AND P3, PT, R11, UR7, !P0 ;  /* 0x000000070b007c0c */ /* 0x002fe2000c761270 */
[----:B------:R-:W1:Y:S01]  /*24e40*/  LDCU UR7, c[0x0][0x39c] ;  /* 0x00007380ff0777ac */ /* 0x000e620008000800 */
[C---:B------:R-:W-:Y:S01]  /*24e50*/  LEA.HI.X.SX32 R11, R13.reuse, R0, 0x2, P6 ;  /* 0x000000000d0b7211 */ /* 0x040fe200030f16ff */
[----:B------:R4:W-:Y:S01]  /*24e60*/  @P2 STG.E desc[UR28][R6.64], R20 ;  /* 0x0000001406002986 */ /* 0x0009e2000c10191c */
[----:B-----5:R-:W-:Y:S01]  /*24e70*/  ISETP.LT.AND P2, PT, R8, UR6, !P0 ;  /* 0x0000000608007c0c */ /* 0x020fe2000c741270 */
[----:B------:R-:W-:Y:S01]  /*24e80*/  VIADD R13, R13, UR5 ;  /* 0x000000050d0d7c36 */ /* 0x000fe20008000000 */
[----:B------:R-:W5:Y:S01]  /*24e90*/  LDCU UR6, c[0x0][0x39c] ;  /* 0x00007380ff0677ac */ /* 0x000f620008000800 */
[----:B------:R-:W-:-:S02]  /*24ea0*/  VIADD R8, R3, 0xd6 ;  /* 0x000000d603087836 */ /* 0x000fc40000000000 */
[C---:B------:R-:W-:Y:S01]  /*24eb0*/  VIADD R9, R13.reuse, UR5 ;  /* 0x000000050d097c36 */ /* 0x040fe20008000000 */
[C---:B---3--:R-:W-:Y:S01]  /*24ec0*/  LEA R4, P6, R13.reuse, R2, 0x2 ;  /* 0x000000020d047211 */ /* 0x048fe200078c10ff */
[----:B------:R3:W-:Y:S03]  /*24ed0*/  @P1 STG.E desc[UR28][R10.64], R21 ;  /* 0x000000150a001986 */ /* 0x0007e6000c10191c */
[----:B------:R-:W-:Y:S01]  /*24ee0*/  LEA.HI.X.SX32 R5, R13, R0, 0x2, P6 ;  /* 0x000000000d057211 */ /* 0x000fe200030f16ff */
[C---:B------:R-:W-:Y:S01]  /*24ef0*/  VIADD R13, R9.reuse, UR5 ;  /* 0x00000005090d7c36 */ /* 0x040fe20008000000 */
[----:B----4-:R-:W-:Y:S02]  /*24f00*/  LEA R6, P6, R9, R2, 0x2 ;  /* 0x0000000209067211 */ /* 0x010fe400078c10ff */
[----:B--2---:R-:W-:Y:S01]  /*24f10*/  ISETP.LT.AND P1, PT, R8, UR4, !P0 ;  /* 0x0000000408007c0c */ /* 0x004fe2000c721270 */
[----:B------:R-:W2:Y:S01]  /*24f20*/  LDCU UR4, c[0x0][0x39c] ;  /* 0x00007380ff0477ac */ /* 0x000ea20008000800 */
[----:B------:R-:W-:Y:S01]  /*24f30*/  VIADD R12, R3, 0xd7 ;  /* 0x000000d7030c7836 */ /* 0x000fe20000000000 */
[----:B------:R-:W-:-:S02]  /*24f40*/  LEA.HI.X.SX32 R7, R9, R0, 0x2, P6 ;  /* 0x0000000009077211 */ /* 0x000fc400030f16ff */
[----:B------:R-:W-:Y:S01]  /*24f50*/  LEA R8, P6, R13, R2, 0x2 ;  /* 0x000000020d087211 */ /* 0x000fe200078c10ff */
[----:B------:R4:W-:Y:S01]  /*24f60*/  @P5 STG.E desc[UR28][R4.64], R22 ;  /* 0x0000001604005986 */ /* 0x0009e2000c10191c */
[----:B-----5:R-:W-:Y:S01]  /*24f70*/  ISETP.LT.AND P5, PT, R12, UR6, !P0 ;  /* 0x000000060c007c0c */ /* 0x020fe2000c7a1270 */
[----:B---3--:R-:W-:Y:S01]  /*24f80*/  VIADD R10, R3, 0xd8 ;  /* 0x000000d8030a7836 */ /* 0x008fe20000000000 */
[C---:B------:R-:W-:Y:S01]  /*24f90*/  LEA.HI.X.SX32 R9, R13.reuse, R0, 0x2, P6 ;  /* 0x000000000d097211 */ /* 0x040fe200030f16ff */
[----:B------:R-:W3:Y:S01]  /*24fa0*/  LDCU UR6, c[0x0][0x39c] ;  /* 0x00007380ff0677ac */ /* 0x000ee20008000800 */
[----:B------:R-:W-:Y:S01]  /*24fb0*/  VIADD R13, R13, UR5 ;  /* 0x000000050d0d7c36 */ /* 0x000fe20008000000 */
[----:B------:R5:W-:Y:S01]  /*24fc0*/  @P4 STG.E desc[UR28][R6.64], R23 ;  /* 0x0000001706004986 */ /* 0x000be2000c10191c */
[----:B-1----:R-:W-:Y:S01]  /*24fd0*/  ISETP.LT.AND P4, PT, R10, UR7, !P0 ;  /* 0x000000070a007c0c */ /* 0x002fe2000c781270 */
[----:B------:R-:W1:Y:S01]  /*24fe0*/  LDCU UR7, c[0x0][0x39c] ;  /* 0x00007380ff0777ac */ /* 0x000e620008000800 */
[----:B------:R-:W-:-:S02]  /*24ff0*/  VIADD R11, R13, UR5 ;  /* 0x000000050d0b7c36 */ /* 0x000fc40008000000 */
[----:B------:R-:W-:Y:S01]  /*25000*/  VIADD R10, R3, 0xd9 ;  /* 0x000000d9030a7836 */ /* 0x000fe20000000000 */
[C---:B----4-:R-:W-:Y:S01]  /*25010*/  LEA R4, P6, R13.reuse, R2, 0x2 ;  /* 0x000000020d047211 */ /* 0x050fe200078c10ff */
[----:B------:R4:W-:Y:S03]  /*25020*/  @P3 STG.E desc[UR28][R8.64], R24 ;  /* 0x0000001808003986 */ /* 0x0009e6000c10191c */
[----:B------:R-:W-:Y:S01]  /*25030*/  LEA.HI.X.SX32 R5, R13, R0, 0x2, P6 ;  /* 0x000000000d057211 */ /* 0x000fe200030f16ff */
[C---:B------:R-:W-:Y:S01]  /*25040*/  VIADD R13, R11.reuse, UR5 ;  /* 0x000000050b0d7c36 */ /* 0x040fe20008000000 */
[----:B-----5:R-:W-:Y:S02]  /*25050*/  LEA R6, P6, R11, R2, 0x2 ;  /* 0x000000020b067211 */ /* 0x020fe400078c10ff */
[----:B--2---:R-:W-:Y:S01]  /*25060*/  ISETP.LT.AND P3, PT, R10, UR4, !P0 ;  /* 0x000000040a007c0c */ /* 0x004fe2000c761270 */
[----:B------:R-:W2:Y:S01]  /*25070*/  LDCU UR4, c[0x0][0x39c] ;  /* 0x00007380ff0477ac */ /* 0x000ea20008000800 */
[----:B------:R-:W-:Y:S01]  /*25080*/  VIADD R10, R3, 0xda ;  /* 0x000000da030a7836 */ /* 0x000fe20000000000 */
[----:B------:R-:W-:Y:S01]  /*25090*/  LEA.HI.X.SX32 R7, R11, R0, 0x2, P6 ;  /* 0x000000000b077211 */ /* 0x000fe200030f16ff */
[C---:B------:R-:W-:Y:S01]  /*250a0*/  VIADD R15, R13.reuse, UR5 ;  /* 0x000000050d0f7c36 */ /* 0x040fe20008000000 */
[----:B----4-:R-:W-:Y:S01]  /*250b0*/  LEA R8, P6, R13, R2, 0x2 ;  /* 0x000000020d087211 */ /* 0x010fe200078c10ff */
[----:B------:R4:W-:Y:S01]  /*250c0*/  @P2 STG.E desc[UR28][R4.64], R25 ;  /* 0x0000001904002986 */ /* 0x0009e2000c10191c */
[----:B---3--:R-:W-:Y:S01]  /*250d0*/  ISETP.LT.AND P2, PT, R10, UR6, !P0 ;  /* 0x000000060a007c0c */ /* 0x008fe2000c741270 */
[----:B------:R-:W-:Y:S01]  /*250e0*/  VIADD R11, R3, 0xdb ;  /* 0x000000db030b7836 */ /* 0x000fe20000000000 */
[----:B------:R-:W-:Y:S01]  /*250f0*/  LEA.HI.X.SX32 R9, R13, R0, 0x2, P6 ;  /* 0x000000000d097211 */ /* 0x000fe200030f16ff */
[----:B------:R-:W3:Y:S01]  /*25100*/  LDCU UR6, c[0x0][0x39c] ;  /* 0x00007380ff0677ac */ /* 0x000ee20008000800 */
[----:B------:R-:W-:Y:S01]  /*25110*/  LEA R10, P6, R15, R2, 0x2 ;  /* 0x000000020f0a7211 */ /* 0x000fe200078c10ff */
[----:B------:R5:W-:Y:S01]  /*25120*/  @P1 STG.E desc[UR28][R6.64], R26 ;  /* 0x0000001a06001986 */ /* 0x000be2000c10191c */
[----:B-1----:R-:W-:Y:S01]  /*25130*/  ISETP.LT.AND P1, PT, R11, UR7, !P0 ;  /* 0x000000070b007c0c */ /* 0x002fe2000c721270 */
[----:B------:R-:W-:Y:S01]  /*25140*/  VIADD R12, R3, 0xdc ;  /* 0x000000dc030c7836 */ /* 0x000fe20000000000 */
[C---:B------:R-:W-:Y:S01]  /*25150*/  LEA.HI.X.SX32 R11, R15.reuse, R0, 0x2, P6 ;  /* 0x000000000f0b7211 */ /* 0x040fe200030f16ff */
[----:B------:R-:W1:Y:S01]  /*25160*/  LDCU UR7, c[0x0][0x39c] ;  /* 0x00007380ff0777ac */ /* 0x000e620008000800 */
[----:B------:R-:W-:Y:S01]  /*25170*/  VIADD R15, R15, UR5 ;  /* 0x000000050f0f7c36 */ /* 0x000fe20008000000 */
[----:B------:R3:W-:Y:S01]  /*25180*/  @P5 STG.E desc[UR28][R8.64], R27 ;  /* 0x0000001b08005986 */ /* 0x0007e2000c10191c */
[----:B--2---:R-:W-:Y:S01]  /*25190*/  ISETP.LT.AND P5, PT, R12, UR4, !P0 ;  /* 0x000000040c007c0c */ /* 0x004fe2000c7a1270 */
[----:B------:R-:W2:Y:S01]  /*251a0*/  LDCU UR4, c[0x0][0x39c] ;  /* 0x00007380ff0477ac */ /* 0x000ea20008000800 */
        /* <DEDUP_REMOVED lines=12> */
[----:B-1----:R-:W-:Y:S01]  /*25270*/  VIADD R10, R3, 0xdf ;  /* 0x000000df030a7836 */ /* 0x002fe20000000000 */
[----:B------:R-:W-:Y:S01]  /*25280*/  ISETP.LT.AND P3, PT, R8, UR7, !P0 ;  /* 0x0000000708007c0c */ /* 0x000fe2000c761270 */
[----:B------:R-:W1:Y:S01]  /*25290*/  LDCU UR7, c[0x0][0x39c] ;  /* 0x00007380ff0777ac */ /* 0x000e620008000800 */
[----:B------:R5:W-:Y:S01]  /*252a0*/  @P2 STG.E desc[UR28][R6.64], R30 ;  /* 0x0000001e06002986 */ /* 0x000be2000c10191c */
[C---:B------:R-:W-:Y:S01]  /*252b0*/  LEA R8, P2, R13.reuse, R2, 0x2 ;  /* 0x000000020d087211 */ /* 0x040fe200078410ff */
[----:B------:R-:W-:-:S03]  /*252c0*/  VIADD R11, R13, UR5 ;  /* 0x000000050d0b7c36 */ /* 0x000fc60008000000 */
[----:B------:R-:W-:Y:S02]  /*252d0*/  LEA.HI.X.SX32 R9, R13, R0, 0x2, P2 ;  /* 0x000000000d097211 */ /* 0x000fe400010f16ff */
[----:B--2---:R-:W-:Y:S01]  /*252e0*/  ISETP.LT.AND P2, PT, R10, UR4, !P0 ;  /* 0x000000040a007c0c */ /* 0x004fe2000c741270 */
[----:B------:R-:W2:Y:S01]  /*252f0*/  LDCU UR4, c[0x0][0x39c] ;  /* 0x00007380ff0477ac */ /* 0x000ea20008000800 */
        /* <DEDUP_REMOVED lines=14> */
[----:B-1----:R-:W-:Y:S01]  /*253e0*/  ISETP.LT.AND P5, PT, R11, UR7, !P0 ;  /* 0x000000070b007c0c */ /* 0x002fe2000c7a1270 */
[----:B------:R-:W1:Y:S01]  /*253f0*/  LDCU UR7, c[0x0][0x39c] ;  /* 0x00007380ff0777ac */ /* 0x000e620008000800 */
[C---:B------:R-:W-:Y:S01]  /*25400*/  LEA.HI.X.SX32 R11, R13.reuse, R0, 0x2, P6 ;  /* 0x000000000d0b7211 */ /* 0x040fe200030f16ff */
[----:B------:R5:W-:Y:S01]  /*25410*/  @P4 STG.E desc[UR28][R6.64], R33 ;  /* 0x0000002106004986 */ /* 0x000be2000c10191c */
[----:B--2---:R-:W-:Y:S01]  /*25420*/  ISETP.LT.AND P4, PT, R8, UR4, !P0 ;  /* 0x0000000408007c0c */ /* 0x004fe2000c781270 */
[----:B------:R-:W-:Y:S01]  /*25430*/  VIADD R13, R13, UR5 ;  /* 0x000000050d0d7c36 */ /* 0x000fe20008000000 */
[----:B------:R-:W2:Y:S01]  /*25440*/  LDCU UR4, c[0x0][0x39c] ;  /* 0x00007380ff0477ac */ /* 0x000ea20008000800 */
        /* <DEDUP_REMOVED lines=13> */
[----:B--2---:R-:W-:Y:S01]  /*25520*/  ISETP.LT.AND P2, PT, R12, UR4, !P0 ;  /* 0x000000040c007c0c */ /* 0x004fe2000c741270 */
[----:B----4-:R-:W-:Y:S01]  /*25530*/  VIADD R10, R3, 0xe5 ;  /* 0x000000e5030a7836 */ /* 0x010fe20000000000 */
[C---:B------:R-:W-:Y:S01]  /*25540*/  LEA.HI.X.SX32 R9, R13.reuse, R0, 0x2, P6 ;  /* 0x000000000d097211 */ /* 0x040fe200030f16ff */
[----:B------:R-:W2:Y:S01]  /*25550*/  LDCU UR4, c[0x0][0x39c] ;  /* 0x00007380ff0477ac */ /* 0x000ea20008000800 */
[----:B------:R-:W-:Y:S01]  /*25560*/  VIADD R13, R13, UR5 ;  /* 0x000000050d0d7c36 */ /* 0x000fe20008000000 */
[----:B------:R4:W-:Y:S01]  /*25570*/  @P1 STG.E desc[UR28][R6.64], R36 ;  /* 0x0000002406001986 */ /* 0x0009e2000c10191c */
[----:B-1----:R-:W-:Y:S01]  /*25580*/  ISETP.LT.AND P1, PT, R10, UR7, !P0 ;  /* 0x000000070a007c0c */ /* 0x002fe2000c721270 */
[----:B------:R-:W1:Y:S01]  /*25590*/  LDCU UR7, c[0x0][0x39c] ;  /* 0x00007380ff0777ac */ /* 0x000e620008000800 */
        /* <DEDUP_REMOVED lines=98> */
[----:B--2---:R-:W-:Y:S01]  /*25bc0*/  ISETP.LT.AND P2, PT, R10, UR4, !P0 ;  /* 0x000000040a007c0c */ /* 0x004fe2000c741270 */
[----:B------:R-:W2:Y:S01]  /*25bd0*/  LDCU UR4, c[0x0][0x39c] ;  /* 0x00007380ff0477ac */ /* 0x000ea20008000800 */
        /* <DEDUP_REMOVED lines=33> */
[C---:B------:R-:W-:Y:S01]  /*25df0*/  VIADD R11, R13.reuse, UR5 ;  /* 0x000000050d0b7c36 */ /* 0x040fe20008000000 */
[----:B------:R1:W-:Y:S01]  /*25e00*/  @P1 STG.E desc[UR28][R6.64], R56 ;  /* 0x0000003806001986 */ /* 0x0003e2000c10191c */
[C---:B------:R-:W-:Y:S01]  /*25e10*/  LEA R8, P1, R13.reuse, R2, 0x2 ;  /* 0x000000020d087211 */ /* 0x040fe200078210ff */
[----:B------:R-:W5:Y:S03]  /*25e20*/  LDCU UR7, c[0x0][0x39c] ;  /* 0x00007380ff0777ac */ /* 0x000f660008000800 */
[----:B------:R-:W-:-:S02]  /*25e30*/  LEA.HI.X.SX32 R9, R13, R0, 0x2, P1 ;  /* 0x000000000d097211 */ /* 0x000fc400008f16ff */
[----:B--2---:R-:W-:Y:S01]  /*25e40*/  ISETP.LT.AND P1, PT, R10, UR4, !P0 ;  /* 0x000000040a007c0c */ /* 0x004fe2000c721270 */
[----:B------:R-:W2:Y:S01]  /*25e50*/  LDCU UR4, c[0x0][0x39c] ;  /* 0x00007380ff0477ac */ /* 0x000ea20008000800 */
[----:B----4-:R-:W-:Y:S01]  /*25e60*/  VIADD R5, R3, 0xfa ;  /* 0x000000fa03057836 */ /* 0x010fe20000000000 */
[C---:B------:R-:W-:Y:S01]  /*25e70*/  LEA R4, P6, R11.reuse, R2, 0x2 ;  /* 0x000000020b047211 */ /* 0x040fe200078c10ff */
[----:B-1----:R-:W-:Y:S01]  /*25e80*/  VIADD R7, R11, UR5 ;  /* 0x000000050b077c36 */ /* 0x002fe20008000000 */
[----:B------:R1:W-:Y:S02]  /*25e90*/  @P5 STG.E desc[UR28][R8.64], R57 ;  /* 0x0000003908005986 */ /* 0x0003e4000c10191c */
[----:B---3--:R-:W-:Y:S01]  /*25ea0*/  ISETP.LT.AND P5, PT, R5, UR6, !P0 ;  /* 0x0000000605007c0c */ /* 0x008fe2000c7a1270 */
[----:B------:R-:W3:Y:S01]  /*25eb0*/  LDCU UR6, c[0x0][0x39c] ;  /* 0x00007380ff0677ac */ /* 0x000ee20008000800 */
[----:B------:R-:W-:Y:S01]  /*25ec0*/  LEA.HI.X.SX32 R5, R11, R0, 0x2, P6 ;  /* 0x000000000b057211 */ /* 0x000fe200030f16ff */
[C---:B------:R-:W-:Y:S01]  /*25ed0*/  VIADD R11, R7.reuse, UR5 ;  /* 0x00000005070b7c36 */ /* 0x040fe20008000000 */
[----:B------:R-:W-:Y:S01]  /*25ee0*/  LEA R6, P6, R7, R2, 0x2 ;  /* 0x0000000207067211 */ /* 0x000fe200078c10ff */
[----:B------:R-:W-:-:S02]  /*25ef0*/  VIADD R10, R3, 0xfb ;  /* 0x000000fb030a7836 */ /* 0x000fc40000000000 */
[----:B------:R-:W-:Y:S01]  /*25f00*/  VIADD R13, R11, UR5 ;  /* 0x000000050b0d7c36 */ /* 0x000fe20008000000 */
[----:B------:R-:W-:Y:S01]  /*25f10*/  LEA.HI.X.SX32 R7, R7, R0, 0x2, P6 ;  /* 0x0000000007077211 */ /* 0x000fe200030f16ff */
[----:B-1----:R-:W-:Y:S01]  /*25f20*/  VIADD R9, R3, 0xfc ;  /* 0x000000fc03097836 */ /* 0x002fe20000000000 */
[----:B------:R-:W-:Y:S01]  /*25f30*/  LEA R8, P6, R11, R2, 0x2 ;  /* 0x000000020b087211 */ /* 0x000fe200078c10ff */
[----:B------:R1:W-:Y:S01]  /*25f40*/  @P4 STG.E desc[UR28][R4.64], R58 ;  /* 0x0000003a04004986 */ /* 0x0003e2000c10191c */
[----:B------:R-:W-:Y:S01]  /*25f50*/  VIADD R15, R13, UR5 ;  /* 0x000000050d0f7c36 */ /* 0x000fe20008000000 */
[----:B-----5:R-:W-:Y:S02]  /*25f60*/  ISETP.LT.AND P4, PT, R10, UR7, !P0 ;  /* 0x000000070a007c0c */ /* 0x020fe4000c781270 */
[----:B------:R4:W-:Y:S01]  /*25f70*/  @P3 STG.E desc[UR28][R6.64], R59 ;  /* 0x0000003b06003986 */ /* 0x0009e2000c10191c */
[----:B--2---:R-:W-:Y:S01]  /*25f80*/  ISETP.LT.AND P3, PT, R9, UR4, !P0 ;  /* 0x0000000409007c0c */ /* 0x004fe2000c761270 */
[----:B------:R-:W-:Y:S01]  /*25f90*/  VIADD R17, R15, UR5 ;  /* 0x000000050f117c36 */ /* 0x000fe20008000000 */
[----:B------:R-:W-:Y:S01]  /*25fa0*/  LEA.HI.X.SX32 R9, R11, R0, 0x2, P6 ;  /* 0x000000000b097211 */ /* 0x000fe200030f16ff */
[----:B------:R-:W2:Y:S01]  /*25fb0*/  LDCU UR4, c[0x0][0x39c] ;  /* 0x00007380ff0477ac */ /* 0x000ea20008000800 */
[----:B------:R-:W-:Y:S01]  /*25fc0*/  LEA R10, P6, R13, R2, 0x2 ;  /* 0x000000020d0a7211 */ /* 0x000fe200078c10ff */
[----:B-1----:R-:W-:-:S03]  /*25fd0*/  VIADD R4, R3, 0xfd ;  /* 0x000000fd03047836 */ /* 0x002fc60000000000 */
[----:B------:R-:W-:Y:S01]  /*25fe0*/  LEA.HI.X.SX32 R11, R13, R0, 0x2, P6 ;  /* 0x000000000d0b7211 */ /* 0x000fe200030f16ff */
[----:B------:R1:W-:Y:S01]  /*25ff0*/  @P2 STG.E desc[UR28][R8.64], R60 ;  /* 0x0000003c08002986 */ /* 0x0003e2000c10191c */
[----:B------:R-:W-:Y:S01]  /*26000*/  VIADD R13, R17, UR5 ;  /* 0x00000005110d7c36 */ /* 0x000fe20008000000 */
[----:B---3--:R-:W-:Y:S01]  /*26010*/  ISETP.LT.AND P2, PT, R4, UR6, !P0 ;  /* 0x0000000604007c0c */ /* 0x008fe2000c741270 */
[----:B------:R-:W3:Y:S02]  /*26020*/  LDCU UR6, c[0x0][0x39c] ;  /* 0x00007380ff0677ac */ /* 0x000ee40008000800 */
[----:B------:R-:W-:Y:S01]  /*26030*/  VIADD R19, R13, UR5 ;  /* 0x000000050d137c36 */ /* 0x000fe20008000000 */
[----:B------:R5:W-:Y:S01]  /*26040*/  @P1 STG.E desc[UR28][R10.64], R61 ;  /* 0x0000003d0a001986 */ /* 0x000be2000c10191c */
[-C--:B------:R-:W-:Y:S02]  /*26050*/  LEA R4, P1, R15, R2.reuse, 0x2 ;  /* 0x000000020f047211 */ /* 0x080fe400078210ff */
[----:B----4-:R-:W-:Y:S01]  /*26060*/  LEA R6, P6, R17, R2, 0x2 ;  /* 0x0000000211067211 */ /* 0x010fe200078c10ff */
[----:B------:R-:W-:Y:S01]  /*26070*/  VIADD R21, R19, UR5 ;  /* 0x0000000513157c36 */ /* 0x000fe20008000000 */
[----:B------:R-:W-:-:S02]  /*26080*/  LEA.HI.X.SX32 R5, R15, R0, 0x2, P1 ;  /* 0x000000000f057211 */ /* 0x000fc400008f16ff */
[----:B------:R-:W-:Y:S01]  /*26090*/  LEA.HI.X.SX32 R7, R17, R0, 0x2, P6 ;  /* 0x0000000011077211 */ /* 0x000fe200030f16ff */
[----:B------:R-:W-:Y:S01]  /*260a0*/  VIADD R15, R21, UR5 ;  /* 0x00000005150f7c36 */ /* 0x000fe20008000000 */
[-C--:B-1----:R-:W-:Y:S01]  /*260b0*/  LEA R8, P6, R13, R2.reuse, 0x2 ;  /* 0x000000020d087211 */ /* 0x082fe200078c10ff */
[----:B------:R-:W-:Y:S01]  /*260c0*/  VIADD R14, R3, 0xfe ;  /* 0x000000fe030e7836 */ /* 0x000fe20000000000 */
[----:B------:R-:W-:Y:S01]  /*260d0*/  LEA R12, P1, R19, R2, 0x2 ;  /* 0x00000002130c7211 */ /* 0x000fe200078210ff */
[----:B------:R-:W-:Y:S01]  /*260e0*/  VIADD R3, R3, 0xff ;  /* 0x000000ff03037836 */ /* 0x000fe20000000000 */
[----:B------:R-:W-:Y:S02]  /*260f0*/  LEA.HI.X.SX32 R9, R13, R0, 0x2, P6 ;  /* 0x000000000d097211 */ /* 0x000fe400030f16ff */
[----:B-----5:R-:W-:Y:S02]  /*26100*/  LEA R10, P6, R15, R2, 0x2 ;  /* 0x000000020f0a7211 */ /* 0x020fe400078c10ff */
[----:B------:R-:W-:-:S02]  /*26110*/  LEA.HI.X.SX32 R13, R19, R0, 0x2, P1 ;  /* 0x00000000130d7211 */ /* 0x000fc400008f16ff */
[----:B--2---:R-:W-:Y:S02]  /*26120*/  ISETP.LT.AND P1, PT, R14, UR4, !P0 ;  /* 0x000000040e007c0c */ /* 0x004fe4000c721270 */
[----:B---3--:R-:W-:Y:S02]  /*26130*/  ISETP.LT.AND P0, PT, R3, UR6, !P0 ;  /* 0x0000000603007c0c */ /* 0x008fe4000c701270 */
[----:B------:R-:W-:Y:S02]  /*26140*/  LEA.HI.X.SX32 R11, R15, R0, 0x2, P6 ;  /* 0x000000000f0b7211 */ /* 0x000fe400030f16ff */
[C---:B------:R-:W-:Y:S01]  /*26150*/  LEA R2, P6, R21.reuse, R2, 0x2 ;  /* 0x0000000215027211 */ /* 0x040fe200078c10ff */
[----:B------:R1:W-:Y:S03]  /*26160*/  @P5 STG.E desc[UR28][R4.64], R62 ;  /* 0x0000003e04005986 */ /* 0x0003e6000c10191c */
[----:B------:R-:W-:Y:S01]  /*26170*/  LEA.HI.X.SX32 R3, R21, R0, 0x2, P6 ;  /* 0x0000000015037211 */ /* 0x000fe200030f16ff */
[----:B------:R1:W-:Y:S04]  /*26180*/  @P4 STG.E desc[UR28][R6.64], R63 ;  /* 0x0000003f06004986 */ /* 0x0003e8000c10191c */
[----:B------:R1:W-:Y:S04]  /*26190*/  @P3 STG.E desc[UR28][R8.64], R64 ;  /* 0x0000004008003986 */ /* 0x0003e8000c10191c */
[----:B------:R1:W-:Y:S04]  /*261a0*/  @P2 STG.E desc[UR28][R12.64], R65 ;  /* 0x000000410c002986 */ /* 0x0003e8000c10191c */
[----:B------:R1:W-:Y:S04]  /*261b0*/  @P1 STG.E desc[UR28][R2.64], R66 ;  /* 0x0000004202001986 */ /* 0x0003e8000c10191c */
[----:B------:R1:W-:Y:S01]  /*261c0*/  @P0 STG.E desc[UR28][R10.64], R67 ;  /* 0x000000430a000986 */ /* 0x0003e2000c10191c */
[----:B------:R-:W-:Y:S06]  /*261d0*/  BAR.SYNC.DEFER_BLOCKING 0x0 ;  /* 0x0000000000007b1d */ /* 0x000fec0000010000 */
[----:B------:R-:W-:Y:S05]  /*261e0*/  BRA.U UP0, `(.L_x_14) ;  /* 0x0000000100a07547 */ /* 0x000fea000b800000 */
[----:B------:R-:W2:Y:S01]  /*261f0*/  S2UR UR5, SR_CgaCtaId ;  /* 0x00000000000579c3 */ /* 0x000ea20000008800 */
[----:B------:R-:W-:Y:S01]  /*26200*/  NOP ;  /* 0x0000000000007918 */ /* 0x000fe20000000000 */
[----:B------:R-:W-:Y:S01]  /*26210*/  UMOV UR4, 0x50 ;  /* 0x0000005000047882 */ /* 0x000fe20000000000 */
[----:B------:R-:W-:Y:S02]  /*26220*/  IMAD.U32 R0, RZ, RZ, UR11 ;  /* 0x0000000bff007e24 */ /* 0x000fe4000f8e00ff */
[----:B-1----:R-:W-:Y:S02]  /*26230*/  IMAD.MOV.U32 R3, RZ, RZ, 0xffff ;  /* 0x0000ffffff037424 */ /* 0x002fe400078e00ff */
[----:B------:R-:W-:Y:S01]  /*26240*/  IMAD.MOV.U32 R7, RZ, RZ, 0x1 ;  /* 0x00000001ff077424 */ /* 0x000fe200078e00ff */
[----:B------:R-:W-:-:S04]  /*26250*/  LOP3.LUT R0, R0, 0xffff, RZ, 0xc0, !PT ;  /* 0x0000ffff00007812 */ /* 0x000fc800078ec0ff */
[----:B------:R-:W-:-:S05]  /*26260*/  SHF.R.U32.HI R0, RZ, 0x5, R0 ;  /* 0x00000005ff007819 */ /* 0x000fca0000011600 */
[----:B------:R-:W-:Y:S01]  /*26270*/  VIADD R2, R0, 0x10 ;  /* 0x0000001000027836 */ /* 0x000fe20000000000 */
[----:B------:R-:W-:Y:S01]  /*26280*/  SHF.L.U32 R0, R3, R0, RZ ;  /* 0x0000000003007219 */ /* 0x000fe200000006ff */
[----:B--2---:R-:W-:-:S03]  /*26290*/  ULEA UR6, UR5, UR4, 0x18 ;  /* 0x0000000405067291 */ /* 0x004fc6000f8ec0ff */
[----:B------:R-:W-:-:S04]  /*262a0*/  SHF.L.U32 R3, R7, R2, RZ ;  /* 0x0000000207037219 */ /* 0x000fc800000006ff */
[----:B------:R-:W-:Y:S02]  /*262b0*/  LOP3.LUT R0, R3, R0, RZ, 0xfc, !PT ;  /* 0x0000000003007212 */ /* 0x000fe400078efcff */
[----:B------:R-:W1:Y:S02]  /*262c0*/  LDS R5, [UR6] ;  /* 0x00000006ff057984 */ /* 0x000e640008000800 */
[C---:B------:R-:W-:Y:S02]  /*262d0*/  LOP3.LUT R2, R0.reuse, 0xffff, RZ, 0xc0, !PT ;  /* 0x0000ffff00027812 */ /* 0x040fe400078ec0ff */
[----:B-1----:R-:W-:-:S04]  /*262e0*/  LOP3.LUT R3, R0, 0xffff, R5, 0x80, !PT ;  /* 0x0000ffff00037812 */ /* 0x002fc800078e8005 */
[----:B------:R-:W-:-:S13]  /*262f0*/  ISETP.NE.AND P0, PT, R3, R2, PT ;  /* 0x000000020300720c */ /* 0x000fda0003f05270 */
[----:B------:R-:W-:Y:S05]  /*26300*/  @P0 BRA `(.L_x_15) ;  /* 0x0000000000500947 */ /* 0x000fea0003800000 */
[----:B------:R-:W-:Y:S02]  /*26310*/  SHF.R.U32.HI R5, RZ, 0x10, R5 ;  /* 0x00000010ff057819 */ /* 0x000fe40000011605 */
[----:B------:R-:W-:-:S04]  /*26320*/  SHF.R.U32.HI R2, RZ, 0x10, R0 ;  /* 0x00000010ff027819 */ /* 0x000fc80000011600 */
[----:B------:R-:W-:-:S04]  /*26330*/  LOP3.LUT R5, R5, R2, RZ, 0xc0, !PT ;  /* 0x0000000205057212 */ /* 0x000fc800078ec0ff */
[----:B------:R-:W-:-:S13]  /*26340*/  ISETP.NE.AND P0, PT, R5, R2, PT ;  /* 0x000000020500720c */ /* 0x000fda0003f05270 */
[----:B------:R-:W-:Y:S05]  /*26350*/  @P0 BRA `(.L_x_16) ;  /* 0x0000000000300947 */ /* 0x000fea0003800000 */
[----:B------:R-:W-:Y:S01]  /*26360*/  R2UR UR4, R0 ;  /* 0x00000000000472ca */ /* 0x000fe200000e0000 */
[----:B------:R-:W-:Y:S01]  /*26370*/  VOTEU.ANY UR5, UPT, PT ;  /* 0x0000000000057886 */ /* 0x000fe200038e0100 */
[----:B------:R-:W1:Y:S01]  /*26380*/  S2R R0, SR_LANEID ;  /* 0x0000000000007919 */ /* 0x000e620000000000 */
[----:B------:R-:W-:-:S10]  /*26390*/  UFLO.U32 UR5, UR5 ;  /* 0x00000005000572bd */ /* 0x000fd400080e0000 */
[----:B------:R-:W-:-:S06]  /*263a0*/  ULOP3.LUT UR4, URZ, UR4, URZ, 0x33, !UPT ;  /* 0x00000004ff047292 */ /* 0x000fcc000f8e33ff */
[----:B------:R-:W-:-:S04]  /*263b0*/  IMAD.U32 R2, RZ, RZ, UR4 ;  /* 0x00000004ff027e24 */ /* 0x000fc8000f8e00ff */
[----:B------:R-:W2:Y:S02]  /*263c0*/  REDUX UR7, R2 ;  /* 0x00000000020773c4 */ /* 0x000ea40000000000 */
[----:B------:R3:W-:Y:S01]  /*263d0*/  UTCATOMSWS.AND URZ, UR4 ;  /* 0x0000000400ff79e3 */ /* 0x0007e20008000000 */
[----:B-1----:R-:W-:Y:S01]  /*263e0*/  ISETP.EQ.U32.AND P0, PT, R0, UR5, PT ;  /* 0x0000000500007c0c */ /* 0x002fe2000bf02070 */
[----:B--2---:R-:W-:-:S12]  /*263f0*/  IMAD.U32 R0, RZ, RZ, UR7 ;  /* 0x00000007ff007e24 */ /* 0x004fd8000f8e00ff */
[----:B------:R3:W-:Y:S01]  /*26400*/  @P0 ATOMS.AND RZ, [UR6], R0 ;  /* 0x00000000ffff098c */ /* 0x0007e2000a800006 */
[----:B------:R-:W-:Y:S05]  /*26410*/  BRA `(.L_x_14) ;  /* 0x0000000000147947 */ /* 0x000fea0003800000 */
.L_x_16:
[----:B------:R-:W-:-:S07]  /*26420*/  MOV R2, 0x26440 ;  /* 0x0002644000027802 */ /* 0x000fce0000000f00 */
[----:B------:R-:W-:Y:S05]  /*26430*/  CALL.REL.NOINC `($__internal_0_$__cuda_sm10x_tcgen05_guardrail_trap_col_being_dealloced_not_returned_by_alloc) ;  /* 0x00000000002c7944 */ /* 0x000fea0003c00000 */
[----:B------:R-:W-:Y:S05]  /*26440*/  BRA `(.L_x_14) ;  /* 0x0000000000087947 */ /* 0x000fea0003800000 */
.L_x_15:
[----:B------:R-:W-:-:S07]  /*26450*/  MOV R2, 0x26470 ;  /* 0x0002647000027802 */ /* 0x000fce0000000f00 */
[----:B------:R-:W-:Y:S05]  /*26460*/  CALL.REL.NOINC `($__internal_2_$__cuda_sm10x_tcgen05_guardrail_trap_unallocated_columns_being_dealloced) ;  /* 0x0000000000387944 */ /* 0x000fea0003c00000 */
.L_x_14:
[----:B------:R-:W-:Y:S01]  /*26470*/  NOP ;  /* 0x0000000000007918 */ /* 0x000fe20000000000 */
[----:B---3--:R-:W-:Y:S05]  /*26480*/  EXIT ;  /* 0x000000000000794d */ /* 0x008fea0003800000 */
.L_x_9:
[----:B------:R-:W2:Y:S02]  /*26490*/  SYNCS.PHASECHK.TRANS64.TRYWAIT P2, [UR8], R4 ;  /* 0x00000004ff0075a7 */ /* 0x000ea40008041108 */
[----:B--2---:R-:W-:Y:S05]  /*264a0*/  @!P2 BRA `(.L_x_9) ;  /* 0xfffffffc00f8a947 */ /* 0x004fea000383ffff */
[----:B------:R-:W-:Y:S05]  /*264b0*/  BRA `(.L_x_17) ;  /* 0xffffff1000787947 */ /* 0x000fea000383ffff */
.L_x_13:
[----:B------:R-:W1:Y:S02]  /*264c0*/  SYNCS.PHASECHK.TRANS64.TRYWAIT P4, [UR8], R4 ;  /* 0x00000004ff0075a7 */ /* 0x000e640008081108 */
[----:B-1----:R-:W-:Y:S05]  /*264d0*/  @!P4 BRA `(.L_x_13) ;  /* 0xfffffffc00f8c947 */ /* 0x002fea000383ffff */
[----:B------:R-:W-:Y:S05]  /*264e0*/  BRA `(.L_x_12) ;  /* 0xffffff8000507947 */ /* 0x000fea000383ffff */
        .weak           $__internal_0_$__cuda_sm10x_tcgen05_guardrail_trap_col_being_dealloced_not_returned_by_alloc
        .type           $__internal_0_$__cuda_sm10x_tcgen05_guardrail_trap_col_being_dealloced_not_returned_by_alloc,@function
        .size           $__internal_0_$__cuda_sm10x_tcgen05_guardrail_trap_col_being_dealloced_not_returned_by_alloc,($__internal_1_$__cuda_sm10x_tcgen05_guardrail_trap_phase_invalid_during_alloc - $__internal_0_$__cuda_sm10x_tcgen05_guardrail_trap_col_being_dealloced_not_returned_by_alloc)
$__internal_0_$__cuda_sm10x_tcgen05_guardrail_trap_col_being_dealloced_not_returned_by_alloc:
[----:B------:R-:W-:Y:S05]  /*264f0*/  BPT.TRAP 0x1 ;  /* 0x000000040000795c */ /* 0x000fea0000300000 */
[----:B------:R-:W-:-:S04]  /*26500*/  IMAD.MOV.U32 R3, RZ, RZ, 0x0 ;  /* 0x00000000ff037424 */ /* 0x000fc800078e00ff */
[----:B------:R-:W-:Y:S05]  /*26510*/  RET.REL.NODEC R2 `(matmul_kernel) ;  /* 0xfffffd9802b87950 */ /* 0x000fea0003c3ffff */
        .weak           $__internal_1_$__cuda_sm10x_tcgen05_guardrail_trap_phase_invalid_during_alloc
        .type           $__internal_1_$__cuda_sm10x_tcgen05_guardrail_trap_phase_invalid_during_alloc,@function
        .size           $__internal_1_$__cuda_sm10x_tcgen05_guardrail_trap_phase_invalid_during_alloc,($__internal_2_$__cuda_sm10x_tcgen05_guardrail_trap_unallocated_columns_being_dealloced - $__internal_1_$__cuda_sm10x_tcgen05_guardrail_trap_phase_invalid_during_alloc)
$__internal_1_$__cuda_sm10x_tcgen05_guardrail_trap_phase_invalid_during_alloc:
[----:B------:R-:W-:Y:S05]  /*26520*/  BPT.TRAP 0x1 ;  /* 0x000000040000795c */ /* 0x000fea0000300000 */
[----:B------:R-:W-:-:S04]  /*26530*/  IMAD.MOV.U32 R3, RZ, RZ, 0x0 ;  /* 0x00000000ff037424 */ /* 0x000fc800078e00ff */
[----:B------:R-:W-:Y:S05]  /*26540*/  RET.REL.NODEC R2 `(matmul_kernel) ;  /* 0xfffffd9802ac7950 */ /* 0x000fea0003c3ffff */
        .weak           $__internal_2_$__cuda_sm10x_tcgen05_guardrail_trap_unallocated_columns_being_dealloced
        .type           $__internal_2_$__cuda_sm10x_tcgen05_guardrail_trap_unallocated_columns_being_dealloced,@function
        .size           $__internal_2_$__cuda_sm10x_tcgen05_guardrail_trap_unallocated_columns_being_dealloced,(.L_x_21 - $__internal_2_$__cuda_sm10x_tcgen05_guardrail_trap_unallocated_columns_being_dealloced)
$__internal_2_$__cuda_sm10x_tcgen05_guardrail_trap_unallocated_columns_being_dealloced:
[----:B------:R-:W-:Y:S05]  /*26550*/  BPT.TRAP 0x1 ;  /* 0x000000040000795c */ /* 0x000fea0000300000 */
[----:B------:R-:W-:-:S04]  /*26560*/  IMAD.MOV.U32 R3, RZ, RZ, 0x0 ;  /* 0x00000000ff037424 */ /* 0x000fc800078e00ff */
[----:B------:R-:W-:Y:S05]  /*26570*/  RET.REL.NODEC R2 `(matmul_kernel) ;  /* 0xfffffd9802a07950 */ /* 0x000fea0003c3ffff */
.L_x_18:
[----:B------:R-:W-:-:S00]  /*26580*/  BRA `(.L_x_18) ;  /* 0xfffffffc00fc7947 */ /* 0x000fc0000383ffff */
[----:B------:R-:W-:-:S00]  /*26590*/  NOP ;  /* 0x0000000000007918 */ /* 0x000fc00000000000 */
        /* <DEDUP_REMOVED lines=14> */
.L_x_21:


//--------------------- .nv.shared.matmul_kernel  --------------------------
	.section	.nv.shared.matmul_kernel,"aw",@nobits
	.sectionflags	@""
	.align	16
	.zero		1024


//--------------------- .nv.shared.reserved.0     --------------------------
	.section	.nv.shared.reserved.0,"aw",@nobits
	.align	8
	.weak		__nv_reservedSMEM_offset_0_alias
	.size		__nv_reservedSMEM_offset_0_alias, 0, 64
	.other		__nv_reservedSMEM_offset_0_alias,@"STO_CUDA_RESERVED_SHARED STV_DEFAULT"
__nv_reservedSMEM_offset_0_alias:
	.zero		0
.nv.shared.reserved.0:
	.zero		64
	.weak		__nv_reservedSMEM_allocation_phase
	.type		__nv_reservedSMEM_allocation_phase,@object
	.size		__nv_reservedSMEM_allocation_phase,(.L_0 - __nv_reservedSMEM_allocation_phase)
__nv_reservedSMEM_allocation_phase:
	.zero		1
.L_0:
	.zero		7
	.weak		__nv_reservedSMEM_devtool_atexit_pc
	.type		__nv_reservedSMEM_devtool_atexit_pc,@object
	.size		__nv_reservedSMEM_devtool_atexit_pc,(__nv_reservedSMEM_allocation_mask - __nv_reservedSMEM_devtool_atexit_pc)
__nv_reservedSMEM_devtool_atexit_pc:
	.zero		8
	.weak		__nv_reservedSMEM_allocation_mask
	.type		__nv_reservedSMEM_allocation_mask,@object
	.size		__nv_reservedSMEM_allocation_mask,(.L_2 - __nv_reservedSMEM_allocation_mask)
__nv_reservedSMEM_allocation_mask:
	.zero		4
.L_2:


//--------------------- .nv.constant0.matmul_kernel --------------------------
	.section	.nv.constant0.matmul_kernel,"a",@progbits
	.sectionflags	@""
	.align	4
.nv.constant0.matmul_kernel:
	.zero		976


//--------------------- SYMBOLS --------------------------

	.type		.nv.reservedSmem.offset0,@object
	.size		.nv.reservedSmem.offset0,0x4
	.type		.nv.reservedSmem.cap,@object
	.size		.nv.reservedSmem.cap,0x4
